def matmul_kernel(
    a_ptr,
    b_ptr,
    c_ptr,
    M,
    N,
    K,
    stride_am,
    stride_ak,
    stride_bk,
    stride_bn,
    stride_cm,
    stride_cn,
    BLOCK_M: tl.constexpr,
    BLOCK_N: tl.constexpr,
    BLOCK_K: tl.constexpr,
    GROUP_M: tl.constexpr,
):
    pid = tl.program_id(axis=0)
    num_pid_m = tl.cdiv(M, BLOCK_M)
    num_pid_n = tl.cdiv(N, BLOCK_N)
    num_pid_in_group = GROUP_M * num_pid_n
    group_id = pid // num_pid_in_group
    first_pid_m = group_id * GROUP_M
    group_size_m = min(num_pid_m - first_pid_m, GROUP_M)
    pid_m = first_pid_m + ((pid % num_pid_in_group) % group_size_m)
    pid_n = (pid % num_pid_in_group) // group_size_m

    offs_am = (pid_m * BLOCK_M + tl.arange(0, BLOCK_M)) % M
    offs_bn = (pid_n * BLOCK_N + tl.arange(0, BLOCK_N)) % N
    offs_k = tl.arange(0, BLOCK_K)
    a_ptrs = a_ptr + offs_am[:, None] * stride_am + offs_k[None, :] * stride_ak
    b_ptrs = b_ptr + offs_k[:, None] * stride_bk + offs_bn[None, :] * stride_bn

    acc = tl.zeros((BLOCK_M, BLOCK_N), dtype=tl.float32)
    for kk in range(0, tl.cdiv(K, BLOCK_K)):
        a = tl.load(a_ptrs, mask=offs_k[None, :] < K - kk * BLOCK_K, other=0.0)
        b = tl.load(b_ptrs, mask=offs_k[:, None] < K - kk * BLOCK_K, other=0.0)
        acc = tl.dot(a, b, acc)
        a_ptrs += BLOCK_K * stride_ak
        b_ptrs += BLOCK_K * stride_bk

    c = acc.to(c_ptr.dtype.element_ty)
    offs_cm = pid_m * BLOCK_M + tl.arange(0, BLOCK_M)
    offs_cn = pid_n * BLOCK_N + tl.arange(0, BLOCK_N)
    c_ptrs = c_ptr + offs_cm[:, None] * stride_cm + offs_cn[None, :] * stride_cn
    mask = (offs_cm[:, None] < M) & (offs_cn[None, :] < N)
    tl.store(c_ptrs, c, mask=mask)

# config = {"BLOCK_K": 128, "BLOCK_M": 512, "BLOCK_N": 256, "GROUP_M": 8, "arch": "sm_100", "dtype": "fp32", "num_ctas": 1, "num_stages": 3, "num_warps": 16}
# arch = sm_100


// ===== COMPILED SASS (sm_100a) =====

	.target	sm_100a

	.elftype	@"ET_EXEC"


//--------------------- .note.nv.tkinfo           --------------------------
	.section	.note.nv.tkinfo,"",@"SHT_NOTE"
	.sectionflags	@"SHF_NOTE_NV_TKINFO"
	.tkinfo
        /*0018*/ 	.word	0x00000081
        /*0030*/ 	.string	""
        /*0030*/ 	.string	"ptxas-blackwell"
        /*0030*/ 	.string	"Cuda compilation tools, release 12.9, V12.9.86"
        /*0030*/ 	.string	"Build cuda_12.9.r12.9/compiler.36037853_0"
        /*0030*/ 	.string	"-v  -suppress-debug-info  -lineinfo  -arch sm_100a "



//--------------------- .note.nv.cuver            --------------------------
	.section	.note.nv.cuver,"",@"SHT_NOTE"
	.sectionflags	@"SHF_NOTE_NV_CUVER"
        /*0018*/ 	.short	0x0001
        /*001a*/ 	.short	0x0064
        /*001c*/ 	.short	0x0001
        /*001e*/ 	.short	0x0000
        /*0020*/ 	.short	0x0001
        /*0022*/ 	.short	0x0000


//--------------------- .nv.info                  --------------------------
	.section	.nv.info,"",@"SHT_CUDA_INFO"
	.align	4


	//----- nvinfo : EIATTR_REGCOUNT
	.align		4
        /*0000*/ 	.byte	0x04, 0x2f
        /*0002*/ 	.short	(.L_1 - .L_0)
	.align		4
.L_0:
        /*0004*/ 	.word	index@(matmul_kernel)
        /*0008*/ 	.word	0x00000020


	//----- nvinfo : EIATTR_FRAME_SIZE
	.align		4
.L_1:
        /*000c*/ 	.byte	0x04, 0x11
        /*000e*/ 	.short	(.L_3 - .L_2)
	.align		4
.L_2:
        /*0010*/ 	.word	index@(matmul_kernel)
        /*0014*/ 	.word	0x00005128


	//----- nvinfo : EIATTR_MIN_STACK_SIZE
	.align		4
.L_3:
        /*0018*/ 	.byte	0x04, 0x12
        /*001a*/ 	.short	(.L_5 - .L_4)
	.align		4
.L_4:
        /*001c*/ 	.word	index@(matmul_kernel)
        /*0020*/ 	.word	0x00005128
.L_5:


//--------------------- .nv.info.matmul_kernel    --------------------------
	.section	.nv.info.matmul_kernel,"",@"SHT_CUDA_INFO"
	.sectionflags	@""
	.align	4


	//----- nvinfo : EIATTR_CUDA_API_VERSION
	.align		4
        /*0000*/ 	.byte	0x04, 0x37
        /*0002*/ 	.short	(.L_7 - .L_6)
.L_6:
        /*0004*/ 	.word	0x00000081


	//----- nvinfo : EIATTR_KPARAM_INFO
	.align		4
.L_7:
        /*0008*/ 	.byte	0x04, 0x17
        /*000a*/ 	.short	(.L_9 - .L_8)
.L_8:
        /*000c*/ 	.word	0x00000000
        /*0010*/ 	.short	0x000d
        /*0012*/ 	.short	0x0048
        /*0014*/ 	.byte	0x00, 0xf4, 0x21, 0x00


	//----- nvinfo : EIATTR_KPARAM_INFO
	.align		4
.L_9:
        /*0018*/ 	.byte	0x04, 0x17
        /*001a*/ 	.short	(.L_11 - .L_10)
.L_10:
        /*001c*/ 	.word	0x00000000
        /*0020*/ 	.short	0x000c
        /*0022*/ 	.short	0x0040
        /*0024*/ 	.byte	0x00, 0xf4, 0x21, 0x00


	//----- nvinfo : EIATTR_KPARAM_INFO
	.align		4
.L_11:
        /*0028*/ 	.byte	0x04, 0x17
        /*002a*/ 	.short	(.L_13 - .L_12)
.L_12:
        /*002c*/ 	.word	0x00000000
        /*0030*/ 	.short	0x000b
        /*0032*/ 	.short	0x0038
        /*0034*/ 	.byte	0x00, 0xf0, 0x11, 0x00


	//----- nvinfo : EIATTR_KPARAM_INFO
	.align		4
.L_13:
        /*0038*/ 	.byte	0x04, 0x17
        /*003a*/ 	.short	(.L_15 - .L_14)
.L_14:
        /*003c*/ 	.word	0x00000000
        /*0040*/ 	.short	0x000a
        /*0042*/ 	.short	0x0034
        /*0044*/ 	.byte	0x00, 0xf0, 0x11, 0x00


	//----- nvinfo : EIATTR_KPARAM_INFO
	.align		4
.L_15:
        /*0048*/ 	.byte	0x04, 0x17
        /*004a*/ 	.short	(.L_17 - .L_16)
.L_16:
        /*004c*/ 	.word	0x00000000
        /*0050*/ 	.short	0x0009
        /*0052*/ 	.short	0x0030
        /*0054*/ 	.byte	0x00, 0xf0, 0x11, 0x00


	//----- nvinfo : EIATTR_KPARAM_INFO
	.align		4
.L_17:
        /*0058*/ 	.byte	0x04, 0x17
        /*005a*/ 	.short	(.L_19 - .L_18)
.L_18:
        /*005c*/ 	.word	0x00000000
        /*0060*/ 	.short	0x0008
        /*0062*/ 	.short	0x002c
        /*0064*/ 	.byte	0x00, 0xf0, 0x11, 0x00


	//----- nvinfo : EIATTR_KPARAM_INFO
	.align		4
.L_19:
        /*0068*/ 	.byte	0x04, 0x17
        /*006a*/ 	.short	(.L_21 - .L_20)
.L_20:
        /*006c*/ 	.word	0x00000000
        /*0070*/ 	.short	0x0007
        /*0072*/ 	.short	0x0028
        /*0074*/ 	.byte	0x00, 0xf0, 0x11, 0x00


	//----- nvinfo : EIATTR_KPARAM_INFO
	.align		4
.L_21:
        /*0078*/ 	.byte	0x04, 0x17
        /*007a*/ 	.short	(.L_23 - .L_22)
.L_22:
        /*007c*/ 	.word	0x00000000
        /*0080*/ 	.short	0x0006
        /*0082*/ 	.short	0x0024
        /*0084*/ 	.byte	0x00, 0xf0, 0x11, 0x00


	//----- nvinfo : EIATTR_KPARAM_INFO
	.align		4
.L_23:
        /*0088*/ 	.byte	0x04, 0x17
        /*008a*/ 	.short	(.L_25 - .L_24)
.L_24:
        /*008c*/ 	.word	0x00000000
        /*0090*/ 	.short	0x0005
        /*0092*/ 	.short	0x0020
        /*0094*/ 	.byte	0x00, 0xf0, 0x11, 0x00


	//----- nvinfo : EIATTR_KPARAM_INFO
	.align		4
.L_25:
        /*0098*/ 	.byte	0x04, 0x17
        /*009a*/ 	.short	(.L_27 - .L_26)
.L_26:
        /*009c*/ 	.word	0x00000000
        /*00a0*/ 	.short	0x0004
        /*00a2*/ 	.short	0x001c
        /*00a4*/ 	.byte	0x00, 0xf0, 0x11, 0x00


	//----- nvinfo : EIATTR_KPARAM_INFO
	.align		4
.L_27:
        /*00a8*/ 	.byte	0x04, 0x17
        /*00aa*/ 	.short	(.L_29 - .L_28)
.L_28:
        /*00ac*/ 	.word	0x00000000
        /*00b0*/ 	.short	0x0003
        /*00b2*/ 	.short	0x0018
        /*00b4*/ 	.byte	0x00, 0xf0, 0x11, 0x00


	//----- nvinfo : EIATTR_KPARAM_INFO
	.align		4
.L_29:
        /*00b8*/ 	.byte	0x04, 0x17
        /*00ba*/ 	.short	(.L_31 - .L_30)
.L_30:
        /*00bc*/ 	.word	0x00000000
        /*00c0*/ 	.short	0x0002
        /*00c2*/ 	.short	0x0010
        /*00c4*/ 	.byte	0x00, 0xf4, 0x21, 0x00


	//----- nvinfo : EIATTR_KPARAM_INFO
	.align		4
.L_31:
        /*00c8*/ 	.byte	0x04, 0x17
        /*00ca*/ 	.short	(.L_33 - .L_32)
.L_32:
        /*00cc*/ 	.word	0x00000000
        /*00d0*/ 	.short	0x0001
        /*00d2*/ 	.short	0x0008
        /*00d4*/ 	.byte	0x00, 0xf4, 0x21, 0x00


	//----- nvinfo : EIATTR_KPARAM_INFO
	.align		4
.L_33:
        /*00d8*/ 	.byte	0x04, 0x17
        /*00da*/ 	.short	(.L_35 - .L_34)
.L_34:
        /*00dc*/ 	.word	0x00000000
        /*00e0*/ 	.short	0x0000
        /*00e2*/ 	.short	0x0000
        /*00e4*/ 	.byte	0x00, 0xf4, 0x21, 0x00


	//----- nvinfo : EIATTR_SPARSE_MMA_MASK
	.align		4
.L_35:
        /*00e8*/ 	.byte	0x03, 0x50
        /*00ea*/ 	.short	0x0000


	//----- nvinfo : EIATTR_MAXREG_COUNT
	.align		4
        /*00ec*/ 	.byte	0x03, 0x1b
        /*00ee*/ 	.short	0x0080


	//----- nvinfo : EIATTR_NUM_BARRIERS
	.align		4
        /*00f0*/ 	.byte	0x02, 0x4c
        /*00f2*/ 	.byte	0x01
	.zero		1


	//----- nvinfo : EIATTR_ANNOTATIONS
	.align		4
        /*00f4*/ 	.byte	0x04, 0x55
        /*00f6*/ 	.short	(.L_37 - .L_36)


	//   ....[0]....
.L_36:
        /*00f8*/ 	.word	0x00000001
        /*00fc*/ 	.byte	0x90, 0x00, 0x00, 0x00, 0x01, 0x00, 0x00, 0x00, 0xb0, 0x00, 0x00, 0x00, 0x01, 0x00, 0x00, 0x00
        /* <DEDUP_REMOVED lines=3293> */
        /*cedc*/ 	.byte	0x30, 0xb9, 0x02, 0x00


	//----- nvinfo : EIATTR_VRC_CTA_INIT_COUNT
	.align		4
.L_37:
        /*cee0*/ 	.byte	0x02, 0x4a
	.zero		1
	.zero		1


	//----- nvinfo : EIATTR_EXIT_INSTR_OFFSETS
	.align		4
        /*cee4*/ 	.byte	0x04, 0x1c
        /*cee6*/ 	.short	(.L_39 - .L_38)


	//   ....[0]....
.L_38:
        /*cee8*/ 	.word	0x00062ff0


	//   ....[1]....
        /*ceec*/ 	.word	0x00063010


	//----- nvinfo : EIATTR_REQNTID
	.align		4
.L_39:
        /*cef0*/ 	.byte	0x04, 0x10
        /*cef2*/ 	.short	(.L_41 - .L_40)
.L_40:
        /*cef4*/ 	.word	0x00000200
        /*cef8*/ 	.word	0x00000001
        /*cefc*/ 	.word	0x00000001


	//----- nvinfo : EIATTR_CBANK_PARAM_SIZE
	.align		4
.L_41:
        /*cf00*/ 	.byte	0x03, 0x19
        /*cf02*/ 	.short	0x0050


	//----- nvinfo : EIATTR_PARAM_CBANK
	.align		4
        /*cf04*/ 	.byte	0x04, 0x0a
        /*cf06*/ 	.short	(.L_43 - .L_42)
	.align		4
.L_42:
        /*cf08*/ 	.word	index@(.nv.constant0.matmul_kernel)
        /*cf0c*/ 	.short	0x0380
        /*cf0e*/ 	.short	0x0050


	//----- nvinfo : EIATTR_SW_WAR
	.align		4
.L_43:
        /*cf10*/ 	.byte	0x04, 0x36
        /*cf12*/ 	.short	(.L_45 - .L_44)
.L_44:
        /*cf14*/ 	.word	0x00000008
.L_45:


//--------------------- .nv.compat                --------------------------
	.section	.nv.compat,"",@"SHT_CUDA_COMPAT_INFO"
	.align	4
        /*0000*/ 	.byte	0x02, 0x02, 0x01, 0x00, 0x02, 0x05, 0x05, 0x00, 0x02, 0x03, 0x00, 0x00, 0x02, 0x06, 0x01, 0x00


//--------------------- .nv.callgraph             --------------------------
	.section	.nv.callgraph,"",@"SHT_CUDA_CALLGRAPH"
	.align	4
	.sectionentsize	8
	.align		4
        /*0000*/ 	.word	0x00000000
	.align		4
        /*0004*/ 	.word	0xffffffff
	.align		4
        /*0008*/ 	.word	0x00000000
	.align		4
        /*000c*/ 	.word	0xfffffffe
	.align		4
        /*0010*/ 	.word	0x00000000
	.align		4
        /*0014*/ 	.word	0xfffffffd
	.align		4
        /*0018*/ 	.word	0x00000000
	.align		4
        /*001c*/ 	.word	0xfffffffc


//--------------------- .text.matmul_kernel       --------------------------
	.section	.text.matmul_kernel,"ax",@progbits
	.align	128
        .global         matmul_kernel
        .type           matmul_kernel,@function
        .size           matmul_kernel,(.L_x_3 - matmul_kernel)
        .other          matmul_kernel,@"STO_CUDA_ENTRY STV_DEFAULT"
matmul_kernel:
.text.matmul_kernel:
[----:B------:R-:W1:Y:S08]  /*0000*/  LDC R1, c[0x0][0x37c] ;  /* 0x0000df00ff017b82 */ /* 0x000e700000000800 */
[----:B------:R-:W2:Y:S01]  /*0010*/  LDC.64 R16, c[0x0][0x398] ;  /* 0x0000e600ff107b82 */ /* 0x000ea20000000a00 */
[----:B------:R-:W3:Y:S01]  /*0020*/  S2R R4, SR_CTAID.X ;  /* 0x0000000000047919 */ /* 0x000ee20000002500 */
[----:B-1----:R-:W-:Y:S01]  /*0030*/  VIADD R1, R1, 0xffffaed8 ;  /* 0xffffaed801017836 */ /* 0x002fe20000000000 */
[----:B------:R-:W-:Y:S01]  /*0040*/  UMOV UR4, 0x400 ;  /* 0x0000040000047882 */ /* 0x000fe20000000000 */
[----:B------:R-:W1:Y:S01]  /*0050*/  LDCU.128 UR8, c[0x0][0x380] ;  /* 0x00007000ff0877ac */ /* 0x000e620008000c00 */
[----:B------:R-:W4:Y:S03]  /*0060*/  S2R R13, SR_TID.X ;  /* 0x00000000000d7919 */ /* 0x000f260000002100 */
[----:B------:R-:W1:Y:S01]  /*0070*/  S2UR UR5, SR_CgaCtaId ;  /* 0x00000000000579c3 */ /* 0x000e620000008800 */
[----:B--2---:R-:W-:Y:S01]  /*0080*/  VIADD R0, R17, 0xff ;  /* 0x000000ff11007836 */ /* 0x004fe20000000000 */
[----:B------:R-:W-:Y:S04]  /*0090*/  STL [R1+0x13a8], R17 ;  /* 0x0013a81101007387 */ /* 0x000fe80000100800 */
[----:B------:R-:W-:Y:S01]  /*00a0*/  SHF.R.S32.HI R3, RZ, 0x1f, R0 ;  /* 0x0000001fff037819 */ /* 0x000fe20000011400 */
[----:B------:R-:W-:Y:S01]  /*00b0*/  STL [R1+0x13ac], R16 ;  /* 0x0013ac1001007387 */ /* 0x000fe20000100800 */
[----:B-1----:R-:W-:-:S02]  /*00c0*/  ULEA UR4, UR5, UR4, 0x18 ;  /* 0x0000000405047291 */ /* 0x002fc4000f8ec0ff */
[----:B------:R-:W-:Y:S01]  /*00d0*/  LEA.HI R3, R3, R0, RZ, 0x8 ;  /* 0x0000000003037211 */ /* 0x000fe200078f40ff */
[----:B------:R-:W1:Y:S01]  /*00e0*/  LDCU.64 UR6, c[0x0][0x358] ;  /* 0x00006b00ff0677ac */ /* 0x000e620008000a00 */
[----:B---3--:R-:W-:Y:S02]  /*00f0*/  IABS R8, R4 ;  /* 0x0000000400087213 */ /* 0x008fe40000000000 */
[----:B------:R-:W-:Y:S01]  /*0100*/  SHF.R.S32.HI R3, RZ, 0x8, R3 ;  /* 0x00000008ff037819 */ /* 0x000fe20000011403 */
[----:B------:R-:W2:Y:S04]  /*0110*/  LDCU UR5, c[0x0][0x3b0] ;  /* 0x00007600ff0577ac */ /* 0x000ea80008000800 */
[----:B------:R-:W-:-:S05]  /*0120*/  IMAD.SHL.U32 R3, R3, 0x8, RZ ;  /* 0x0000000803037824 */ /* 0x000fca00078e00ff */
[-C--:B------:R-:W-:Y:S02]  /*0130*/  IABS R5, R3.reuse ;  /* 0x0000000300057213 */ /* 0x080fe40000000000 */
[----:B------:R-:W-:Y:S02]  /*0140*/  IABS R10, R3 ;  /* 0x00000003000a7213 */ /* 0x000fe40000000000 */
[----:B------:R-:W3:Y:S08]  /*0150*/  I2F.RP R0, R5 ;  /* 0x0000000500007306 */ /* 0x000ef00000209400 */
[----:B---3--:R-:W3:Y:S02]  /*0160*/  MUFU.RCP R0, R0 ;  /* 0x0000000000007308 */ /* 0x008ee40000001000 */
[----:B---3--:R-:W-:-:S02]  /*0170*/  VIADD R6, R0, 0xffffffe ;  /* 0x0ffffffe00067836 */ /* 0x008fc40000000000 */
[----:B------:R-:W-:-:S04]  /*0180*/  IMAD.MOV R0, RZ, RZ, -R10 ;  /* 0x000000ffff007224 */ /* 0x000fc800078e0a0a */
[----:B------:R3:W1:Y:S02]  /*0190*/  F2I.FTZ.U32.TRUNC.NTZ R7, R6 ;  /* 0x0000000600077305 */ /* 0x000664000021f000 */
[----:B---3--:R-:W-:Y:S01]  /*01a0*/  IMAD.MOV.U32 R6, RZ, RZ, RZ ;  /* 0x000000ffff067224 */ /* 0x008fe200078e00ff */
[----:B-1----:R-:W-:-:S05]  /*01b0*/  IADD3 R2, PT, PT, RZ, -R7, RZ ;  /* 0x80000007ff027210 */ /* 0x002fca0007ffe0ff */
[----:B------:R-:W-:Y:S02]  /*01c0*/  IMAD R9, R2, R5, RZ ;  /* 0x0000000502097224 */ /* 0x000fe400078e02ff */
[----:B------:R-:W-:Y:S02]  /*01d0*/  IMAD.MOV.U32 R2, RZ, RZ, R8 ;  /* 0x000000ffff027224 */ /* 0x000fe400078e0008 */
[----:B------:R-:W-:-:S06]  /*01e0*/  IMAD.HI.U32 R7, R7, R9, R6 ;  /* 0x0000000907077227 */ /* 0x000fcc00078e0006 */
[----:B------:R-:W-:-:S04]  /*01f0*/  IMAD.HI.U32 R7, R7, R2, RZ ;  /* 0x0000000207077227 */ /* 0x000fc800078e00ff */
[----:B------:R-:W-:-:S05]  /*0200*/  IMAD R0, R7, R0, R2 ;  /* 0x0000000007007224 */ /* 0x000fca00078e0202 */
[----:B------:R-:W-:-:S13]  /*0210*/  ISETP.GT.U32.AND P1, PT, R5, R0, PT ;  /* 0x000000000500720c */ /* 0x000fda0003f24070 */
[----:B------:R-:W-:Y:S01]  /*0220*/  @!P1 IMAD.IADD R0, R0, 0x1, -R5 ;  /* 0x0000000100009824 */ /* 0x000fe200078e0a05 */
[----:B------:R-:W-:Y:S02]  /*0230*/  @!P1 IADD3 R7, PT, PT, R7, 0x1, RZ ;  /* 0x0000000107079810 */ /* 0x000fe40007ffe0ff */
[----:B------:R-:W-:Y:S02]  /*0240*/  ISETP.NE.AND P1, PT, R3, RZ, PT ;  /* 0x000000ff0300720c */ /* 0x000fe40003f25270 */
[----:B------:R-:W-:Y:S02]  /*0250*/  ISETP.GE.U32.AND P0, PT, R0, R5, PT ;  /* 0x000000050000720c */ /* 0x000fe40003f06070 */
[----:B------:R-:W-:-:S04]  /*0260*/  LOP3.LUT R0, R4, R3, RZ, 0x3c, !PT ;  /* 0x0000000304007212 */ /* 0x000fc800078e3cff */
[----:B------:R-:W-:Y:S01]  /*0270*/  ISETP.GE.AND P2, PT, R0, RZ, PT ;  /* 0x000000ff0000720c */ /* 0x000fe20003f46270 */
[----:B------:R-:W-:-:S05]  /*0280*/  VIADD R0, R16, 0x1ff ;  /* 0x000001ff10007836 */ /* 0x000fca0000000000 */
[----:B------:R-:W-:Y:S01]  /*0290*/  SHF.R.S32.HI R5, RZ, 0x1f, R0 ;  /* 0x0000001fff057819 */ /* 0x000fe20000011400 */
[----:B------:R-:W-:-:S03]  /*02a0*/  @P0 VIADD R7, R7, 0x1 ;  /* 0x0000000107070836 */ /* 0x000fc60000000000 */
[----:B------:R-:W-:Y:S01]  /*02b0*/  LEA.HI R5, R5, R0, RZ, 0x9 ;  /* 0x0000000005057211 */ /* 0x000fe200078f48ff */
[----:B------:R-:W-:-:S04]  /*02c0*/  IMAD.MOV.U32 R6, RZ, RZ, R7 ;  /* 0x000000ffff067224 */ /* 0x000fc800078e0007 */
[----:B------:R-:W-:Y:S01]  /*02d0*/  @!P2 IMAD.MOV R6, RZ, RZ, -R6 ;  /* 0x000000ffff06a224 */ /* 0x000fe200078e0a06 */
[----:B------:R-:W-:-:S04]  /*02e0*/  @!P1 LOP3.LUT R6, RZ, R3, RZ, 0x33, !PT ;  /* 0x00000003ff069212 */ /* 0x000fc800078e33ff */
[----:B------:R-:W-:Y:S01]  /*02f0*/  SHF.L.U32 R0, R6, 0x3, RZ ;  /* 0x0000000306007819 */ /* 0x000fe200000006ff */
[----:B------:R-:W-:-:S03]  /*0300*/  IMAD.MOV R6, RZ, RZ, -R6 ;  /* 0x000000ffff067224 */ /* 0x000fc600078e0a06 */
[----:B------:R-:W-:Y:S01]  /*0310*/  LEA.HI.SX32 R2, R5, -R0, 0x17 ;  /* 0x8000000005027211 */ /* 0x000fe200078fbaff */
[----:B------:R-:W-:-:S03]  /*0320*/  IMAD R3, R3, R6, R4 ;  /* 0x0000000603037224 */ /* 0x000fc600078e0204 */
[----:B------:R-:W-:Y:S02]  /*0330*/  VIMNMX R2, PT, PT, R2, 0x8, PT ;  /* 0x0000000802027848 */ /* 0x000fe40003fe0100 */
[----:B------:R-:W-:Y:S02]  /*0340*/  IABS R11, R3 ;  /* 0x00000003000b7213 */ /* 0x000fe40000000000 */
[-C--:B------:R-:W-:Y:S02]  /*0350*/  IABS R7, R2.reuse ;  /* 0x0000000200077213 */ /* 0x080fe40000000000 */
[----:B------:R-:W-:Y:S02]  /*0360*/  IABS R6, R2 ;  /* 0x0000000200067213 */ /* 0x000fe40000000000 */
[----:B------:R-:W1:Y:S08]  /*0370*/  I2F.RP R8, R7 ;  /* 0x0000000700087306 */ /* 0x000e700000209400 */
[----:B-1----:R-:W1:Y:S02]  /*0380*/  MUFU.RCP R8, R8 ;  /* 0x0000000800087308 */ /* 0x002e640000001000 */
[----:B-1----:R-:W-:-:S02]  /*0390*/  VIADD R5, R8, 0xffffffe ;  /* 0x0ffffffe08057836 */ /* 0x002fc40000000000 */
[----:B------:R-:W-:Y:S01]  /*03a0*/  IMAD.MOV R8, RZ, RZ, -R6 ;  /* 0x000000ffff087224 */ /* 0x000fe200078e0a06 */
[----:B------:R-:W-:-:S03]  /*03b0*/  IABS R6, R17 ;  /* 0x0000001100067213 */ /* 0x000fc60000000000 */
[----:B------:R-:W1:Y:S08]  /*03c0*/  F2I.FTZ.U32.TRUNC.NTZ R5, R5 ;  /* 0x0000000500057305 */ /* 0x000e70000021f000 */
[----:B------:R-:W3:Y:S01]  /*03d0*/  I2F.RP R10, R6 ;  /* 0x00000006000a7306 */ /* 0x000ee20000209400 */
[----:B-1----:R-:W-:-:S04]  /*03e0*/  IMAD.MOV R9, RZ, RZ, -R5 ;  /* 0x000000ffff097224 */ /* 0x002fc800078e0a05 */
[----:B------:R-:W-:-:S04]  /*03f0*/  IMAD.MOV.U32 R4, RZ, RZ, R9 ;  /* 0x000000ffff047224 */ /* 0x000fc800078e0009 */
[----:B------:R-:W-:Y:S01]  /*0400*/  IMAD R9, R4, R7, RZ ;  /* 0x0000000704097224 */ /* 0x000fe200078e02ff */
[----:B------:R-:W-:Y:S01]  /*0410*/  MOV R4, RZ ;  /* 0x000000ff00047202 */ /* 0x000fe20000000f00 */
[----:B---3--:R-:W1:Y:S04]  /*0420*/  MUFU.RCP R10, R10 ;  /* 0x0000000a000a7308 */ /* 0x008e680000001000 */
[----:B------:R-:W-:Y:S01]  /*0430*/  IMAD.HI.U32 R4, R5, R9, R4 ;  /* 0x0000000905047227 */ /* 0x000fe200078e0004 */
[----:B------:R-:W-:-:S04]  /*0440*/  IABS R5, R16 ;  /* 0x0000001000057213 */ /* 0x000fc80000000000 */
[----:B------:R-:W3:Y:S01]  /*0450*/  I2F.RP R9, R5 ;  /* 0x0000000500097306 */ /* 0x000ee20000209400 */
[----:B------:R-:W-:-:S04]  /*0460*/  IMAD.HI.U32 R4, R4, R11, RZ ;  /* 0x0000000b04047227 */ /* 0x000fc800078e00ff */
[----:B------:R-:W-:Y:S02]  /*0470*/  IMAD R8, R4, R8, R11 ;  /* 0x0000000804087224 */ /* 0x000fe400078e020b */
[----:B-1----:R-:W-:Y:S01]  /*0480*/  VIADD R11, R10, 0xffffffe ;  /* 0x0ffffffe0a0b7836 */ /* 0x002fe20000000000 */
[----:B----4-:R-:W-:Y:S02]  /*0490*/  SHF.R.U32.HI R10, RZ, 0x7, R13 ;  /* 0x00000007ff0a7819 */ /* 0x010fe4000001160d */
[----:B------:R-:W-:-:S03]  /*04a0*/  ISETP.GT.U32.AND P1, PT, R7, R8, PT ;  /* 0x000000080700720c */ /* 0x000fc60003f24070 */
[----:B------:R-:W-:Y:S08]  /*04b0*/  F2I.FTZ.U32.TRUNC.NTZ R11, R11 ;  /* 0x0000000b000b7305 */ /* 0x000ff0000021f000 */
[----:B---3--:R-:W1:Y:S02]  /*04c0*/  MUFU.RCP R9, R9 ;  /* 0x0000000900097308 */ /* 0x008e640000001000 */
[----:B------:R-:W-:-:S02]  /*04d0*/  @!P1 IMAD.IADD R8, R8, 0x1, -R7 ;  /* 0x0000000108089824 */ /* 0x000fc400078e0a07 */
[----:B------:R-:W-:Y:S01]  /*04e0*/  @!P1 VIADD R4, R4, 0x1 ;  /* 0x0000000104049836 */ /* 0x000fe20000000000 */
[----:B------:R-:W-:Y:S02]  /*04f0*/  ISETP.NE.AND P1, PT, R2, RZ, PT ;  /* 0x000000ff0200720c */ /* 0x000fe40003f25270 */
[----:B------:R-:W-:Y:S02]  /*0500*/  ISETP.GE.U32.AND P0, PT, R8, R7, PT ;  /* 0x000000070800720c */ /* 0x000fe40003f06070 */
[----:B------:R-:W-:-:S04]  /*0510*/  LOP3.LUT R7, R3, R2, RZ, 0x3c, !PT ;  /* 0x0000000203077212 */ /* 0x000fc800078e3cff */
[----:B------:R-:W-:Y:S01]  /*0520*/  ISETP.GE.AND P2, PT, R7, RZ, PT ;  /* 0x000000ff0700720c */ /* 0x000fe20003f46270 */
[----:B-1----:R-:W-:-:S06]  /*0530*/  VIADD R8, R9, 0xffffffe ;  /* 0x0ffffffe09087836 */ /* 0x002fcc0000000000 */
[----:B------:R-:W-:Y:S01]  /*0540*/  @P0 IADD3 R4, PT, PT, R4, 0x1, RZ ;  /* 0x0000000104040810 */ /* 0x000fe20007ffe0ff */
[----:B------:R-:W1:Y:S04]  /*0550*/  F2I.FTZ.U32.TRUNC.NTZ R9, R8 ;  /* 0x0000000800097305 */ /* 0x000e68000021f000 */
[----:B------:R-:W-:-:S04]  /*0560*/  IMAD.MOV.U32 R7, RZ, RZ, R4 ;  /* 0x000000ffff077224 */ /* 0x000fc800078e0004 */
[----:B------:R-:W-:Y:S01]  /*0570*/  @!P2 IMAD.MOV R7, RZ, RZ, -R7 ;  /* 0x000000ffff07a224 */ /* 0x000fe200078e0a07 */
[----:B------:R-:W-:-:S04]  /*0580*/  @!P1 LOP3.LUT R7, RZ, R2, RZ, 0x33, !PT ;  /* 0x00000002ff079212 */ /* 0x000fc800078e33ff */
[----:B------:R-:W-:Y:S01]  /*0590*/  SHF.L.U32 R12, R7, 0x8, RZ ;  /* 0x00000008070c7819 */ /* 0x000fe200000006ff */
[----:B------:R-:W-:Y:S02]  /*05a0*/  IMAD.MOV R4, RZ, RZ, -R7 ;  /* 0x000000ffff047224 */ /* 0x000fe400078e0a07 */
[----:B------:R-:W-:Y:S02]  /*05b0*/  IMAD.MOV R7, RZ, RZ, -R11 ;  /* 0x000000ffff077224 */ /* 0x000fe400078e0a0b */
[----:B------:R-:W-:Y:S01]  /*05c0*/  IMAD R3, R2, R4, R3 ;  /* 0x0000000402037224 */ /* 0x000fe200078e0203 */
[----:B------:R-:W-:Y:S01]  /*05d0*/  SGXT.U32 R2, R10, 0x2 ;  /* 0x000000020a02781a */ /* 0x000fe20000000000 */
[----:B------:R3:W-:Y:S01]  /*05e0*/  STL [R1+0x7ac], R12 ;  /* 0x0007ac0c01007387 */ /* 0x0007e20000100800 */
[----:B------:R-:W-:Y:S02]  /*05f0*/  IMAD R7, R7, R6, RZ ;  /* 0x0000000607077224 */ /* 0x000fe400078e02ff */
[----:B------:R-:W-:Y:S01]  /*0600*/  IMAD.IADD R0, R0, 0x1, R3 ;  /* 0x0000000100007824 */ /* 0x000fe200078e0203 */
[----:B------:R-:W-:Y:S01]  /*0610*/  LOP3.LUT R3, R12, R2, RZ, 0xfc, !PT ;  /* 0x000000020c037212 */ /* 0x000fe200078efcff */
[----:B------:R-:W-:-:S02]  /*0620*/  IMAD.MOV.U32 R10, RZ, RZ, RZ ;  /* 0x000000ffff0a7224 */ /* 0x000fc400078e00ff */
[----:B-1----:R-:W-:Y:S01]  /*0630*/  IMAD.MOV R4, RZ, RZ, -R9 ;  /* 0x000000ffff047224 */ /* 0x002fe200078e0a09 */
[----:B------:R-:W-:Y:S01]  /*0640*/  LOP3.LUT R20, R3, 0xfc, RZ, 0xfc, !PT ;  /* 0x000000fc03147812 */ /* 0x000fe200078efcff */
[----:B------:R-:W-:Y:S01]  /*0650*/  IMAD.HI.U32 R2, R11, R7, R10 ;  /* 0x000000070b027227 */ /* 0x000fe200078e000a */
[C---:B---3--:R-:W-:Y:S02]  /*0660*/  LOP3.LUT R12, R13.reuse, 0x1ff, RZ, 0xc0, !PT ;  /* 0x000001ff0d0c7812 */ /* 0x048fe400078ec0ff */
[----:B------:R-:W-:Y:S01]  /*0670*/  IABS R8, R20 ;  /* 0x0000001400087213 */ /* 0x000fe20000000000 */
[----:B------:R-:W-:Y:S01]  /*0680*/  IMAD R7, R4, R5, RZ ;  /* 0x0000000504077224 */ /* 0x000fe200078e02ff */
[----:B------:R-:W-:Y:S02]  /*0690*/  LEA R0, R0, R12, 0x9 ;  /* 0x0000000c00007211 */ /* 0x000fe400078e48ff */
[----:B------:R-:W-:Y:S01]  /*06a0*/  LOP3.LUT R10, R13, 0x180, RZ, 0xc0, !PT ;  /* 0x000001800d0a7812 */ /* 0x000fe200078ec0ff */
[----:B------:R-:W-:Y:S01]  /*06b0*/  IMAD.MOV.U32 R11, RZ, RZ, R8 ;  /* 0x000000ffff0b7224 */ /* 0x000fe200078e0008 */
[----:B------:R-:W-:Y:S01]  /*06c0*/  IABS R4, R0 ;  /* 0x0000000000047213 */ /* 0x000fe20000000000 */
[----:B------:R-:W-:Y:S01]  /*06d0*/  IMAD.MOV.U32 R8, RZ, RZ, RZ ;  /* 0x000000ffff087224 */ /* 0x000fe200078e00ff */
[----:B------:R1:W-:Y:S01]  /*06e0*/  STL [R1+0xdc4], R0 ;  /* 0x000dc40001007387 */ /* 0x0003e20000100800 */
[----:B------:R-:W-:-:S02]  /*06f0*/  IABS R15, R3 ;  /* 0x00000003000f7213 */ /* 0x000fc40000000000 */
[----:B------:R-:W-:Y:S01]  /*0700*/  IMAD.HI.U32 R8, R9, R7, R8 ;  /* 0x0000000709087227 */ /* 0x000fe200078e0008 */
[----:B------:R-:W-:Y:S02]  /*0710*/  SHF.L.U32 R7, R12, 0x2, RZ ;  /* 0x000000020c077819 */ /* 0x000fe400000006ff */
[C---:B------:R-:W-:Y:S01]  /*0720*/  LOP3.LUT R13, R3.reuse, 0x4, RZ, 0xfc, !PT ;  /* 0x00000004030d7812 */ /* 0x040fe200078efcff */
[C---:B------:R-:W-:Y:S01]  /*0730*/  IMAD.HI.U32 R9, R2.reuse, R15, RZ ;  /* 0x0000000f02097227 */ /* 0x040fe200078e00ff */
[----:B------:R-:W-:Y:S02]  /*0740*/  LOP3.LUT R12, R3, 0x8, RZ, 0xfc, !PT ;  /* 0x00000008030c7812 */ /* 0x000fe400078efcff */
[----:B------:R-:W-:Y:S01]  /*0750*/  ISETP.GE.AND P0, PT, R13, RZ, PT ;  /* 0x000000ff0d00720c */ /* 0x000fe20003f06270 */
[----:B-1----:R-:W-:Y:S01]  /*0760*/  IMAD.HI.U32 R0, R2, R11, RZ ;  /* 0x0000000b02007227 */ /* 0x002fe200078e00ff */
[----:B------:R-:W-:Y:S02]  /*0770*/  IABS R19, R12 ;  /* 0x0000000c00137213 */ /* 0x000fe40000000000 */
[C---:B------:R-:W-:Y:S01]  /*0780*/  LOP3.LUT R14, R3.reuse, 0x1c, RZ, 0xfc, !PT ;  /* 0x0000001c030e7812 */ /* 0x040fe200078efcff */
[----:B------:R-:W-:Y:S01]  /*0790*/  IMAD.MOV R0, RZ, RZ, -R0 ;  /* 0x000000ffff007224 */ /* 0x000fe200078e0a00 */
[----:B------:R-:W-:Y:S01]  /*07a0*/  ISETP.GE.AND P3, PT, R12, RZ, PT ;  /* 0x000000ff0c00720c */ /* 0x000fe20003f66270 */
[----:B------:R-:W-:Y:S01]  /*07b0*/  IMAD.HI.U32 R8, R8, R4, RZ ;  /* 0x0000000408087227 */ /* 0x000fe200078e00ff */
[----:B------:R-:W-:-:S02]  /*07c0*/  LOP3.LUT R25, R3, 0x44, RZ, 0xfc, !PT ;  /* 0x0000004403197812 */ /* 0x000fc400078efcff */
[C---:B------:R-:W-:Y:S01]  /*07d0*/  LOP3.LUT R28, R3.reuse, 0xc4, RZ, 0xfc, !PT ;  /* 0x000000c4031c7812 */ /* 0x040fe200078efcff */
[----:B------:R-:W-:Y:S01]  /*07e0*/  IMAD R26, R6, R0, R11 ;  /* 0x00000000061a7224 */ /* 0x000fe200078e020b */
[----:B------:R-:W-:Y:S01]  /*07f0*/  SHF.R.U32.HI R0, RZ, 0x3, R10 ;  /* 0x00000003ff007819 */ /* 0x000fe2000001160a */
[----:B------:R-:W-:Y:S01]  /*0800*/  IMAD.MOV R8, RZ, RZ, -R8 ;  /* 0x000000ffff087224 */ /* 0x000fe200078e0a08 */
[----:B------:R-:W-:Y:S01]  /*0810*/  LOP3.LUT R17, R3, 0xe8, RZ, 0xfc, !PT ;  /* 0x000000e803117812 */ /* 0x000fe200078efcff */
[----:B------:R-:W-:Y:S01]  /*0820*/  IMAD.U32 R11, RZ, RZ, UR4 ;  /* 0x00000004ff0b7e24 */ /* 0x000fe2000f8e00ff */
[----:B------:R-:W-:Y:S01]  /*0830*/  LOP3.LUT R0, R7, R0, RZ, 0x3c, !PT ;  /* 0x0000000007007212 */ /* 0x000fe200078e3cff */
[----:B------:R-:W-:Y:S01]  /*0840*/  IMAD R8, R5, R8, R4 ;  /* 0x0000000805087224 */ /* 0x000fe200078e0204 */
[----:B------:R-:W-:Y:S01]  /*0850*/  IABS R7, R13 ;  /* 0x0000000d00077213 */ /* 0x000fe20000000000 */
[----:B------:R-:W-:Y:S01]  /*0860*/  IMAD.MOV R9, RZ, RZ, -R9 ;  /* 0x000000ffff097224 */ /* 0x000fe200078e0a09 */
[----:B------:R-:W-:-:S02]  /*0870*/  LOP3.LUT R10, R0, 0x40, RZ, 0x3c, !PT ;  /* 0x00000040000a7812 */ /* 0x000fc400078e3cff */
[----:B------:R-:W-:Y:S01]  /*0880*/  ISETP.GT.U32.AND P1, PT, R5, R8, PT ;  /* 0x000000080500720c */ /* 0x000fe20003f24070 */
[----:B------:R-:W-:Y:S01]  /*0890*/  IMAD R15, R6, R9, R15 ;  /* 0x00000009060f7224 */ /* 0x000fe200078e020f */
[C---:B------:R-:W-:Y:S01]  /*08a0*/  IADD3 R4, PT, PT, R11.reuse, 0x100000, R0 ;  /* 0x001000000b047810 */ /* 0x040fe20007ffe000 */
[C---:B------:R-:W-:Y:S01]  /*08b0*/  IMAD.HI.U32 R9, R2.reuse, R19, RZ ;  /* 0x0000001302097227 */ /* 0x040fe200078e00ff */
[----:B------:R-:W-:Y:S02]  /*08c0*/  IADD3 R0, PT, PT, R11, 0x100000, R10 ;  /* 0x001000000b007810 */ /* 0x000fe40007ffe00a */
[----:B------:R-:W-:Y:S01]  /*08d0*/  LOP3.LUT R13, R3, 0x10, RZ, 0xfc, !PT ;  /* 0x00000010030d7812 */ /* 0x000fe200078efcff */
[----:B------:R-:W-:Y:S01]  /*08e0*/  IMAD.HI.U32 R10, R2, R7, RZ ;  /* 0x00000007020a7227 */ /* 0x000fe200078e00ff */
[----:B------:R-:W-:Y:S01]  /*08f0*/  IADD3 R9, PT, PT, -R9, RZ, RZ ;  /* 0x000000ff09097210 */ /* 0x000fe20007ffe1ff */
[----:B------:R1:W-:Y:S01]  /*0900*/  STL [R1+0x11d8], R4 ;  /* 0x0011d80401007387 */ /* 0x0003e20000100800 */
[----:B------:R-:W-:Y:S01]  /*0910*/  ISETP.GT.U32.AND P2, PT, R6, R26, PT ;  /* 0x0000001a0600720c */ /* 0x000fe20003f44070 */
[----:B------:R-:W-:Y:S01]  /*0920*/  IMAD.MOV R22, RZ, RZ, -R10 ;  /* 0x000000ffff167224 */ /* 0x000fe200078e0a0a */
[----:B------:R-:W-:Y:S01]  /*0930*/  LOP3.LUT R10, R3, 0xc, RZ, 0xfc, !PT ;  /* 0x0000000c030a7812 */ /* 0x000fe200078efcff */
[----:B------:R-:W-:Y:S01]  /*0940*/  @!P1 IMAD.IADD R8, R8, 0x1, -R5 ;  /* 0x0000000108089824 */ /* 0x000fe200078e0a05 */
[C---:B------:R-:W-:Y:S01]  /*0950*/  ISETP.GT.U32.AND P1, PT, R6.reuse, R15, PT ;  /* 0x0000000f0600720c */ /* 0x040fe20003f24070 */
[C---:B------:R-:W-:Y:S01]  /*0960*/  IMAD R22, R6.reuse, R22, R7 ;  /* 0x0000001606167224 */ /* 0x040fe200078e0207 */
[----:B------:R-:W-:Y:S01]  /*0970*/  IABS R7, R13 ;  /* 0x0000000d00077213 */ /* 0x000fe20000000000 */
[C---:B------:R-:W-:Y:S01]  /*0980*/  IMAD R19, R6.reuse, R9, R19 ;  /* 0x0000000906137224 */ /* 0x040fe200078e0213 */
[----:B------:R-:W-:Y:S01]  /*0990*/  IABS R11, R10 ;  /* 0x0000000a000b7213 */ /* 0x000fe20000000000 */
[----:B------:R-:W-:Y:S01]  /*09a0*/  STL [R1+0x11dc], R0 ;  /* 0x0011dc0001007387 */ /* 0x000fe20000100800 */
[C---:B------:R-:W-:Y:S01]  /*09b0*/  ISETP.GT.U32.AND P5, PT, R6.reuse, R22, PT ;  /* 0x000000160600720c */ /* 0x040fe20003fa4070 */
[----:B------:R-:W-:Y:S01]  /*09c0*/  IMAD.MOV.U32 R9, RZ, RZ, R7 ;  /* 0x000000ffff097224 */ /* 0x000fe200078e0007 */
[----:B------:R-:W-:Y:S01]  /*09d0*/  ISETP.GT.U32.AND P6, PT, R6, R19, PT ;  /* 0x000000130600720c */ /* 0x000fe20003fc4070 */
[----:B------:R-:W-:Y:S01]  /*09e0*/  IMAD.HI.U32 R7, R2, R11, RZ ;  /* 0x0000000b02077227 */ /* 0x000fe200078e00ff */
[----:B------:R-:W-:-:S03]  /*09f0*/  ISETP.GT.U32.AND P4, PT, R5, R8, PT ;  /* 0x000000080500720c */ /* 0x000fc60003f84070 */
[----:B------:R-:W-:Y:S01]  /*0a00*/  @!P1 IADD3 R15, PT, PT, R15, -R6, RZ ;  /* 0x800000060f0f9210 */ /* 0x000fe20007ffe0ff */
[----:B------:R-:W-:Y:S02]  /*0a10*/  IMAD.MOV R7, RZ, RZ, -R7 ;  /* 0x000000ffff077224 */ /* 0x000fe400078e0a07 */
[--C-:B------:R-:W-:Y:S01]  /*0a20*/  @!P2 IMAD.IADD R26, R26, 0x1, -R6.reuse ;  /* 0x000000011a1aa824 */ /* 0x100fe200078e0a06 */
[C---:B------:R-:W-:Y:S01]  /*0a30*/  ISETP.GT.U32.AND P1, PT, R6.reuse, R15, PT ;  /* 0x0000000f0600720c */ /* 0x040fe20003f24070 */
[----:B------:R-:W-:Y:S02]  /*0a40*/  IMAD R11, R6, R7, R11 ;  /* 0x00000007060b7224 */ /* 0x000fe400078e020b */
[--C-:B------:R-:W-:Y:S01]  /*0a50*/  @!P5 IMAD.IADD R22, R22, 0x1, -R6.reuse ;  /* 0x000000011616d824 */ /* 0x100fe200078e0a06 */
[----:B------:R-:W-:Y:S01]  /*0a60*/  ISETP.GT.U32.AND P2, PT, R6, R26, PT ;  /* 0x0000001a0600720c */ /* 0x000fe20003f44070 */
[----:B------:R-:W-:Y:S02]  /*0a70*/  @!P6 IMAD.IADD R19, R19, 0x1, -R6 ;  /* 0x000000011313e824 */ /* 0x000fe400078e0a06 */
[----:B------:R-:W-:Y:S01]  /*0a80*/  @!P4 IMAD.IADD R8, R8, 0x1, -R5 ;  /* 0x000000010808c824 */ /* 0x000fe200078e0a05 */
[----:B------:R-:W-:Y:S01]  /*0a90*/  ISETP.GT.U32.AND P5, PT, R6, R22, PT ;  /* 0x000000160600720c */ /* 0x000fe20003fa4070 */
[----:B------:R-:W-:Y:S01]  /*0aa0*/  IMAD.HI.U32 R5, R2, R9, RZ ;  /* 0x0000000902057227 */ /* 0x000fe200078e00ff */
[----:B------:R-:W-:-:S02]  /*0ab0*/  ISETP.GT.U32.AND P6, PT, R6, R19, PT ;  /* 0x000000130600720c */ /* 0x000fc40003fc4070 */
[----:B------:R-:W-:Y:S01]  /*0ac0*/  ISETP.GE.AND P4, PT, R10, RZ, PT ;  /* 0x000000ff0a00720c */ /* 0x000fe20003f86270 */
[----:B------:R-:W-:Y:S01]  /*0ad0*/  IMAD.MOV R5, RZ, RZ, -R5 ;  /* 0x000000ffff057224 */ /* 0x000fe200078e0a05 */
[----:B------:R-:W-:Y:S01]  /*0ae0*/  @!P1 IADD3 R15, PT, PT, R15, -R6, RZ ;  /* 0x800000060f0f9210 */ /* 0x000fe20007ffe0ff */
[----:B------:R3:W-:Y:S01]  /*0af0*/  STL [R1+0x13b0], R8 ;  /* 0x0013b00801007387 */ /* 0x0007e20000100800 */
[C---:B------:R-:W-:Y:S01]  /*0b00*/  ISETP.GT.U32.AND P1, PT, R6.reuse, R11, PT ;  /* 0x0000000b0600720c */ /* 0x040fe20003f24070 */
[----:B------:R-:W-:Y:S01]  /*0b10*/  IMAD R9, R6, R5, R9 ;  /* 0x0000000506097224 */ /* 0x000fe200078e0209 */
[C---:B------:R-:W-:Y:S01]  /*0b20*/  LOP3.LUT R10, R3.reuse, 0x14, RZ, 0xfc, !PT ;  /* 0x00000014030a7812 */ /* 0x040fe200078efcff */
[----:B------:R-:W-:Y:S01]  /*0b30*/  IMAD.MOV.U32 R16, RZ, RZ, R15 ;  /* 0x000000ffff107224 */ /* 0x000fe200078e000f */
[C---:B------:R-:W-:Y:S01]  /*0b40*/  LOP3.LUT R5, R3.reuse, 0x18, RZ, 0xfc, !PT ;  /* 0x0000001803057812 */ /* 0x040fe200078efcff */
[--C-:B------:R-:W-:Y:S01]  /*0b50*/  @!P5 IMAD.IADD R22, R22, 0x1, -R6.reuse ;  /* 0x000000011616d824 */ /* 0x100fe200078e0a06 */
[----:B------:R-:W-:Y:S01]  /*0b60*/  ISETP.GE.AND P5, PT, R3, RZ, PT ;  /* 0x000000ff0300720c */ /* 0x000fe20003fa6270 */
[--C-:B------:R-:W-:Y:S01]  /*0b70*/  @!P6 IMAD.IADD R19, R19, 0x1, -R6.reuse ;  /* 0x000000011313e824 */ /* 0x100fe200078e0a06 */
[----:B------:R-:W-:Y:S01]  /*0b80*/  IABS R21, R10 ;  /* 0x0000000a00157213 */ /* 0x000fe20000000000 */
[----:B------:R-:W-:Y:S01]  /*0b90*/  @!P2 IMAD.IADD R26, R26, 0x1, -R6 ;  /* 0x000000011a1aa824 */ /* 0x000fe200078e0a06 */
[----:B------:R-:W-:Y:S01]  /*0ba0*/  ISETP.GT.U32.AND P6, PT, R6, R9, PT ;  /* 0x000000090600720c */ /* 0x000fe20003fc4070 */
[----:B-1----:R-:W-:Y:S01]  /*0bb0*/  IMAD.MOV.U32 R4, RZ, RZ, R22 ;  /* 0x000000ffff047224 */ /* 0x002fe200078e0016 */
[----:B------:R-:W-:Y:S01]  /*0bc0*/  IABS R18, R5 ;  /* 0x0000000500127213 */ /* 0x000fe20000000000 */
[----:B------:R-:W-:Y:S01]  /*0bd0*/  @!P1 IMAD.IADD R11, R11, 0x1, -R6 ;  /* 0x000000010b0b9824 */ /* 0x000fe200078e0a06 */
[----:B------:R-:W-:Y:S01]  /*0be0*/  ISETP.GE.AND P1, PT, R20, RZ, PT ;  /* 0x000000ff1400720c */ /* 0x000fe20003f26270 */
[----:B------:R-:W-:Y:S01]  /*0bf0*/  IMAD.HI.U32 R23, R2, R21, RZ ;  /* 0x0000001502177227 */ /* 0x000fe200078e00ff */
[----:B------:R-:W-:-:S02]  /*0c00*/  ISETP.GE.AND P2, PT, R13, RZ, PT ;  /* 0x000000ff0d00720c */ /* 0x000fc40003f46270 */
[----:B------:R-:W-:Y:S01]  /*0c10*/  IABS R13, R14 ;  /* 0x0000000e000d7213 */ /* 0x000fe20000000000 */
[----:B------:R-:W-:Y:S01]  /*0c20*/  @!P5 IMAD.MOV R16, RZ, RZ, -R16 ;  /* 0x000000ffff10d224 */ /* 0x000fe200078e0a10 */
[----:B------:R-:W-:Y:S01]  /*0c30*/  ISETP.GT.U32.AND P5, PT, R6, R11, PT ;  /* 0x0000000b0600720c */ /* 0x000fe20003fa4070 */
[----:B------:R-:W-:Y:S01]  /*0c40*/  IMAD.HI.U32 R7, R2, R18, RZ ;  /* 0x0000001202077227 */ /* 0x000fe200078e00ff */
[C---:B------:R-:W-:Y:S02]  /*0c50*/  LOP3.LUT R22, R3.reuse, 0x40, RZ, 0xfc, !PT ;  /* 0x0000004003167812 */ /* 0x040fe400078efcff */
[----:B------:R-:W-:Y:S01]  /*0c60*/  STL [R1+0xe8], R16 ;  /* 0x0000e81001007387 */ /* 0x000fe20000100800 */
[----:B------:R-:W-:Y:S01]  /*0c70*/  IMAD.MOV R23, RZ, RZ, -R23 ;  /* 0x000000ffff177224 */ /* 0x000fe200078e0a17 */
[----:B---3--:R-:W-:Y:S01]  /*0c80*/  LOP3.LUT R8, R3, 0xd0, RZ, 0xfc, !PT ;  /* 0x000000d003087812 */ /* 0x008fe200078efcff */
[----:B------:R-:W-:Y:S01]  /*0c90*/  IMAD.MOV R7, RZ, RZ, -R7 ;  /* 0x000000ffff077224 */ /* 0x000fe200078e0a07 */
[----:B------:R-:W-:Y:S01]  /*0ca0*/  @!P1 IADD3 R26, PT, PT, -R26, RZ, RZ ;  /* 0x000000ff1a1a9210 */ /* 0x000fe20007ffe1ff */
[----:B------:R-:W-:-:S02]  /*0cb0*/  IMAD R20, R6, R23, R21 ;  /* 0x0000001706147224 */ /* 0x000fc400078e0215 */
[----:B------:R-:W-:Y:S02]  /*0cc0*/  @!P6 IMAD.IADD R9, R9, 0x1, -R6 ;  /* 0x000000010909e824 */ /* 0x000fe400078e0a06 */
[----:B------:R-:W-:Y:S01]  /*0cd0*/  IMAD.HI.U32 R12, R2, R13, RZ ;  /* 0x0000000d020c7227 */ /* 0x000fe200078e00ff */
[C---:B------:R-:W-:Y:S01]  /*0ce0*/  ISETP.GT.U32.AND P6, PT, R6.reuse, R20, PT ;  /* 0x000000140600720c */ /* 0x040fe20003fc4070 */
[----:B------:R-:W-:Y:S01]  /*0cf0*/  STL [R1+0x1328], R26 ;  /* 0x0013281a01007387 */ /* 0x000fe20000100800 */
[C---:B------:R-:W-:Y:S01]  /*0d00*/  ISETP.GT.U32.AND P1, PT, R6.reuse, R9, PT ;  /* 0x000000090600720c */ /* 0x040fe20003f24070 */
[----:B------:R-:W-:Y:S01]  /*0d10*/  IMAD R18, R6, R7, R18 ;  /* 0x0000000706127224 */ /* 0x000fe200078e0212 */
[----:B------:R-:W-:Y:S01]  /*0d20*/  IADD3 R12, PT, PT, -R12, RZ, RZ ;  /* 0x000000ff0c0c7210 */ /* 0x000fe20007ffe1ff */
[----:B------:R-:W-:Y:S01]  /*0d30*/  IMAD.MOV.U32 R0, RZ, RZ, R19 ;  /* 0x000000ffff007224 */ /* 0x000fe200078e0013 */
[----:B------:R-:W-:Y:S01]  /*0d40*/  LOP3.LUT R7, R3, 0x20, RZ, 0xfc, !PT ;  /* 0x0000002003077812 */ /* 0x000fe200078efcff */
[----:B------:R-:W-:Y:S01]  /*0d50*/  @!P0 IMAD.MOV R4, RZ, RZ, -R4 ;  /* 0x000000ffff048224 */ /* 0x000fe200078e0a04 */
[C---:B------:R-:W-:Y:S01]  /*0d60*/  ISETP.GT.U32.AND P0, PT, R6.reuse, R18, PT ;  /* 0x000000120600720c */ /* 0x040fe20003f04070 */
[----:B------:R-:W-:Y:S01]  /*0d70*/  @!P3 IMAD.MOV R0, RZ, RZ, -R0 ;  /* 0x000000ffff00b224 */ /* 0x000fe200078e0a00 */
[----:B------:R-:W-:Y:S01]  /*0d80*/  @!P5 IADD3 R11, PT, PT, R11, -R6, RZ ;  /* 0x800000060b0bd210 */ /* 0x000fe20007ffe0ff */
[C---:B------:R-:W-:Y:S01]  /*0d90*/  IMAD R13, R6.reuse, R12, R13 ;  /* 0x0000000c060d7224 */ /* 0x040fe200078e020d */
[----:B------:R-:W-:Y:S01]  /*0da0*/  IABS R15, R7 ;  /* 0x00000007000f7213 */ /* 0x000fe20000000000 */
[----:B------:R-:W-:Y:S01]  /*0db0*/  STL [R1+0xe4], R4 ;  /* 0x0000e40401007387 */ /* 0x000fe20000100800 */
[----:B------:R-:W-:Y:S01]  /*0dc0*/  LOP3.LUT R12, R3, 0x24, RZ, 0xfc, !PT ;  /* 0x00000024030c7812 */ /* 0x000fe200078efcff */
[----:B------:R-:W-:Y:S01]  /*0dd0*/  @!P1 IMAD.IADD R9, R9, 0x1, -R6 ;  /* 0x0000000109099824 */ /* 0x000fe200078e0a06 */
[----:B------:R-:W-:Y:S01]  /*0de0*/  ISETP.GT.U32.AND P5, PT, R6, R13, PT ;  /* 0x0000000d0600720c */ /* 0x000fe20003fa4070 */
[----:B------:R1:W-:Y:S01]  /*0df0*/  STL [R1+0xe0], R0 ;  /* 0x0000e00001007387 */ /* 0x0003e20000100800 */
[----:B------:R-:W-:Y:S01]  /*0e00*/  IMAD.HI.U32 R19, R2, R15, RZ ;  /* 0x0000000f02137227 */ /* 0x000fe200078e00ff */
[----:B------:R-:W-:-:S02]  /*0e10*/  IABS R21, R12 ;  /* 0x0000000c00157213 */ /* 0x000fc40000000000 */
[----:B------:R-:W-:Y:S01]  /*0e20*/  ISETP.GE.AND P3, PT, R10, RZ, PT ;  /* 0x000000ff0a00720c */ /* 0x000fe20003f66270 */
[----:B------:R-:W-:Y:S01]  /*0e30*/  @!P6 IMAD.IADD R20, R20, 0x1, -R6 ;  /* 0x000000011414e824 */ /* 0x000fe200078e0a06 */
[----:B------:R-:W-:Y:S01]  /*0e40*/  @!P0 IADD3 R18, PT, PT, R18, -R6, RZ ;  /* 0x8000000612128210 */ /* 0x000fe20007ffe0ff */
[----:B------:R-:W-:Y:S01]  /*0e50*/  IMAD.MOV R19, RZ, RZ, -R19 ;  /* 0x000000ffff137224 */ /* 0x000fe200078e0a13 */
[----:B------:R-:W-:Y:S01]  /*0e60*/  ISETP.GE.AND P1, PT, R5, RZ, PT ;  /* 0x000000ff0500720c */ /* 0x000fe20003f26270 */
[----:B------:R-:W-:Y:S01]  /*0e70*/  IMAD.MOV.U32 R10, RZ, RZ, R21 ;  /* 0x000000ffff0a7224 */ /* 0x000fe200078e0015 */
[----:B------:R-:W-:Y:S01]  /*0e80*/  ISETP.GT.U32.AND P0, PT, R6, R20, PT ;  /* 0x000000140600720c */ /* 0x000fe20003f04070 */
[----:B-1----:R-:W-:Y:S01]  /*0e90*/  IMAD.MOV.U32 R0, RZ, RZ, R11 ;  /* 0x000000ffff007224 */ /* 0x002fe200078e000b */
[----:B------:R-:W-:Y:S01]  /*0ea0*/  ISETP.GE.AND P6, PT, R14, RZ, PT ;  /* 0x000000ff0e00720c */ /* 0x000fe20003fc6270 */
[C---:B------:R-:W-:Y:S01]  /*0eb0*/  IMAD R5, R6.reuse, R19, R15 ;  /* 0x0000001306057224 */ /* 0x040fe200078e020f */
[----:B------:R-:W-:Y:S01]  /*0ec0*/  IABS R21, R25 ;  /* 0x0000001900157213 */ /* 0x000fe20000000000 */
[----:B------:R-:W-:Y:S01]  /*0ed0*/  @!P4 IMAD.MOV R0, RZ, RZ, -R0 ;  /* 0x000000ffff00c224 */ /* 0x000fe200078e0a00 */
[----:B------:R-:W-:Y:S01]  /*0ee0*/  ISETP.GT.U32.AND P4, PT, R6, R18, PT ;  /* 0x000000120600720c */ /* 0x000fe20003f84070 */
[----:B------:R-:W-:Y:S01]  /*0ef0*/  IMAD.HI.U32 R14, R2, R10, RZ ;  /* 0x0000000a020e7227 */ /* 0x000fe200078e00ff */
[----:B------:R-:W-:-:S02]  /*0f00*/  LOP3.LUT R16, R3, 0xe4, RZ, 0xfc, !PT ;  /* 0x000000e403107812 */ /* 0x000fc400078efcff */
[----:B------:R1:W-:Y:S01]  /*0f10*/  STL [R1+0xdc], R0 ;  /* 0x0000dc0001007387 */ /* 0x0003e20000100800 */
[----:B------:R-:W-:Y:S01]  /*0f20*/  IMAD.MOV R11, RZ, RZ, -R14 ;  /* 0x000000ffff0b7224 */ /* 0x000fe200078e0a0e */
[----:B------:R-:W-:Y:S01]  /*0f30*/  LOP3.LUT R14, R3, 0x28, RZ, 0xfc, !PT ;  /* 0x00000028030e7812 */ /* 0x000fe200078efcff */
[----:B------:R-:W-:Y:S02]  /*0f40*/  @!P5 IMAD.IADD R13, R13, 0x1, -R6 ;  /* 0x000000010d0dd824 */ /* 0x000fe400078e0a06 */
[----:B------:R-:W-:Y:S01]  /*0f50*/  IMAD R10, R6, R11, R10 ;  /* 0x0000000b060a7224 */ /* 0x000fe200078e020a */
[----:B------:R-:W-:Y:S01]  /*0f60*/  LOP3.LUT R11, R3, 0x2c, RZ, 0xfc, !PT ;  /* 0x0000002c030b7812 */ /* 0x000fe200078efcff */
[--C-:B------:R-:W-:Y:S01]  /*0f70*/  @!P0 IMAD.IADD R20, R20, 0x1, -R6.reuse ;  /* 0x0000000114148824 */ /* 0x100fe200078e0a06 */
[----:B------:R-:W-:Y:S01]  /*0f80*/  ISETP.GT.U32.AND P5, PT, R6, R13, PT ;  /* 0x0000000d0600720c */ /* 0x000fe20003fa4070 */
[----:B------:R-:W-:Y:S01]  /*0f90*/  @!P4 IMAD.IADD R18, R18, 0x1, -R6 ;  /* 0x000000011212c824 */ /* 0x000fe200078e0a06 */
[----:B-1----:R-:W-:-:S02]  /*0fa0*/  MOV R0, R9 ;  /* 0x0000000900007202 */ /* 0x002fc40000000f00 */
[C---:B------:R-:W-:Y:S01]  /*0fb0*/  ISETP.GT.U32.AND P4, PT, R6.reuse, R10, PT ;  /* 0x0000000a0600720c */ /* 0x040fe20003f84070 */
[----:B------:R-:W-:Y:S01]  /*0fc0*/  IMAD.MOV.U32 R4, RZ, RZ, R18 ;  /* 0x000000ffff047224 */ /* 0x000fe200078e0012 */
[----:B------:R-:W-:Y:S01]  /*0fd0*/  IABS R9, R14 ;  /* 0x0000000e00097213 */ /* 0x000fe20000000000 */
[----:B------:R-:W-:Y:S01]  /*0fe0*/  @!P2 IMAD.MOV R0, RZ, RZ, -R0 ;  /* 0x000000ffff00a224 */ /* 0x000fe200078e0a00 */
[----:B------:R-:W-:Y:S01]  /*0ff0*/  ISETP.GT.U32.AND P2, PT, R6, R5, PT ;  /* 0x000000050600720c */ /* 0x000fe20003f44070 */
[----:B------:R-:W-:Y:S01]  /*1000*/  @!P1 IMAD.MOV R4, RZ, RZ, -R4 ;  /* 0x000000ffff049224 */ /* 0x000fe200078e0a04 */
[----:B------:R-:W-:Y:S01]  /*1010*/  ISETP.GE.AND P0, PT, R7, RZ, PT ;  /* 0x000000ff0700720c */ /* 0x000fe20003f06270 */
[----:B------:R-:W-:Y:S01]  /*1020*/  IMAD.HI.U32 R19, R2, R9, RZ ;  /* 0x0000000902137227 */ /* 0x000fe200078e00ff */
[----:B------:R1:W-:Y:S01]  /*1030*/  STL [R1+0xd8], R0 ;  /* 0x0000d80001007387 */ /* 0x0003e20000100800 */
[----:B------:R-:W-:Y:S02]  /*1040*/  IABS R7, R11 ;  /* 0x0000000b00077213 */ /* 0x000fe40000000000 */
[----:B------:R-:W-:Y:S01]  /*1050*/  @!P5 IMAD.IADD R13, R13, 0x1, -R6 ;  /* 0x000000010d0dd824 */ /* 0x000fe200078e0a06 */
[----:B------:R-:W-:Y:S01]  /*1060*/  ISETP.GE.AND P5, PT, R12, RZ, PT ;  /* 0x000000ff0c00720c */ /* 0x000fe20003fa6270 */
[----:B------:R-:W-:Y:S01]  /*1070*/  IMAD.MOV R19, RZ, RZ, -R19 ;  /* 0x000000ffff137224 */ /* 0x000fe200078e0a13 */
[C---:B------:R-:W-:Y:S01]  /*1080*/  LOP3.LUT R12, R3.reuse, 0x30, RZ, 0xfc, !PT ;  /* 0x00000030030c7812 */ /* 0x040fe200078efcff */
[----:B------:R-:W-:Y:S01]  /*1090*/  IMAD.HI.U32 R15, R2, R7, RZ ;  /* 0x00000007020f7227 */ /* 0x000fe200078e00ff */
[----:B------:R-:W-:-:S02]  /*10a0*/  LOP3.LUT R18, R3, 0x48, RZ, 0xfc, !PT ;  /* 0x0000004803127812 */ /* 0x000fc400078efcff */
[----:B------:R-:W-:Y:S01]  /*10b0*/  @!P2 IADD3 R5, PT, PT, R5, -R6, RZ ;  /* 0x800000060505a210 */ /* 0x000fe20007ffe0ff */
[----:B-1----:R-:W-:Y:S01]  /*10c0*/  IMAD.MOV.U32 R0, RZ, RZ, R20 ;  /* 0x000000ffff007224 */ /* 0x002fe200078e0014 */
[----:B------:R-:W-:Y:S01]  /*10d0*/  ISETP.GE.AND P2, PT, R14, RZ, PT ;  /* 0x000000ff0e00720c */ /* 0x000fe20003f46270 */
[----:B------:R-:W-:Y:S01]  /*10e0*/  @!P4 IMAD.IADD R10, R10, 0x1, -R6 ;  /* 0x000000010a0ac824 */ /* 0x000fe200078e0a06 */
[----:B------:R-:W-:Y:S01]  /*10f0*/  IABS R14, R12 ;  /* 0x0000000c000e7213 */ /* 0x000fe20000000000 */
[----:B------:R-:W-:Y:S01]  /*1100*/  IMAD.MOV R15, RZ, RZ, -R15 ;  /* 0x000000ffff0f7224 */ /* 0x000fe200078e0a0f */
[----:B------:R-:W-:Y:S01]  /*1110*/  @!P3 IADD3 R0, PT, PT, -R0, RZ, RZ ;  /* 0x000000ff0000b210 */ /* 0x000fe20007ffe1ff */
[C---:B------:R-:W-:Y:S01]  /*1120*/  IMAD R9, R6.reuse, R19, R9 ;  /* 0x0000001306097224 */ /* 0x040fe200078e0209 */
[C---:B------:R-:W-:Y:S01]  /*1130*/  ISETP.GT.U32.AND P3, PT, R6.reuse, R5, PT ;  /* 0x000000050600720c */ /* 0x040fe20003f64070 */
[C---:B------:R-:W-:Y:S01]  /*1140*/  IMAD R7, R6.reuse, R15, R7 ;  /* 0x0000000f06077224 */ /* 0x040fe200078e0207 */
[C---:B------:R-:W-:Y:S01]  /*1150*/  ISETP.GT.U32.AND P4, PT, R6.reuse, R10, PT ;  /* 0x0000000a0600720c */ /* 0x040fe20003f84070 */
[----:B------:R1:W-:Y:S01]  /*1160*/  STL [R1+0xd4], R0 ;  /* 0x0000d40001007387 */ /* 0x0003e20000100800 */
[----:B------:R-:W-:-:S02]  /*1170*/  ISETP.GT.U32.AND P1, PT, R6, R9, PT ;  /* 0x000000090600720c */ /* 0x000fc40003f24070 */
[----:B------:R-:W-:Y:S01]  /*1180*/  IABS R20, R18 ;  /* 0x0000001200147213 */ /* 0x000fe20000000000 */
[----:B------:R-:W-:Y:S01]  /*1190*/  STL [R1+0xd0], R4 ;  /* 0x0000d00401007387 */ /* 0x000fe20000100800 */
[----:B------:R-:W-:Y:S01]  /*11a0*/  LOP3.LUT R19, R3, 0x4c, RZ, 0xfc, !PT ;  /* 0x0000004c03137812 */ /* 0x000fe200078efcff */
[----:B-1----:R-:W-:-:S04]  /*11b0*/  IMAD.MOV.U32 R0, RZ, RZ, R13 ;  /* 0x000000ffff007224 */ /* 0x002fc800078e000d */
[----:B------:R-:W-:Y:S01]  /*11c0*/  @!P3 IMAD.IADD R5, R5, 0x1, -R6 ;  /* 0x000000010505b824 */ /* 0x000fe200078e0a06 */
[----:B------:R-:W-:Y:S01]  /*11d0*/  ISETP.GT.U32.AND P3, PT, R6, R7, PT ;  /* 0x000000070600720c */ /* 0x000fe20003f64070 */
[----:B------:R-:W-:Y:S01]  /*11e0*/  @!P6 IMAD.MOV R0, RZ, RZ, -R0 ;  /* 0x000000ffff00e224 */ /* 0x000fe200078e0a00 */
[----:B------:R-:W-:Y:S01]  /*11f0*/  ISETP.GE.AND P6, PT, R11, RZ, PT ;  /* 0x000000ff0b00720c */ /* 0x000fe20003fc6270 */
[----:B------:R-:W-:-:S03]  /*1200*/  IMAD.HI.U32 R13, R2, R14, RZ ;  /* 0x0000000e020d7227 */ /* 0x000fc600078e00ff */
[----:B------:R1:W-:Y:S01]  /*1210*/  STL [R1+0xcc], R0 ;  /* 0x0000cc0001007387 */ /* 0x0003e20000100800 */
[--C-:B------:R-:W-:Y:S01]  /*1220*/  @!P4 IMAD.IADD R10, R10, 0x1, -R6.reuse ;  /* 0x000000010a0ac824 */ /* 0x100fe200078e0a06 */
[----:B------:R-:W-:Y:S01]  /*1230*/  IADD3 R13, PT, PT, -R13, RZ, RZ ;  /* 0x000000ff0d0d7210 */ /* 0x000fe20007ffe1ff */
[----:B------:R-:W-:Y:S01]  /*1240*/  @!P1 IMAD.IADD R9, R9, 0x1, -R6 ;  /* 0x0000000109099824 */ /* 0x000fe200078e0a06 */
[----:B------:R-:W-:Y:S02]  /*1250*/  ISETP.GE.AND P4, PT, R12, RZ, PT ;  /* 0x000000ff0c00720c */ /* 0x000fe40003f86270 */
[C---:B------:R-:W-:Y:S01]  /*1260*/  LOP3.LUT R12, R3.reuse, 0x34, RZ, 0xfc, !PT ;  /* 0x00000034030c7812 */ /* 0x040fe200078efcff */
[----:B------:R-:W-:Y:S01]  /*1270*/  IMAD R14, R6, R13, R14 ;  /* 0x0000000d060e7224 */ /* 0x000fe200078e020e */
[----:B------:R-:W-:Y:S01]  /*1280*/  LOP3.LUT R13, R3, 0x38, RZ, 0xfc, !PT ;  /* 0x00000038030d7812 */ /* 0x000fe200078efcff */
[----:B------:R-:W-:Y:S01]  /*1290*/  @!P3 IMAD.IADD R7, R7, 0x1, -R6 ;  /* 0x000000010707b824 */ /* 0x000fe200078e0a06 */
[----:B------:R-:W-:Y:S01]  /*12a0*/  ISETP.GE.AND P1, PT, R12, RZ, PT ;  /* 0x000000ff0c00720c */ /* 0x000fe20003f26270 */
[----:B-1----:R-:W-:Y:S01]  /*12b0*/  IMAD.MOV.U32 R0, RZ, RZ, R5 ;  /* 0x000000ffff007224 */ /* 0x002fe200078e0005 */
[----:B------:R-:W-:-:S02]  /*12c0*/  IABS R12, R12 ;  /* 0x0000000c000c7213 */ /* 0x000fc40000000000 */
[----:B------:R-:W-:Y:S02]  /*12d0*/  ISETP.GT.U32.AND P3, PT, R6, R7, PT ;  /* 0x000000070600720c */ /* 0x000fe40003f64070 */
[----:B------:R-:W-:Y:S01]  /*12e0*/  @!P0 IADD3 R0, PT, PT, -R0, RZ, RZ ;  /* 0x000000ff00008210 */ /* 0x000fe20007ffe1ff */
[----:B------:R-:W-:Y:S01]  /*12f0*/  IMAD.HI.U32 R15, R2, R12, RZ ;  /* 0x0000000c020f7227 */ /* 0x000fe200078e00ff */
[----:B------:R-:W-:Y:S02]  /*1300*/  ISETP.GT.U32.AND P0, PT, R6, R9, PT ;  /* 0x000000090600720c */ /* 0x000fe40003f04070 */
[----:B------:R-:W-:Y:S01]  /*1310*/  IABS R24, R13 ;  /* 0x0000000d00187213 */ /* 0x000fe20000000000 */
[----:B------:R1:W-:Y:S01]  /*1320*/  STL [R1+0xc8], R0 ;  /* 0x0000c80001007387 */ /* 0x0003e20000100800 */
[----:B------:R-:W-:-:S03]  /*1330*/  LOP3.LUT R5, R3, 0x3c, RZ, 0xfc, !PT ;  /* 0x0000003c03057812 */ /* 0x000fc600078efcff */
[----:B------:R-:W-:Y:S01]  /*1340*/  IMAD.HI.U32 R11, R2, R24, RZ ;  /* 0x00000018020b7227 */ /* 0x000fe200078e00ff */
[----:B------:R-:W-:-:S03]  /*1350*/  IABS R23, R5 ;  /* 0x0000000500177213 */ /* 0x000fc60000000000 */
[----:B------:R-:W-:Y:S01]  /*1360*/  @!P3 IMAD.IADD R7, R7, 0x1, -R6 ;  /* 0x000000010707b824 */ /* 0x000fe200078e0a06 */
[----:B------:R-:W-:Y:S01]  /*1370*/  ISETP.GE.AND P3, PT, R5, RZ, PT ;  /* 0x000000ff0500720c */ /* 0x000fe20003f66270 */
[----:B-1----:R-:W-:Y:S02]  /*1380*/  IMAD.MOV.U32 R0, RZ, RZ, R10 ;  /* 0x000000ffff007224 */ /* 0x002fe400078e000a */
[----:B------:R-:W-:Y:S01]  /*1390*/  @!P0 IMAD.IADD R9, R9, 0x1, -R6 ;  /* 0x0000000109098824 */ /* 0x000fe200078e0a06 */
[----:B------:R-:W-:Y:S01]  /*13a0*/  ISETP.GE.AND P0, PT, R13, RZ, PT ;  /* 0x000000ff0d00720c */ /* 0x000fe20003f06270 */
[----:B------:R-:W-:Y:S01]  /*13b0*/  @!P5 IMAD.MOV R0, RZ, RZ, -R0 ;  /* 0x000000ffff00d224 */ /* 0x000fe200078e0a00 */
[----:B------:R-:W-:Y:S01]  /*13c0*/  ISETP.GT.U32.AND P5, PT, R6, R14, PT ;  /* 0x0000000e0600720c */ /* 0x000fe20003fa4070 */
[----:B------:R-:W-:Y:S01]  /*13d0*/  IMAD.MOV R11, RZ, RZ, -R11 ;  /* 0x000000ffff0b7224 */ /* 0x000fe200078e0a0b */
[----:B------:R-:W-:Y:S01]  /*13e0*/  IADD3 R13, PT, PT, -R15, RZ, RZ ;  /* 0x000000ff0f0d7210 */ /* 0x000fe20007ffe1ff */
[----:B------:R-:W-:Y:S01]  /*13f0*/  IMAD.HI.U32 R10, R2, R23, RZ ;  /* 0x00000017020a7227 */ /* 0x000fe200078e00ff */
[----:B------:R1:W-:Y:S01]  /*1400*/  STL [R1+0xc4], R0 ;  /* 0x0000c40001007387 */ /* 0x0003e20000100800 */
[----:B------:R-:W-:-:S02]  /*1410*/  MOV R4, R9 ;  /* 0x0000000900047202 */ /* 0x000fc40000000f00 */
[C---:B------:R-:W-:Y:S01]  /*1420*/  IMAD R5, R6.reuse, R13, R12 ;  /* 0x0000000d06057224 */ /* 0x040fe200078e020c */
[----:B------:R-:W-:Y:S01]  /*1430*/  LOP3.LUT R12, R3, 0x50, RZ, 0xfc, !PT ;  /* 0x00000050030c7812 */ /* 0x000fe200078efcff */
[----:B------:R-:W-:Y:S01]  /*1440*/  IMAD R24, R6, R11, R24 ;  /* 0x0000000b06187224 */ /* 0x000fe200078e0218 */
[----:B------:R-:W-:Y:S01]  /*1450*/  IABS R11, R19 ;  /* 0x00000013000b7213 */ /* 0x000fe20000000000 */
[----:B------:R-:W-:Y:S01]  /*1460*/  @!P2 IMAD.MOV R4, RZ, RZ, -R4 ;  /* 0x000000ffff04a224 */ /* 0x000fe200078e0a04 */
[----:B------:R-:W-:Y:S01]  /*1470*/  ISETP.GE.AND P2, PT, R22, RZ, PT ;  /* 0x000000ff1600720c */ /* 0x000fe20003f46270 */
[----:B------:R-:W-:Y:S01]  /*1480*/  @!P5 IMAD.IADD R14, R14, 0x1, -R6 ;  /* 0x000000010e0ed824 */ /* 0x000fe200078e0a06 */
[----:B------:R-:W-:Y:S01]  /*1490*/  IABS R22, R22 ;  /* 0x0000001600167213 */ /* 0x000fe20000000000 */
[----:B-1----:R-:W-:Y:S01]  /*14a0*/  IMAD.MOV.U32 R0, RZ, RZ, R7 ;  /* 0x000000ffff007224 */ /* 0x002fe200078e0007 */
[----:B------:R-:W-:Y:S01]  /*14b0*/  STL [R1+0xc0], R4 ;  /* 0x0000c00401007387 */ /* 0x000fe20000100800 */
[----:B------:R-:W-:Y:S01]  /*14c0*/  IMAD.MOV R10, RZ, RZ, -R10 ;  /* 0x000000ffff0a7224 */ /* 0x000fe200078e0a0a */
[C---:B------:R-:W-:Y:S01]  /*14d0*/  ISETP.GT.U32.AND P5, PT, R6.reuse, R14, PT ;  /* 0x0000000e0600720c */ /* 0x040fe20003fa4070 */
[----:B------:R-:W-:Y:S01]  /*14e0*/  @!P6 IMAD.MOV R0, RZ, RZ, -R0 ;  /* 0x000000ffff00e224 */ /* 0x000fe200078e0a00 */
[----:B------:R-:W-:Y:S01]  /*14f0*/  ISETP.GT.U32.AND P6, PT, R6, R5, PT ;  /* 0x000000050600720c */ /* 0x000fe20003fc4070 */
[----:B------:R-:W-:Y:S01]  /*1500*/  IMAD.HI.U32 R13, R2, R22, RZ ;  /* 0x00000016020d7227 */ /* 0x000fe200078e00ff */
[----:B------:R-:W-:-:S02]  /*1510*/  IABS R7, R12 ;  /* 0x0000000c00077213 */ /* 0x000fc40000000000 */
[----:B------:R1:W-:Y:S01]  /*1520*/  STL [R1+0xbc], R0 ;  /* 0x0000bc0001007387 */ /* 0x0003e20000100800 */
[----:B------:R-:W-:Y:S01]  /*1530*/  IMAD R23, R6, R10, R23 ;  /* 0x0000000a06177224 */ /* 0x000fe200078e0217 */
[----:B------:R-:W-:Y:S01]  /*1540*/  LOP3.LUT R15, R3, 0x5c, RZ, 0xfc, !PT ;  /* 0x0000005c030f7812 */ /* 0x000fe200078efcff */
[----:B------:R-:W-:Y:S02]  /*1550*/  IMAD.MOV R13, RZ, RZ, -R13 ;  /* 0x000000ffff0d7224 */ /* 0x000fe400078e0a0d */
[----:B------:R-:W-:-:S04]  /*1560*/  IMAD.HI.U32 R10, R2, R21, RZ ;  /* 0x00000015020a7227 */ /* 0x000fc800078e00ff */
[----:B------:R-:W-:Y:S01]  /*1570*/  @!P5 IMAD.IADD R14, R14, 0x1, -R6 ;  /* 0x000000010e0ed824 */ /* 0x000fe200078e0a06 */
[C---:B------:R-:W-:Y:S01]  /*1580*/  ISETP.GT.U32.AND P5, PT, R6.reuse, R24, PT ;  /* 0x000000180600720c */ /* 0x040fe20003fa4070 */
[C---:B------:R-:W-:Y:S01]  /*1590*/  IMAD R22, R6.reuse, R13, R22 ;  /* 0x0000000d06167224 */ /* 0x040fe200078e0216 */
[----:B------:R-:W-:Y:S01]  /*15a0*/  @!P6 IADD3 R5, PT, PT, R5, -R6, RZ ;  /* 0x800000060505e210 */ /* 0x000fe20007ffe0ff */
[----:B-1----:R-:W-:Y:S01]  /*15b0*/  IMAD.MOV.U32 R0, RZ, RZ, R14 ;  /* 0x000000ffff007224 */ /* 0x002fe200078e000e */
[----:B------:R-:W-:Y:S01]  /*15c0*/  LOP3.LUT R14, R3, 0x58, RZ, 0xfc, !PT ;  /* 0x00000058030e7812 */ /* 0x000fe200078efcff */
[----:B------:R-:W-:Y:S01]  /*15d0*/  IMAD.MOV R10, RZ, RZ, -R10 ;  /* 0x000000ffff0a7224 */ /* 0x000fe200078e0a0a */
[----:B------:R-:W-:Y:S01]  /*15e0*/  ISETP.GT.U32.AND P6, PT, R6, R5, PT ;  /* 0x000000050600720c */ /* 0x000fe20003fc4070 */
[----:B------:R-:W-:Y:S01]  /*15f0*/  IMAD.HI.U32 R9, R2, R20, RZ ;  /* 0x0000001402097227 */ /* 0x000fe200078e00ff */
[----:B------:R-:W-:Y:S02]  /*1600*/  @!P4 IADD3 R0, PT, PT, -R0, RZ, RZ ;  /* 0x000000ff0000c210 */ /* 0x000fe40007ffe1ff */
[C---:B------:R-:W-:Y:S01]  /*1610*/  ISETP.GT.U32.AND P4, PT, R6.reuse, R23, PT ;  /* 0x000000170600720c */ /* 0x040fe20003f84070 */
[----:B------:R-:W-:-:S02]  /*1620*/  IMAD R21, R6, R10, R21 ;  /* 0x0000000a06157224 */ /* 0x000fc400078e0215 */
[----:B------:R-:W-:Y:S01]  /*1630*/  @!P5 IMAD.IADD R24, R24, 0x1, -R6 ;  /* 0x000000011818d824 */ /* 0x000fe200078e0a06 */
[----:B------:R1:W-:Y:S01]  /*1640*/  STL [R1+0xb8], R0 ;  /* 0x0000b80001007387 */ /* 0x0003e20000100800 */
[----:B------:R-:W-:Y:S02]  /*1650*/  IMAD.MOV R13, RZ, RZ, -R9 ;  /* 0x000000ffff0d7224 */ /* 0x000fe400078e0a09 */
[----:B------:R-:W-:Y:S01]  /*1660*/  IMAD.HI.U32 R10, R2, R11, RZ ;  /* 0x0000000b020a7227 */ /* 0x000fe200078e00ff */
[----:B------:R-:W-:-:S03]  /*1670*/  ISETP.GT.U32.AND P5, PT, R6, R24, PT ;  /* 0x000000180600720c */ /* 0x000fc60003fa4070 */
[--C-:B------:R-:W-:Y:S01]  /*1680*/  @!P6 IMAD.IADD R5, R5, 0x1, -R6.reuse ;  /* 0x000000010505e824 */ /* 0x100fe200078e0a06 */
[C---:B------:R-:W-:Y:S01]  /*1690*/  ISETP.GT.U32.AND P6, PT, R6.reuse, R22, PT ;  /* 0x000000160600720c */ /* 0x040fe20003fc4070 */
[----:B------:R-:W-:Y:S02]  /*16a0*/  @!P4 IMAD.IADD R23, R23, 0x1, -R6 ;  /* 0x000000011717c824 */ /* 0x000fe400078e0a06 */
[C---:B------:R-:W-:Y:S01]  /*16b0*/  IMAD R20, R6.reuse, R13, R20 ;  /* 0x0000000d06147224 */ /* 0x040fe200078e0214 */
[----:B------:R-:W-:Y:S01]  /*16c0*/  LOP3.LUT R13, R3, 0x54, RZ, 0xfc, !PT ;  /* 0x00000054030d7812 */ /* 0x000fe200078efcff */
[----:B------:R-:W-:Y:S02]  /*16d0*/  IMAD.MOV R10, RZ, RZ, -R10 ;  /* 0x000000ffff0a7224 */ /* 0x000fe400078e0a0a */
[----:B-1----:R-:W-:Y:S01]  /*16e0*/  IMAD.MOV.U32 R0, RZ, RZ, R5 ;  /* 0x000000ffff007224 */ /* 0x002fe200078e0005 */
[C---:B------:R-:W-:Y:S01]  /*16f0*/  ISETP.GT.U32.AND P4, PT, R6.reuse, R20, PT ;  /* 0x000000140600720c */ /* 0x040fe20003f84070 */
[----:B------:R-:W-:Y:S01]  /*1700*/  IMAD R11, R6, R10, R11 ;  /* 0x0000000a060b7224 */ /* 0x000fe200078e020b */
[----:B------:R-:W-:Y:S01]  /*1710*/  @!P5 IADD3 R24, PT, PT, R24, -R6, RZ ;  /* 0x800000061818d210 */ /* 0x000fe20007ffe0ff */
[----:B------:R-:W-:Y:S01]  /*1720*/  @!P1 IMAD.MOV R0, RZ, RZ, -R0 ;  /* 0x000000ffff009224 */ /* 0x000fe200078e0a00 */
[----:B------:R-:W-:Y:S01]  /*1730*/  ISETP.GT.U32.AND P5, PT, R6, R21, PT ;  /* 0x000000150600720c */ /* 0x000fe20003fa4070 */
[----:B------:R-:W-:Y:S01]  /*1740*/  @!P6 IMAD.IADD R22, R22, 0x1, -R6 ;  /* 0x000000011616e824 */ /* 0x000fe200078e0a06 */
[----:B------:R-:W-:Y:S01]  /*1750*/  ISETP.GT.U32.AND P6, PT, R6, R23, PT ;  /* 0x000000170600720c */ /* 0x000fe20003fc4070 */
[----:B------:R-:W-:Y:S01]  /*1760*/  IMAD.HI.U32 R9, R2, R7, RZ ;  /* 0x0000000702097227 */ /* 0x000fe200078e00ff */
[----:B------:R1:W-:Y:S01]  /*1770*/  STL [R1+0xb4], R0 ;  /* 0x0000b40001007387 */ /* 0x0003e20000100800 */
[----:B------:R-:W-:-:S02]  /*1780*/  IABS R10, R15 ;  /* 0x0000000f000a7213 */ /* 0x000fc40000000000 */
[----:B------:R-:W-:Y:S01]  /*1790*/  IMAD.MOV R9, RZ, RZ, -R9 ;  /* 0x000000ffff097224 */ /* 0x000fe200078e0a09 */
[----:B------:R-:W-:Y:S02]  /*17a0*/  IABS R5, R14 ;  /* 0x0000000e00057213 */ /* 0x000fe40000000000 */
[----:B------:R-:W-:Y:S01]  /*17b0*/  @!P4 IADD3 R20, PT, PT, R20, -R6, RZ ;  /* 0x800000061414c210 */ /* 0x000fe20007ffe0ff */
[C---:B------:R-:W-:Y:S01]  /*17c0*/  IMAD R7, R6.reuse, R9, R7 ;  /* 0x0000000906077224 */ /* 0x040fe200078e0207 */
[----:B------:R-:W-:Y:S01]  /*17d0*/  IABS R9, R13 ;  /* 0x0000000d00097213 */ /* 0x000fe20000000000 */
[--C-:B------:R-:W-:Y:S01]  /*17e0*/  @!P5 IMAD.IADD R21, R21, 0x1, -R6.reuse ;  /* 0x000000011515d824 */ /* 0x100fe200078e0a06 */
[C---:B------:R-:W-:Y:S01]  /*17f0*/  ISETP.GT.U32.AND P5, PT, R6.reuse, R22, PT ;  /* 0x000000160600720c */ /* 0x040fe20003fa4070 */
[----:B------:R-:W-:Y:S01]  /*1800*/  @!P6 IMAD.IADD R23, R23, 0x1, -R6 ;  /* 0x000000011717e824 */ /* 0x000fe200078e0a06 */
[C---:B------:R-:W-:Y:S01]  /*1810*/  ISETP.GT.U32.AND P6, PT, R6.reuse, R11, PT ;  /* 0x0000000b0600720c */ /* 0x040fe20003fc4070 */
[----:B-1----:R-:W-:Y:S01]  /*1820*/  IMAD.MOV.U32 R0, RZ, RZ, R24 ;  /* 0x000000ffff007224 */ /* 0x002fe200078e0018 */
[C---:B------:R-:W-:Y:S01]  /*1830*/  ISETP.GT.U32.AND P1, PT, R6.reuse, R21, PT ;  /* 0x000000150600720c */ /* 0x040fe20003f24070 */
[----:B------:R-:W-:Y:S01]  /*1840*/  IMAD.MOV.U32 R4, RZ, RZ, R23 ;  /* 0x000000ffff047224 */ /* 0x000fe200078e0017 */
[----:B------:R-:W-:Y:S01]  /*1850*/  ISETP.GT.U32.AND P4, PT, R6, R20, PT ;  /* 0x000000140600720c */ /* 0x000fe20003f84070 */
[----:B------:R-:W-:-:S02]  /*1860*/  @!P0 IMAD.MOV R0, RZ, RZ, -R0 ;  /* 0x000000ffff008224 */ /* 0x000fc400078e0a00 */
[----:B------:R-:W-:Y:S02]  /*1870*/  @!P3 IMAD.MOV R4, RZ, RZ, -R4 ;  /* 0x000000ffff04b224 */ /* 0x000fe400078e0a04 */
[----:B------:R-:W-:Y:S01]  /*1880*/  IMAD.HI.U32 R27, R2, R9, RZ ;  /* 0x00000009021b7227 */ /* 0x000fe200078e00ff */
[----:B------:R1:W-:Y:S03]  /*1890*/  STL [R1+0xa4], R0 ;  /* 0x0000a40001007387 */ /* 0x0003e60000100800 */
[--C-:B------:R-:W-:Y:S01]  /*18a0*/  @!P5 IMAD.IADD R22, R22, 0x1, -R6.reuse ;  /* 0x000000011616d824 */ /* 0x100fe200078e0a06 */
[----:B------:R-:W-:Y:S01]  /*18b0*/  ISETP.GT.U32.AND P5, PT, R6, R7, PT ;  /* 0x000000070600720c */ /* 0x000fe20003fa4070 */
[--C-:B------:R-:W-:Y:S01]  /*18c0*/  @!P6 IMAD.IADD R11, R11, 0x1, -R6.reuse ;  /* 0x000000010b0be824 */ /* 0x100fe200078e0a06 */
[----:B------:R-:W-:Y:S01]  /*18d0*/  @!P1 IADD3 R21, PT, PT, R21, -R6, RZ ;  /* 0x8000000615159210 */ /* 0x000fe20007ffe0ff */
[----:B------:R-:W-:Y:S01]  /*18e0*/  @!P4 IMAD.IADD R20, R20, 0x1, -R6 ;  /* 0x000000011414c824 */ /* 0x000fe200078e0a06 */
[----:B------:R-:W-:Y:S01]  /*18f0*/  ISETP.GE.AND P1, PT, R25, RZ, PT ;  /* 0x000000ff1900720c */ /* 0x000fe20003f26270 */
[----:B------:R-:W-:Y:S01]  /*1900*/  IMAD.HI.U32 R25, R2, R10, RZ ;  /* 0x0000000a02197227 */ /* 0x000fe200078e00ff */
[----:B-1----:R-:W-:Y:S01]  /*1910*/  MOV R0, R22 ;  /* 0x0000001600007202 */ /* 0x002fe20000000f00 */
[----:B------:R1:W-:Y:S01]  /*1920*/  STL [R1+0xa0], R4 ;  /* 0x0000a00401007387 */ /* 0x0003e20000100800 */
[----:B------:R-:W-:Y:S01]  /*1930*/  ISETP.GE.AND P6, PT, R18, RZ, PT ;  /* 0x000000ff1200720c */ /* 0x000fe20003fc6270 */
[----:B------:R-:W-:Y:S01]  /*1940*/  IMAD.MOV R25, RZ, RZ, -R25 ;  /* 0x000000ffff197224 */ /* 0x000fe200078e0a19 */
[C---:B------:R-:W-:Y:S01]  /*1950*/  ISETP.GT.U32.AND P0, PT, R6.reuse, R11, PT ;  /* 0x0000000b0600720c */ /* 0x040fe20003f04070 */
[----:B------:R-:W-:Y:S01]  /*1960*/  @!P2 IMAD.MOV R0, RZ, RZ, -R0 ;  /* 0x000000ffff00a224 */ /* 0x000fe200078e0a00 */
[----:B------:R-:W-:Y:S01]  /*1970*/  LOP3.LUT R18, R3, 0x60, RZ, 0xfc, !PT ;  /* 0x0000006003127812 */ /* 0x000fe200078efcff */
[C---:B------:R-:W-:Y:S01]  /*1980*/  IMAD R10, R6.reuse, R25, R10 ;  /* 0x00000019060a7224 */ /* 0x040fe200078e020a */
[----:B------:R-:W-:Y:S01]  /*1990*/  @!P5 IADD3 R7, PT, PT, R7, -R6, RZ ;  /* 0x800000060707d210 */ /* 0x000fe20007ffe0ff */
[----:B------:R-:W-:Y:S01]  /*19a0*/  IMAD.MOV R27, RZ, RZ, -R27 ;  /* 0x000000ffff1b7224 */ /* 0x000fe200078e0a1b */
[----:B------:R3:W-:Y:S01]  /*19b0*/  STL [R1+0x9c], R0 ;  /* 0x00009c0001007387 */ /* 0x0007e20000100800 */
[----:B-1----:R-:W-:Y:S01]  /*19c0*/  IMAD.MOV.U32 R4, RZ, RZ, R21 ;  /* 0x000000ffff047224 */ /* 0x002fe200078e0015 */
[----:B------:R-:W-:Y:S01]  /*19d0*/  ISETP.GE.AND P5, PT, R19, RZ, PT ;  /* 0x000000ff1300720c */ /* 0x000fe20003fa6270 */
[----:B------:R-:W-:Y:S01]  /*19e0*/  IMAD R9, R6, R27, R9 ;  /* 0x0000001b06097224 */ /* 0x000fe200078e0209 */
[----:B------:R-:W-:Y:S01]  /*19f0*/  IABS R19, R18 ;  /* 0x0000001200137213 */ /* 0x000fe20000000000 */
[----:B------:R-:W-:Y:S01]  /*1a00*/  IMAD.HI.U32 R27, R2, R5, RZ ;  /* 0x00000005021b7227 */ /* 0x000fe200078e00ff */
[----:B------:R-:W-:-:S02]  /*1a10*/  @!P1 IADD3 R4, PT, PT, -R4, RZ, RZ ;  /* 0x000000ff04049210 */ /* 0x000fc40007ffe1ff */
[C---:B------:R-:W-:Y:S01]  /*1a20*/  ISETP.GT.U32.AND P4, PT, R6.reuse, R9, PT ;  /* 0x000000090600720c */ /* 0x040fe20003f84070 */
[----:B------:R-:W-:Y:S01]  /*1a30*/  IMAD.MOV R27, RZ, RZ, -R27 ;  /* 0x000000ffff1b7224 */ /* 0x000fe200078e0a1b */
[C---:B------:R-:W-:Y:S01]  /*1a40*/  ISETP.GT.U32.AND P3, PT, R6.reuse, R7, PT ;  /* 0x000000070600720c */ /* 0x040fe20003f64070 */
[----:B---3--:R-:W-:Y:S01]  /*1a50*/  IMAD.MOV.U32 R0, RZ, RZ, R20 ;  /* 0x000000ffff007224 */ /* 0x008fe200078e0014 */
[----:B------:R-:W-:Y:S01]  /*1a60*/  STL [R1+0x98], R4 ;  /* 0x0000980401007387 */ /* 0x000fe20000100800 */
[----:B------:R-:W-:Y:S01]  /*1a70*/  IMAD R5, R6, R27, R5 ;  /* 0x0000001b06057224 */ /* 0x000fe200078e0205 */
[----:B------:R-:W-:Y:S01]  /*1a80*/  ISETP.GE.AND P1, PT, R12, RZ, PT ;  /* 0x000000ff0c00720c */ /* 0x000fe20003f26270 */
[----:B------:R-:W-:Y:S01]  /*1a90*/  @!P6 IMAD.MOV R0, RZ, RZ, -R0 ;  /* 0x000000ffff00e224 */ /* 0x000fe200078e0a00 */
[C---:B------:R-:W-:Y:S01]  /*1aa0*/  ISETP.GT.U32.AND P6, PT, R6.reuse, R10, PT ;  /* 0x0000000a0600720c */ /* 0x040fe20003fc4070 */
[----:B------:R-:W-:Y:S01]  /*1ab0*/  @!P0 IMAD.IADD R11, R11, 0x1, -R6 ;  /* 0x000000010b0b8824 */ /* 0x000fe200078e0a06 */
[----:B------:R-:W-:Y:S01]  /*1ac0*/  ISETP.GT.U32.AND P2, PT, R6, R5, PT ;  /* 0x000000050600720c */ /* 0x000fe20003f44070 */
[----:B------:R-:W-:Y:S01]  /*1ad0*/  IMAD.HI.U32 R12, R2, R19, RZ ;  /* 0x00000013020c7227 */ /* 0x000fe200078e00ff */
[----:B------:R1:W-:Y:S01]  /*1ae0*/  STL [R1+0x94], R0 ;  /* 0x0000940001007387 */ /* 0x0003e20000100800 */
[----:B------:R-:W-:-:S02]  /*1af0*/  ISETP.GE.AND P0, PT, R13, RZ, PT ;  /* 0x000000ff0d00720c */ /* 0x000fc40003f06270 */
[----:B------:R-:W-:Y:S01]  /*1b00*/  IMAD.MOV R12, RZ, RZ, -R12 ;  /* 0x000000ffff0c7224 */ /* 0x000fe200078e0a0c */
[----:B------:R-:W-:Y:S01]  /*1b10*/  LOP3.LUT R13, R3, 0x68, RZ, 0xfc, !PT ;  /* 0x00000068030d7812 */ /* 0x000fe200078efcff */
[--C-:B------:R-:W-:Y:S01]  /*1b20*/  @!P4 IMAD.IADD R9, R9, 0x1, -R6.reuse ;  /* 0x000000010909c824 */ /* 0x100fe200078e0a06 */
[----:B------:R-:W-:Y:S01]  /*1b30*/  IABS R25, R28 ;  /* 0x0000001c00197213 */ /* 0x000fe20000000000 */
[----:B------:R-:W-:Y:S01]  /*1b40*/  IMAD R19, R6, R12, R19 ;  /* 0x0000000c06137224 */ /* 0x000fe200078e0213 */
[----:B------:R-:W-:Y:S01]  /*1b50*/  LOP3.LUT R12, R3, 0x64, RZ, 0xfc, !PT ;  /* 0x00000064030c7812 */ /* 0x000fe200078efcff */
[--C-:B------:R-:W-:Y:S01]  /*1b60*/  @!P6 IMAD.IADD R10, R10, 0x1, -R6.reuse ;  /* 0x000000010a0ae824 */ /* 0x100fe200078e0a06 */
[C---:B------:R-:W-:Y:S01]  /*1b70*/  ISETP.GT.U32.AND P4, PT, R6.reuse, R9, PT ;  /* 0x000000090600720c */ /* 0x040fe20003f84070 */
[----:B-1----:R-:W-:Y:S01]  /*1b80*/  IMAD.MOV.U32 R0, RZ, RZ, R11 ;  /* 0x000000ffff007224 */ /* 0x002fe200078e000b */
[----:B------:R-:W-:Y:S01]  /*1b90*/  IABS R20, R12 ;  /* 0x0000000c00147213 */ /* 0x000fe20000000000 */
[----:B------:R-:W-:Y:S01]  /*1ba0*/  @!P2 IMAD.IADD R5, R5, 0x1, -R6 ;  /* 0x000000010505a824 */ /* 0x000fe200078e0a06 */
[----:B------:R-:W-:Y:S01]  /*1bb0*/  LOP3.LUT R11, R3, 0x6c, RZ, 0xfc, !PT ;  /* 0x0000006c030b7812 */ /* 0x000fe200078efcff */
[----:B------:R-:W-:Y:S01]  /*1bc0*/  @!P5 IMAD.MOV R0, RZ, RZ, -R0 ;  /* 0x000000ffff00d224 */ /* 0x000fe200078e0a00 */
[C---:B------:R-:W-:Y:S01]  /*1bd0*/  ISETP.GT.U32.AND P5, PT, R6.reuse, R10, PT ;  /* 0x0000000a0600720c */ /* 0x040fe20003fa4070 */
[----:B------:R-:W-:Y:S01]  /*1be0*/  @!P3 IMAD.IADD R7, R7, 0x1, -R6 ;  /* 0x000000010707b824 */ /* 0x000fe200078e0a06 */
[----:B------:R-:W-:-:S02]  /*1bf0*/  ISETP.GT.U32.AND P6, PT, R6, R5, PT ;  /* 0x000000050600720c */ /* 0x000fc40003fc4070 */
[----:B------:R-:W-:Y:S01]  /*1c00*/  ISETP.GE.AND P3, PT, R14, RZ, PT ;  /* 0x000000ff0e00720c */ /* 0x000fe20003f66270 */
[----:B------:R1:W-:Y:S01]  /*1c10*/  STL [R1+0x90], R0 ;  /* 0x0000900001007387 */ /* 0x0003e20000100800 */
[----:B------:R-:W-:Y:S02]  /*1c20*/  MOV R4, R7 ;  /* 0x0000000700047202 */ /* 0x000fe40000000f00 */
[----:B------:R-:W-:Y:S02]  /*1c30*/  @!P4 IADD3 R9, PT, PT, R9, -R6, RZ ;  /* 0x800000060909c210 */ /* 0x000fe40007ffe0ff */
[----:B------:R-:W-:Y:S01]  /*1c40*/  IABS R22, R13 ;  /* 0x0000000d00167213 */ /* 0x000fe20000000000 */
[----:B------:R-:W-:Y:S01]  /*1c50*/  @!P1 IMAD.MOV R4, RZ, RZ, -R4 ;  /* 0x000000ffff049224 */ /* 0x000fe200078e0a04 */
[----:B------:R-:W-:Y:S01]  /*1c60*/  ISETP.GE.AND P1, PT, R12, RZ, PT ;  /* 0x000000ff0c00720c */ /* 0x000fe20003f26270 */
[----:B------:R-:W-:Y:S01]  /*1c70*/  IMAD.HI.U32 R12, R2, R20, RZ ;  /* 0x00000014020c7227 */ /* 0x000fe200078e00ff */
[----:B------:R-:W-:-:S02]  /*1c80*/  @!P5 IADD3 R10, PT, PT, R10, -R6, RZ ;  /* 0x800000060a0ad210 */ /* 0x000fc40007ffe0ff */
[----:B------:R-:W-:Y:S01]  /*1c90*/  ISETP.GT.U32.AND P5, PT, R6, R19, PT ;  /* 0x000000130600720c */ /* 0x000fe20003fa4070 */
[----:B------:R-:W-:Y:S01]  /*1ca0*/  @!P6 IMAD.IADD R5, R5, 0x1, -R6 ;  /* 0x000000010505e824 */ /* 0x000fe200078e0a06 */
[----:B------:R-:W-:Y:S01]  /*1cb0*/  IABS R21, R11 ;  /* 0x0000000b00157213 */ /* 0x000fe20000000000 */
[----:B-1----:R-:W-:Y:S01]  /*1cc0*/  IMAD.MOV.U32 R0, RZ, RZ, R9 ;  /* 0x000000ffff007224 */ /* 0x002fe200078e0009 */
[----:B------:R-:W-:Y:S01]  /*1cd0*/  LOP3.LUT R7, R3, 0x70, RZ, 0xfc, !PT ;  /* 0x0000007003077812 */ /* 0x000fe200078efcff */
[----:B------:R-:W-:Y:S01]  /*1ce0*/  IMAD.MOV R12, RZ, RZ, -R12 ;  /* 0x000000ffff0c7224 */ /* 0x000fe200078e0a0c */
[----:B------:R1:W-:Y:S01]  /*1cf0*/  STL [R1+0x8c], R4 ;  /* 0x00008c0401007387 */ /* 0x0003e20000100800 */
[----:B------:R-:W-:Y:S01]  /*1d00*/  IMAD.HI.U32 R9, R2, R22, RZ ;  /* 0x0000001602097227 */ /* 0x000fe200078e00ff */
[----:B------:R-:W-:Y:S02]  /*1d10*/  ISETP.GE.AND P6, PT, R11, RZ, PT ;  /* 0x000000ff0b00720c */ /* 0x000fe40003fc6270 */
[----:B------:R-:W-:Y:S01]  /*1d20*/  ISETP.GE.AND P2, PT, R18, RZ, PT ;  /* 0x000000ff1200720c */ /* 0x000fe20003f46270 */
[----:B------:R-:W-:Y:S01]  /*1d30*/  IMAD.HI.U32 R11, R2, R21, RZ ;  /* 0x00000015020b7227 */ /* 0x000fe200078e00ff */
[----:B------:R-:W-:-:S02]  /*1d40*/  ISETP.GE.AND P4, PT, R15, RZ, PT ;  /* 0x000000ff0f00720c */ /* 0x000fc40003f86270 */
[----:B------:R-:W-:Y:S01]  /*1d50*/  IABS R18, R7 ;  /* 0x0000000700127213 */ /* 0x000fe20000000000 */
[----:B------:R-:W-:Y:S01]  /*1d60*/  @!P5 IMAD.IADD R19, R19, 0x1, -R6 ;  /* 0x000000011313d824 */ /* 0x000fe200078e0a06 */
[----:B-1----:R-:W-:Y:S01]  /*1d70*/  MOV R4, R5 ;  /* 0x0000000500047202 */ /* 0x002fe20000000f00 */
[C---:B------:R-:W-:Y:S01]  /*1d80*/  IMAD R20, R6.reuse, R12, R20 ;  /* 0x0000000c06147224 */ /* 0x040fe200078e0214 */
[----:B------:R-:W-:Y:S01]  /*1d90*/  LOP3.LUT R14, R3, 0x80, RZ, 0xfc, !PT ;  /* 0x00000080030e7812 */ /* 0x000fe200078efcff */
[----:B------:R-:W-:Y:S01]  /*1da0*/  IMAD.MOV R9, RZ, RZ, -R9 ;  /* 0x000000ffff097224 */ /* 0x000fe200078e0a09 */
[C---:B------:R-:W-:Y:S01]  /*1db0*/  ISETP.GT.U32.AND P5, PT, R6.reuse, R19, PT ;  /* 0x000000130600720c */ /* 0x040fe20003fa4070 */
[----:B------:R-:W-:Y:S01]  /*1dc0*/  @!P0 IMAD.MOV R0, RZ, RZ, -R0 ;  /* 0x000000ffff008224 */ /* 0x000fe200078e0a00 */
[----:B------:R-:W-:Y:S01]  /*1dd0*/  ISETP.GE.AND P0, PT, R13, RZ, PT ;  /* 0x000000ff0d00720c */ /* 0x000fe20003f06270 */
[----:B------:R-:W-:Y:S01]  /*1de0*/  IMAD.MOV R11, RZ, RZ, -R11 ;  /* 0x000000ffff0b7224 */ /* 0x000fe200078e0a0b */
[----:B------:R-:W-:Y:S01]  /*1df0*/  LOP3.LUT R13, R3, 0x74, RZ, 0xfc, !PT ;  /* 0x00000074030d7812 */ /* 0x000fe200078efcff */
[----:B------:R-:W-:Y:S01]  /*1e00*/  @!P3 IMAD.MOV R4, RZ, RZ, -R4 ;  /* 0x000000ffff04b224 */ /* 0x000fe200078e0a04 */
[C---:B------:R-:W-:Y:S01]  /*1e10*/  ISETP.GT.U32.AND P3, PT, R6.reuse, R20, PT ;  /* 0x000000140600720c */ /* 0x040fe20003f64070 */
[----:B------:R-:W-:Y:S01]  /*1e20*/  IMAD R22, R6, R9, R22 ;  /* 0x0000000906167224 */ /* 0x000fe200078e0216 */
[----:B------:R1:W-:Y:S01]  /*1e30*/  STL [R1+0x88], R0 ;  /* 0x0000880001007387 */ /* 0x0003e20000100800 */
[----:B------:R-:W-:Y:S01]  /*1e40*/  IMAD.HI.U32 R9, R2, R18, RZ ;  /* 0x0000001202097227 */ /* 0x000fe200078e00ff */
[----:B------:R-:W-:-:S02]  /*1e50*/  IABS R15, R13 ;  /* 0x0000000d000f7213 */ /* 0x000fc40000000000 */
[----:B------:R-:W-:Y:S01]  /*1e60*/  STL [R1+0x80], R4 ;  /* 0x0000800401007387 */ /* 0x000fe20000100800 */
[C---:B------:R-:W-:Y:S01]  /*1e70*/  IMAD R21, R6.reuse, R11, R21 ;  /* 0x0000000b06157224 */ /* 0x040fe200078e0215 */
[----:B------:R-:W-:Y:S01]  /*1e80*/  LOP3.LUT R11, R3, 0x78, RZ, 0xfc, !PT ;  /* 0x00000078030b7812 */ /* 0x000fe200078efcff */
[----:B------:R-:W-:Y:S01]  /*1e90*/  IMAD.MOV R9, RZ, RZ, -R9 ;  /* 0x000000ffff097224 */ /* 0x000fe200078e0a09 */
[----:B------:R-:W-:Y:S01]  /*1ea0*/  IABS R23, R14 ;  /* 0x0000000e00177213 */ /* 0x000fe20000000000 */
[----:B------:R-:W-:Y:S01]  /*1eb0*/  @!P5 IMAD.IADD R19, R19, 0x1, -R6 ;  /* 0x000000011313d824 */ /* 0x000fe200078e0a06 */
[C---:B------:R-:W-:Y:S01]  /*1ec0*/  ISETP.GT.U32.AND P5, PT, R6.reuse, R21, PT ;  /* 0x000000150600720c */ /* 0x040fe20003fa4070 */
[----:B-1----:R-:W-:Y:S01]  /*1ed0*/  IMAD.MOV.U32 R0, RZ, RZ, R10 ;  /* 0x000000ffff007224 */ /* 0x002fe200078e000a */
[----:B------:R-:W-:Y:S01]  /*1ee0*/  IABS R10, R11 ;  /* 0x0000000b000a7213 */ /* 0x000fe20000000000 */
[----:B------:R-:W-:Y:S01]  /*1ef0*/  IMAD R18, R6, R9, R18 ;  /* 0x0000000906127224 */ /* 0x000fe200078e0212 */
[----:B------:R-:W-:Y:S01]  /*1f00*/  LOP3.LUT R9, R3, 0x7c, RZ, 0xfc, !PT ;  /* 0x0000007c03097812 */ /* 0x000fe200078efcff */
[----:B------:R-:W-:Y:S01]  /*1f10*/  @!P3 IMAD.IADD R20, R20, 0x1, -R6 ;  /* 0x000000011414b824 */ /* 0x000fe200078e0a06 */
[----:B------:R-:W-:Y:S01]  /*1f20*/  @!P4 IADD3 R0, PT, PT, -R0, RZ, RZ ;  /* 0x000000ff0000c210 */ /* 0x000fe20007ffe1ff */
[----:B------:R-:W-:Y:S01]  /*1f30*/  IMAD.HI.U32 R5, R2, R15, RZ ;  /* 0x0000000f02057227 */ /* 0x000fe200078e00ff */
[----:B------:R-:W-:-:S02]  /*1f40*/  ISETP.GT.U32.AND P4, PT, R6, R22, PT ;  /* 0x000000160600720c */ /* 0x000fc40003f84070 */
[C---:B------:R-:W-:Y:S01]  /*1f50*/  ISETP.GT.U32.AND P3, PT, R6.reuse, R18, PT ;  /* 0x000000120600720c */ /* 0x040fe20003f64070 */
[----:B------:R-:W-:Y:S01]  /*1f60*/  IMAD.MOV R5, RZ, RZ, -R5 ;  /* 0x000000ffff057224 */ /* 0x000fe200078e0a05 */
[----:B------:R1:W-:Y:S01]  /*1f70*/  STL [R1+0x6c], R0 ;  /* 0x00006c0001007387 */ /* 0x0003e20000100800 */
[----:B------:R-:W-:Y:S01]  /*1f80*/  @!P5 IMAD.IADD R21, R21, 0x1, -R6 ;  /* 0x000000011515d824 */ /* 0x000fe200078e0a06 */
[----:B------:R-:W-:Y:S01]  /*1f90*/  IABS R12, R9 ;  /* 0x00000009000c7213 */ /* 0x000fe20000000000 */
[----:B------:R-:W-:Y:S02]  /*1fa0*/  IMAD R15, R6, R5, R15 ;  /* 0x00000005060f7224 */ /* 0x000fe400078e020f */
[----:B------:R-:W-:Y:S01]  /*1fb0*/  IMAD.HI.U32 R5, R2, R10, RZ ;  /* 0x0000000a02057227 */ /* 0x000fe200078e00ff */
[----:B------:R-:W-:-:S03]  /*1fc0*/  ISETP.GT.U32.AND P5, PT, R6, R21, PT ;  /* 0x000000150600720c */ /* 0x000fc60003fa4070 */
[--C-:B------:R-:W-:Y:S01]  /*1fd0*/  @!P4 IMAD.IADD R22, R22, 0x1, -R6.reuse ;  /* 0x000000011616c824 */ /* 0x100fe200078e0a06 */
[----:B------:R-:W-:Y:S01]  /*1fe0*/  IADD3 R5, PT, PT, -R5, RZ, RZ ;  /* 0x000000ff05057210 */ /* 0x000fe20007ffe1ff */
[----:B-1----:R-:W-:Y:S01]  /*1ff0*/  IMAD.MOV.U32 R0, RZ, RZ, R19 ;  /* 0x000000ffff007224 */ /* 0x002fe200078e0013 */
[----:B------:R-:W-:Y:S01]  /*2000*/  ISETP.GT.U32.AND P4, PT, R6, R20, PT ;  /* 0x000000140600720c */ /* 0x000fe20003f84070 */
[----:B------:R-:W-:Y:S02]  /*2010*/  @!P3 IMAD.IADD R18, R18, 0x1, -R6 ;  /* 0x000000011212b824 */ /* 0x000fe400078e0a06 */
[----:B------:R-:W-:Y:S01]  /*2020*/  @!P2 IMAD.MOV R0, RZ, RZ, -R0 ;  /* 0x000000ffff00a224 */ /* 0x000fe200078e0a00 */
[----:B------:R-:W-:Y:S01]  /*2030*/  ISETP.GT.U32.AND P2, PT, R6, R22, PT ;  /* 0x000000160600720c */ /* 0x000fe20003f44070 */
[----:B------:R-:W-:Y:S01]  /*2040*/  IMAD.HI.U32 R19, R2, R12, RZ ;  /* 0x0000000c02137227 */ /* 0x000fe200078e00ff */
[C---:B------:R-:W-:Y:S02]  /*2050*/  ISETP.GT.U32.AND P3, PT, R6.reuse, R18, PT ;  /* 0x000000120600720c */ /* 0x040fe40003f64070 */
[----:B------:R1:W-:Y:S01]  /*2060*/  STL [R1+0x68], R0 ;  /* 0x0000680001007387 */ /* 0x0003e20000100800 */
[----:B------:R-:W-:Y:S01]  /*2070*/  IMAD R10, R6, R5, R10 ;  /* 0x00000005060a7224 */ /* 0x000fe200078e020a */
[----:B------:R-:W-:Y:S01]  /*2080*/  IADD3 R19, PT, PT, -R19, RZ, RZ ;  /* 0x000000ff13137210 */ /* 0x000fe20007ffe1ff */
[--C-:B------:R-:W-:Y:S01]  /*2090*/  @!P5 IMAD.IADD R21, R21, 0x1, -R6.reuse ;  /* 0x000000011515d824 */ /* 0x100fe200078e0a06 */
[----:B------:R-:W-:Y:S01]  /*20a0*/  ISETP.GE.AND P5, PT, R7, RZ, PT ;  /* 0x000000ff0700720c */ /* 0x000fe20003fa6270 */
[----:B------:R-:W-:Y:S01]  /*20b0*/  @!P4 IMAD.IADD R20, R20, 0x1, -R6 ;  /* 0x000000011414c824 */ /* 0x000fe200078e0a06 */
[C---:B------:R-:W-:Y:S01]  /*20c0*/  LOP3.LUT R5, R3.reuse, 0x84, RZ, 0xfc, !PT ;  /* 0x0000008403057812 */ /* 0x040fe200078efcff */
[C---:B------:R-:W-:Y:S01]  /*20d0*/  IMAD R7, R6.reuse, R19, R12 ;  /* 0x0000001306077224 */ /* 0x040fe200078e020c */
[----:B------:R-:W-:Y:S01]  /*20e0*/  ISETP.GT.U32.AND P4, PT, R6, R15, PT ;  /* 0x0000000f0600720c */ /* 0x000fe20003f84070 */
[--C-:B------:R-:W-:Y:S01]  /*20f0*/  @!P2 IMAD.IADD R22, R22, 0x1, -R6.reuse ;  /* 0x000000011616a824 */ /* 0x100fe200078e0a06 */
[----:B------:R-:W-:Y:S01]  /*2100*/  ISETP.GT.U32.AND P2, PT, R6, R10, PT ;  /* 0x0000000a0600720c */ /* 0x000fe20003f44070 */
[----:B------:R-:W-:Y:S01]  /*2110*/  @!P3 IMAD.IADD R18, R18, 0x1, -R6 ;  /* 0x000000011212b824 */ /* 0x000fe200078e0a06 */
[----:B------:R-:W-:Y:S01]  /*2120*/  ISETP.GT.U32.AND P3, PT, R6, R7, PT ;  /* 0x000000070600720c */ /* 0x000fe20003f64070 */
[----:B------:R-:W-:Y:S01]  /*2130*/  IMAD.MOV.U32 R4, RZ, RZ, R20 ;  /* 0x000000ffff047224 */ /* 0x000fe200078e0014 */
[----:B------:R-:W-:Y:S01]  /*2140*/  IABS R19, R5 ;  /* 0x0000000500137213 */ /* 0x000fe20000000000 */
[----:B-1----:R-:W-:Y:S01]  /*2150*/  IMAD.MOV.U32 R0, RZ, RZ, R22 ;  /* 0x000000ffff007224 */ /* 0x002fe200078e0016 */
[----:B------:R-:W-:Y:S01]  /*2160*/  LOP3.LUT R12, R3, 0x88, RZ, 0xfc, !PT ;  /* 0x00000088030c7812 */ /* 0x000fe200078efcff */
[----:B------:R-:W-:Y:S01]  /*2170*/  IMAD.HI.U32 R24, R2, R23, RZ ;  /* 0x0000001702187227 */ /* 0x000fe200078e00ff */
[----:B------:R-:W-:-:S03]  /*2180*/  @!P1 IADD3 R4, PT, PT, -R4, RZ, RZ ;  /* 0x000000ff04049210 */ /* 0x000fc60007ffe1ff */
[----:B------:R-:W-:Y:S01]  /*2190*/  @!P0 IMAD.MOV R0, RZ, RZ, -R0 ;  /* 0x000000ffff008224 */ /* 0x000fe200078e0a00 */
[----:B------:R-:W-:Y:S01]  /*21a0*/  IADD3 R24, PT, PT, -R24, RZ, RZ ;  /* 0x000000ff18187210 */ /* 0x000fe20007ffe1ff */
[--C-:B------:R-:W-:Y:S01]  /*21b0*/  @!P2 IMAD.IADD R10, R10, 0x1, -R6.reuse ;  /* 0x000000010a0aa824 */ /* 0x100fe200078e0a06 */
[----:B------:R1:W-:Y:S01]  /*21c0*/  STL [R1+0x64], R4 ;  /* 0x0000640401007387 */ /* 0x0003e20000100800 */
[----:B------:R-:W-:Y:S01]  /*21d0*/  @!P3 IMAD.IADD R7, R7, 0x1, -R6 ;  /* 0x000000010707b824 */ /* 0x000fe200078e0a06 */
[----:B------:R-:W-:Y:S01]  /*21e0*/  ISETP.GE.AND P2, PT, R11, RZ, PT ;  /* 0x000000ff0b00720c */ /* 0x000fe20003f46270 */
[----:B------:R-:W-:Y:S01]  /*21f0*/  IMAD.HI.U32 R20, R2, R19, RZ ;  /* 0x0000001302147227 */ /* 0x000fe200078e00ff */
[C---:B------:R-:W-:Y:S01]  /*2200*/  ISETP.GT.U32.AND P3, PT, R6.reuse, R10, PT ;  /* 0x0000000a0600720c */ /* 0x040fe20003f64070 */
[----:B------:R3:W-:Y:S01]  /*2210*/  STL [R1+0x60], R0 ;  /* 0x0000600001007387 */ /* 0x0007e20000100800 */
[----:B------:R-:W-:Y:S01]  /*2220*/  ISETP.GT.U32.AND P0, PT, R6, R7, PT ;  /* 0x000000070600720c */ /* 0x000fe20003f04070 */
[----:B------:R-:W-:-:S02]  /*2230*/  IMAD.MOV R20, RZ, RZ, -R20 ;  /* 0x000000ffff147224 */ /* 0x000fc400078e0a14 */
[----:B------:R-:W-:Y:S01]  /*2240*/  @!P4 IMAD.IADD R15, R15, 0x1, -R6 ;  /* 0x000000010f0fc824 */ /* 0x000fe200078e0a06 */
[----:B------:R-:W-:Y:S01]  /*2250*/  ISETP.GE.AND P4, PT, R13, RZ, PT ;  /* 0x000000ff0d00720c */ /* 0x000fe20003f86270 */
[----:B-1----:R-:W-:Y:S01]  /*2260*/  IMAD.MOV.U32 R4, RZ, RZ, R21 ;  /* 0x000000ffff047224 */ /* 0x002fe200078e0015 */
[----:B------:R-:W-:Y:S01]  /*2270*/  IABS R13, R12 ;  /* 0x0000000c000d7213 */ /* 0x000fe20000000000 */
[C---:B------:R-:W-:Y:S01]  /*2280*/  IMAD R11, R6.reuse, R24, R23 ;  /* 0x00000018060b7224 */ /* 0x040fe200078e0217 */
[----:B------:R-:W-:Y:S01]  /*2290*/  ISETP.GT.U32.AND P1, PT, R6, R15, PT ;  /* 0x0000000f0600720c */ /* 0x000fe20003f24070 */
[----:B---3--:R-:W-:Y:S01]  /*22a0*/  IMAD.MOV.U32 R0, RZ, RZ, R18 ;  /* 0x000000ffff007224 */ /* 0x008fe200078e0012 */
[----:B------:R-:W-:Y:S01]  /*22b0*/  @!P6 IADD3 R4, PT, PT, -R4, RZ, RZ ;  /* 0x000000ff0404e210 */ /* 0x000fe20007ffe1ff */
[----:B------:R-:W-:Y:S01]  /*22c0*/  @!P3 IMAD.IADD R10, R10, 0x1, -R6 ;  /* 0x000000010a0ab824 */ /* 0x000fe200078e0a06 */
[C---:B------:R-:W-:Y:S01]  /*22d0*/  ISETP.GT.U32.AND P6, PT, R6.reuse, R11, PT ;  /* 0x0000000b0600720c */ /* 0x040fe20003fc4070 */
[----:B------:R-:W-:Y:S01]  /*22e0*/  @!P5 IMAD.MOV R0, RZ, RZ, -R0 ;  /* 0x000000ffff00d224 */ /* 0x000fe200078e0a00 */
[----:B------:R-:W-:Y:S01]  /*22f0*/  ISETP.GE.AND P5, PT, R9, RZ, PT ;  /* 0x000000ff0900720c */ /* 0x000fe20003fa6270 */
[----:B------:R-:W-:Y:S01]  /*2300*/  IMAD R9, R6, R20, R19 ;  /* 0x0000001406097224 */ /* 0x000fe200078e0213 */
[----:B------:R1:W-:Y:S01]  /*2310*/  STL [R1+0x5c], R4 ;  /* 0x00005c0401007387 */ /* 0x0003e20000100800 */
[----:B------:R-:W-:Y:S01]  /*2320*/  IMAD.HI.U32 R18, R2, R13, RZ ;  /* 0x0000000d02127227 */ /* 0x000fe200078e00ff */
[----:B------:R-:W-:-:S02]  /*2330*/  IABS R24, R16 ;  /* 0x0000001000187213 */ /* 0x000fc40000000000 */
[----:B------:R-:W-:Y:S01]  /*2340*/  ISETP.GT.U32.AND P3, PT, R6, R9, PT ;  /* 0x000000090600720c */ /* 0x000fe20003f64070 */
[----:B------:R-:W-:Y:S01]  /*2350*/  @!P1 IMAD.IADD R15, R15, 0x1, -R6 ;  /* 0x000000010f0f9824 */ /* 0x000fe200078e0a06 */
[----:B------:R3:W-:Y:S01]  /*2360*/  STL [R1+0x58], R0 ;  /* 0x0000580001007387 */ /* 0x0007e20000100800 */
[----:B------:R-:W-:Y:S01]  /*2370*/  IMAD.MOV R18, RZ, RZ, -R18 ;  /* 0x000000ffff127224 */ /* 0x000fe200078e0a12 */
[----:B------:R-:W-:Y:S01]  /*2380*/  ISETP.GE.AND P1, PT, R14, RZ, PT ;  /* 0x000000ff0e00720c */ /* 0x000fe20003f26270 */
[----:B------:R-:W-:Y:S01]  /*2390*/  @!P6 IMAD.IADD R11, R11, 0x1, -R6 ;  /* 0x000000010b0be824 */ /* 0x000fe200078e0a06 */
[----:B------:R-:W-:Y:S01]  /*23a0*/  ISETP.GE.AND P6, PT, R12, RZ, PT ;  /* 0x000000ff0c00720c */ /* 0x000fe20003fc6270 */
[----:B-1----:R-:W-:Y:S01]  /*23b0*/  IMAD.MOV.U32 R4, RZ, RZ, R10 ;  /* 0x000000ffff047224 */ /* 0x002fe200078e000a */
[----:B------:R-:W-:Y:S01]  /*23c0*/  LOP3.LUT R12, R3, 0x90, RZ, 0xfc, !PT ;  /* 0x00000090030c7812 */ /* 0x000fe200078efcff */
[----:B------:R-:W-:Y:S01]  /*23d0*/  @!P0 IMAD.IADD R7, R7, 0x1, -R6 ;  /* 0x0000000107078824 */ /* 0x000fe200078e0a06 */
[----:B------:R-:W-:Y:S01]  /*23e0*/  ISETP.GE.AND P0, PT, R5, RZ, PT ;  /* 0x000000ff0500720c */ /* 0x000fe20003f06270 */
[----:B------:R-:W-:Y:S01]  /*23f0*/  @!P2 IMAD.MOV R4, RZ, RZ, -R4 ;  /* 0x000000ffff04a224 */ /* 0x000fe200078e0a04 */
[----:B---3--:R-:W-:Y:S01]  /*2400*/  MOV R0, R15 ;  /* 0x0000000f00007202 */ /* 0x008fe20000000f00 */
[----:B------:R-:W-:Y:S01]  /*2410*/  IMAD R5, R6, R18, R13 ;  /* 0x0000001206057224 */ /* 0x000fe200078e020d */
[----:B------:R-:W-:-:S02]  /*2420*/  @!P3 IADD3 R9, PT, PT, R9, -R6, RZ ;  /* 0x800000060909b210 */ /* 0x000fc40007ffe0ff */
[C---:B------:R-:W-:Y:S01]  /*2430*/  LOP3.LUT R13, R3.reuse, 0x8c, RZ, 0xfc, !PT ;  /* 0x0000008c030d7812 */ /* 0x040fe200078efcff */
[----:B------:R-:W-:Y:S01]  /*2440*/  @!P4 IMAD.MOV R0, RZ, RZ, -R0 ;  /* 0x000000ffff00c224 */ /* 0x000fe200078e0a00 */
[C---:B------:R-:W-:Y:S02]  /*2450*/  ISETP.GT.U32.AND P2, PT, R6.reuse, R9, PT ;  /* 0x000000090600720c */ /* 0x040fe40003f44070 */
[----:B------:R-:W-:Y:S02]  /*2460*/  ISETP.GT.U32.AND P4, PT, R6, R11, PT ;  /* 0x0000000b0600720c */ /* 0x000fe40003f84070 */
[----:B------:R1:W-:Y:S01]  /*2470*/  STL [R1+0x54], R0 ;  /* 0x0000540001007387 */ /* 0x0003e20000100800 */
[----:B------:R-:W-:Y:S02]  /*2480*/  IABS R23, R13 ;  /* 0x0000000d00177213 */ /* 0x000fe40000000000 */
[----:B------:R-:W-:Y:S01]  /*2490*/  LOP3.LUT R14, R3, 0x94, RZ, 0xfc, !PT ;  /* 0x00000094030e7812 */ /* 0x000fe200078efcff */
[----:B------:R-:W-:Y:S01]  /*24a0*/  STL [R1+0x3c], R4 ;  /* 0x00003c0401007387 */ /* 0x000fe20000100800 */
[----:B------:R-:W-:Y:S01]  /*24b0*/  IABS R15, R12 ;  /* 0x0000000c000f7213 */ /* 0x000fe20000000000 */
[----:B------:R-:W-:Y:S01]  /*24c0*/  IMAD.HI.U32 R20, R2, R23, RZ ;  /* 0x0000001702147227 */ /* 0x000fe200078e00ff */
[----:B------:R-:W-:-:S02]  /*24d0*/  ISETP.GE.AND P3, PT, R13, RZ, PT ;  /* 0x000000ff0d00720c */ /* 0x000fc40003f66270 */
[----:B------:R-:W-:Y:S01]  /*24e0*/  @!P2 IADD3 R9, PT, PT, R9, -R6, RZ ;  /* 0x800000060909a210 */ /* 0x000fe20007ffe0ff */
[----:B-1----:R-:W-:Y:S01]  /*24f0*/  IMAD.MOV.U32 R0, RZ, RZ, R7 ;  /* 0x000000ffff007224 */ /* 0x002fe200078e0007 */
[----:B------:R-:W-:Y:S01]  /*2500*/  ISETP.GT.U32.AND P2, PT, R6, R5, PT ;  /* 0x000000050600720c */ /* 0x000fe20003f44070 */
[----:B------:R-:W-:Y:S01]  /*2510*/  @!P4 IMAD.IADD R11, R11, 0x1, -R6 ;  /* 0x000000010b0bc824 */ /* 0x000fe200078e0a06 */
[----:B------:R-:W-:Y:S01]  /*2520*/  ISETP.GE.AND P4, PT, R14, RZ, PT ;  /* 0x000000ff0e00720c */ /* 0x000fe20003f86270 */
[----:B------:R-:W-:Y:S01]  /*2530*/  @!P5 IMAD.MOV R0, RZ, RZ, -R0 ;  /* 0x000000ffff00d224 */ /* 0x000fe200078e0a00 */
[----:B------:R-:W-:Y:S01]  /*2540*/  IABS R14, R14 ;  /* 0x0000000e000e7213 */ /* 0x000fe20000000000 */
[----:B------:R-:W-:Y:S01]  /*2550*/  IMAD.MOV R20, RZ, RZ, -R20 ;  /* 0x000000ffff147224 */ /* 0x000fe200078e0a14 */
[----:B------:R-:W-:Y:S01]  /*2560*/  ISETP.GE.AND P5, PT, R12, RZ, PT ;  /* 0x000000ff0c00720c */ /* 0x000fe20003fa6270 */
[----:B------:R-:W-:Y:S01]  /*2570*/  IMAD.HI.U32 R19, R2, R15, RZ ;  /* 0x0000000f02137227 */ /* 0x000fe200078e00ff */
[----:B------:R1:W-:Y:S01]  /*2580*/  STL [R1+0x38], R0 ;  /* 0x0000380001007387 */ /* 0x0003e20000100800 */
[----:B------:R-:W-:-:S02]  /*2590*/  LOP3.LUT R7, R3, 0x98, RZ, 0xfc, !PT ;  /* 0x0000009803077812 */ /* 0x000fc400078efcff */
[----:B------:R-:W-:Y:S01]  /*25a0*/  IMAD R23, R6, R20, R23 ;  /* 0x0000001406177224 */ /* 0x000fe200078e0217 */
[----:B------:R-:W-:Y:S01]  /*25b0*/  LOP3.LUT R18, R3, 0x9c, RZ, 0xfc, !PT ;  /* 0x0000009c03127812 */ /* 0x000fe200078efcff */
[----:B------:R-:W-:Y:S01]  /*25c0*/  IMAD.HI.U32 R12, R2, R14, RZ ;  /* 0x0000000e020c7227 */ /* 0x000fe200078e00ff */
[----:B------:R-:W-:Y:S02]  /*25d0*/  @!P2 IADD3 R5, PT, PT, R5, -R6, RZ ;  /* 0x800000060505a210 */ /* 0x000fe40007ffe0ff */
[----:B------:R-:W-:Y:S01]  /*25e0*/  IABS R13, R7 ;  /* 0x00000007000d7213 */ /* 0x000fe20000000000 */
[----:B------:R-:W-:Y:S01]  /*25f0*/  IMAD.MOV R19, RZ, RZ, -R19 ;  /* 0x000000ffff137224 */ /* 0x000fe200078e0a13 */
[----:B------:R-:W-:Y:S01]  /*2600*/  ISETP.GT.U32.AND P2, PT, R6, R5, PT ;  /* 0x000000050600720c */ /* 0x000fe20003f44070 */
[----:B-1----:R-:W-:Y:S01]  /*2610*/  IMAD.MOV.U32 R0, RZ, RZ, R11 ;  /* 0x000000ffff007224 */ /* 0x002fe200078e000b */
[----:B------:R-:W-:Y:S01]  /*2620*/  IABS R10, R18 ;  /* 0x00000012000a7213 */ /* 0x000fe20000000000 */
[----:B------:R-:W-:-:S02]  /*2630*/  IMAD.MOV R12, RZ, RZ, -R12 ;  /* 0x000000ffff0c7224 */ /* 0x000fc400078e0a0c */
[----:B------:R-:W-:Y:S01]  /*2640*/  @!P1 IMAD.MOV R0, RZ, RZ, -R0 ;  /* 0x000000ffff009224 */ /* 0x000fe200078e0a00 */
[C---:B------:R-:W-:Y:S01]  /*2650*/  ISETP.GT.U32.AND P1, PT, R6.reuse, R23, PT ;  /* 0x000000170600720c */ /* 0x040fe20003f24070 */
[C---:B------:R-:W-:Y:S01]  /*2660*/  IMAD R15, R6.reuse, R19, R15 ;  /* 0x00000013060f7224 */ /* 0x040fe200078e020f */
[----:B------:R-:W-:Y:S01]  /*2670*/  LOP3.LUT R19, R3, 0xa0, RZ, 0xfc, !PT ;  /* 0x000000a003137812 */ /* 0x000fe200078efcff */
[----:B------:R-:W-:Y:S01]  /*2680*/  IMAD R14, R6, R12, R14 ;  /* 0x0000000c060e7224 */ /* 0x000fe200078e020e */
[----:B------:R1:W-:Y:S01]  /*2690*/  STL [R1+0x34], R0 ;  /* 0x0000340001007387 */ /* 0x0003e20000100800 */
[----:B------:R-:W-:-:S04]  /*26a0*/  IMAD.HI.U32 R12, R2, R13, RZ ;  /* 0x0000000d020c7227 */ /* 0x000fc800078e00ff */
[----:B------:R-:W-:Y:S02]  /*26b0*/  IMAD.MOV R12, RZ, RZ, -R12 ;  /* 0x000000ffff0c7224 */ /* 0x000fe400078e0a0c */
[--C-:B------:R-:W-:Y:S01]  /*26c0*/  @!P2 IMAD.IADD R5, R5, 0x1, -R6.reuse ;  /* 0x000000010505a824 */ /* 0x100fe200078e0a06 */
[C---:B------:R-:W-:Y:S01]  /*26d0*/  ISETP.GT.U32.AND P2, PT, R6.reuse, R14, PT ;  /* 0x0000000e0600720c */ /* 0x040fe20003f44070 */
[----:B------:R-:W-:Y:S02]  /*26e0*/  @!P1 IMAD.IADD R23, R23, 0x1, -R6 ;  /* 0x0000000117179824 */ /* 0x000fe400078e0a06 */
[----:B-1----:R-:W-:Y:S01]  /*26f0*/  IMAD.MOV.U32 R0, RZ, RZ, R9 ;  /* 0x000000ffff007224 */ /* 0x002fe200078e0009 */
[----:B------:R-:W-:Y:S01]  /*2700*/  IABS R9, R19 ;  /* 0x0000001300097213 */ /* 0x000fe20000000000 */
[C---:B------:R-:W-:Y:S01]  /*2710*/  IMAD R13, R6.reuse, R12, R13 ;  /* 0x0000000c060d7224 */ /* 0x040fe200078e020d */
[----:B------:R-:W-:Y:S01]  /*2720*/  ISETP.GT.U32.AND P1, PT, R6, R23, PT ;  /* 0x000000170600720c */ /* 0x000fe20003f24070 */
[----:B------:R-:W-:Y:S01]  /*2730*/  IMAD.HI.U32 R11, R2, R10, RZ ;  /* 0x0000000a020b7227 */ /* 0x000fe200078e00ff */
[----:B------:R-:W-:-:S02]  /*2740*/  @!P0 IADD3 R0, PT, PT, -R0, RZ, RZ ;  /* 0x000000ff00008210 */ /* 0x000fc40007ffe1ff */
[----:B------:R-:W-:Y:S01]  /*2750*/  ISETP.GT.U32.AND P0, PT, R6, R15, PT ;  /* 0x0000000f0600720c */ /* 0x000fe20003f04070 */
[----:B------:R-:W-:Y:S01]  /*2760*/  IMAD.HI.U32 R21, R2, R9, RZ ;  /* 0x0000000902157227 */ /* 0x000fe200078e00ff */
[----:B------:R-:W-:Y:S01]  /*2770*/  LOP3.LUT R12, R3, 0xa8, RZ, 0xfc, !PT ;  /* 0x000000a8030c7812 */ /* 0x000fe200078efcff */
[----:B------:R1:W-:Y:S02]  /*2780*/  STL [R1+0x30], R0 ;  /* 0x0000300001007387 */ /* 0x0003e40000100800 */
[----:B------:R-:W-:Y:S01]  /*2790*/  IMAD.MOV R11, RZ, RZ, -R11 ;  /* 0x000000ffff0b7224 */ /* 0x000fe200078e0a0b */
[----:B------:R-:W-:Y:S01]  /*27a0*/  IADD3 R21, PT, PT, -R21, RZ, RZ ;  /* 0x000000ff15157210 */ /* 0x000fe20007ffe1ff */
[--C-:B------:R-:W-:Y:S02]  /*27b0*/  @!P2 IMAD.IADD R14, R14, 0x1, -R6.reuse ;  /* 0x000000010e0ea824 */ /* 0x100fe400078e0a06 */
[----:B------:R-:W-:Y:S02]  /*27c0*/  @!P1 IMAD.IADD R23, R23, 0x1, -R6 ;  /* 0x0000000117179824 */ /* 0x000fe400078e0a06 */
[C---:B------:R-:W-:Y:S01]  /*27d0*/  IMAD R10, R6.reuse, R11, R10 ;  /* 0x0000000b060a7224 */ /* 0x040fe200078e020a */
[----:B------:R-:W-:Y:S01]  /*27e0*/  LOP3.LUT R11, R3, 0xa4, RZ, 0xfc, !PT ;  /* 0x000000a4030b7812 */ /* 0x000fe200078efcff */
[----:B-1----:R-:W-:Y:S01]  /*27f0*/  IMAD.MOV.U32 R0, RZ, RZ, R5 ;  /* 0x000000ffff007224 */ /* 0x002fe200078e0005 */
[----:B------:R-:W-:Y:S01]  /*2800*/  IABS R5, R12 ;  /* 0x0000000c00057213 */ /* 0x000fe20000000000 */
[----:B------:R-:W-:Y:S01]  /*2810*/  @!P0 IMAD.IADD R15, R15, 0x1, -R6 ;  /* 0x000000010f0f8824 */ /* 0x000fe200078e0a06 */
[C---:B------:R-:W-:Y:S01]  /*2820*/  ISETP.GT.U32.AND P1, PT, R6.reuse, R10, PT ;  /* 0x0000000a0600720c */ /* 0x040fe20003f24070 */
[----:B------:R-:W-:Y:S01]  /*2830*/  @!P6 IMAD.MOV R0, RZ, RZ, -R0 ;  /* 0x000000ffff00e224 */ /* 0x000fe200078e0a00 */
[C---:B------:R-:W-:Y:S01]  /*2840*/  ISETP.GT.U32.AND P6, PT, R6.reuse, R13, PT ;  /* 0x0000000d0600720c */ /* 0x040fe20003fc4070 */
[C---:B------:R-:W-:Y:S01]  /*2850*/  IMAD R9, R6.reuse, R21, R9 ;  /* 0x0000001506097224 */ /* 0x040fe200078e0209 */
[----:B------:R-:W-:Y:S01]  /*2860*/  ISETP.GT.U32.AND P0, PT, R6, R15, PT ;  /* 0x0000000f0600720c */ /* 0x000fe20003f04070 */
[----:B------:R-:W-:Y:S01]  /*2870*/  IMAD.HI.U32 R22, R2, R5, RZ ;  /* 0x0000000502167227 */ /* 0x000fe200078e00ff */
[----:B------:R1:W-:Y:S01]  /*2880*/  STL [R1+0x2c], R0 ;  /* 0x00002c0001007387 */ /* 0x0003e20000100800 */
[----:B------:R-:W-:-:S02]  /*2890*/  ISETP.GT.U32.AND P2, PT, R6, R14, PT ;  /* 0x0000000e0600720c */ /* 0x000fc40003f44070 */
[----:B------:R-:W-:Y:S01]  /*28a0*/  IABS R20, R11 ;  /* 0x0000000b00147213 */ /* 0x000fe20000000000 */
[----:B------:R-:W-:-:S03]  /*28b0*/  IMAD.MOV R22, RZ, RZ, -R22 ;  /* 0x000000ffff167224 */ /* 0x000fc600078e0a16 */
[--C-:B------:R-:W-:Y:S01]  /*28c0*/  @!P1 IMAD.IADD R10, R10, 0x1, -R6.reuse ;  /* 0x000000010a0a9824 */ /* 0x100fe200078e0a06 */
[----:B------:R-:W-:Y:S01]  /*28d0*/  ISETP.GE.AND P1, PT, R19, RZ, PT ;  /* 0x000000ff1300720c */ /* 0x000fe20003f26270 */
[----:B------:R-:W-:Y:S02]  /*28e0*/  @!P6 IMAD.IADD R13, R13, 0x1, -R6 ;  /* 0x000000010d0de824 */ /* 0x000fe400078e0a06 */
[----:B-1----:R-:W-:Y:S01]  /*28f0*/  IMAD.MOV.U32 R0, RZ, RZ, R23 ;  /* 0x000000ffff007224 */ /* 0x002fe200078e0017 */
[----:B------:R-:W-:Y:S01]  /*2900*/  @!P0 IADD3 R15, PT, PT, R15, -R6, RZ ;  /* 0x800000060f0f8210 */ /* 0x000fe20007ffe0ff */
[----:B------:R-:W-:Y:S01]  /*2910*/  IMAD.HI.U32 R21, R2, R20, RZ ;  /* 0x0000001402157227 */ /* 0x000fe200078e00ff */
[C---:B------:R-:W-:Y:S02]  /*2920*/  ISETP.GT.U32.AND P6, PT, R6.reuse, R13, PT ;  /* 0x0000000d0600720c */ /* 0x040fe40003fc4070 */
[----:B------:R-:W-:Y:S01]  /*2930*/  ISETP.GT.U32.AND P0, PT, R6, R9, PT ;  /* 0x000000090600720c */ /* 0x000fe20003f04070 */
[----:B------:R-:W-:Y:S01]  /*2940*/  @!P3 IMAD.MOV R0, RZ, RZ, -R0 ;  /* 0x000000ffff00b224 */ /* 0x000fe200078e0a00 */
[----:B------:R-:W-:Y:S01]  /*2950*/  ISETP.GE.AND P3, PT, R7, RZ, PT ;  /* 0x000000ff0700720c */ /* 0x000fe20003f66270 */
[----:B------:R-:W-:Y:S01]  /*2960*/  IMAD.MOV R21, RZ, RZ, -R21 ;  /* 0x000000ffff157224 */ /* 0x000fe200078e0a15 */
[----:B------:R-:W-:Y:S01]  /*2970*/  @!P2 IADD3 R14, PT, PT, R14, -R6, RZ ;  /* 0x800000060e0ea210 */ /* 0x000fe20007ffe0ff */
[C---:B------:R-:W-:Y:S01]  /*2980*/  IMAD R5, R6.reuse, R22, R5 ;  /* 0x0000001606057224 */ /* 0x040fe200078e0205 */
[----:B------:R1:W-:Y:S01]  /*2990*/  STL [R1+0x28], R0 ;  /* 0x0000280001007387 */ /* 0x0003e20000100800 */
[----:B------:R-:W-:Y:S01]  /*29a0*/  IMAD R7, R6, R21, R20 ;  /* 0x0000001506077224 */ /* 0x000fe200078e0214 */
[----:B------:R-:W-:Y:S01]  /*29b0*/  ISETP.GE.AND P2, PT, R18, RZ, PT ;  /* 0x000000ff1200720c */ /* 0x000fe20003f46270 */
[----:B------:R-:W-:Y:S01]  /*29c0*/  IMAD.MOV.U32 R4, RZ, RZ, R14 ;  /* 0x000000ffff047224 */ /* 0x000fe200078e000e */
[----:B------:R-:W-:-:S02]  /*29d0*/  LOP3.LUT R18, R3, 0xac, RZ, 0xfc, !PT ;  /* 0x000000ac03127812 */ /* 0x000fc400078efcff */
[----:B------:R-:W-:Y:S01]  /*29e0*/  @!P6 IADD3 R13, PT, PT, R13, -R6, RZ ;  /* 0x800000060d0de210 */ /* 0x000fe20007ffe0ff */
[----:B------:R-:W-:Y:S01]  /*29f0*/  @!P0 IMAD.IADD R9, R9, 0x1, -R6 ;  /* 0x0000000109098824 */ /* 0x000fe200078e0a06 */
[C---:B------:R-:W-:Y:S01]  /*2a00*/  ISETP.GT.U32.AND P0, PT, R6.reuse, R10, PT ;  /* 0x0000000a0600720c */ /* 0x040fe20003f04070 */
[----:B------:R-:W-:Y:S01]  /*2a10*/  @!P4 IMAD.MOV R4, RZ, RZ, -R4 ;  /* 0x000000ffff04c224 */ /* 0x000fe200078e0a04 */
[----:B------:R-:W-:Y:S01]  /*2a20*/  ISETP.GT.U32.AND P6, PT, R6, R7, PT ;  /* 0x000000070600720c */ /* 0x000fe20003fc4070 */
[----:B-1----:R-:W-:Y:S01]  /*2a30*/  IMAD.MOV.U32 R0, RZ, RZ, R15 ;  /* 0x000000ffff007224 */ /* 0x002fe200078e000f */
[----:B------:R-:W-:Y:S02]  /*2a40*/  LOP3.LUT R15, R3, 0xb0, RZ, 0xfc, !PT ;  /* 0x000000b0030f7812 */ /* 0x000fe400078efcff */
[----:B------:R-:W-:Y:S01]  /*2a50*/  IABS R14, R18 ;  /* 0x00000012000e7213 */ /* 0x000fe20000000000 */
[----:B------:R-:W-:Y:S01]  /*2a60*/  @!P5 IMAD.MOV R0, RZ, RZ, -R0 ;  /* 0x000000ffff00d224 */ /* 0x000fe200078e0a00 */
[----:B------:R-:W-:-:S02]  /*2a70*/  ISETP.GE.AND P4, PT, R11, RZ, PT ;  /* 0x000000ff0b00720c */ /* 0x000fc40003f86270 */
[----:B------:R-:W-:Y:S01]  /*2a80*/  IABS R27, R15 ;  /* 0x0000000f001b7213 */ /* 0x000fe20000000000 */
[----:B------:R-:W-:Y:S01]  /*2a90*/  IMAD.HI.U32 R11, R2, R14, RZ ;  /* 0x0000000e020b7227 */ /* 0x000fe200078e00ff */
[----:B------:R1:W-:Y:S01]  /*2aa0*/  STL [R1+0x24], R0 ;  /* 0x0000240001007387 */ /* 0x0003e20000100800 */
[----:B------:R-:W-:Y:S02]  /*2ab0*/  @!P0 IADD3 R10, PT, PT, R10, -R6, RZ ;  /* 0x800000060a0a8210 */ /* 0x000fe40007ffe0ff */
[----:B------:R-:W-:Y:S01]  /*2ac0*/  @!P6 IMAD.IADD R7, R7, 0x1, -R6 ;  /* 0x000000010707e824 */ /* 0x000fe200078e0a06 */
[----:B------:R-:W-:Y:S01]  /*2ad0*/  STL [R1+0x20], R4 ;  /* 0x0000200401007387 */ /* 0x000fe20000100800 */
[----:B------:R-:W-:Y:S01]  /*2ae0*/  ISETP.GT.U32.AND P5, PT, R6, R9, PT ;  /* 0x000000090600720c */ /* 0x000fe20003fa4070 */
[----:B------:R-:W-:Y:S01]  /*2af0*/  IMAD.MOV R11, RZ, RZ, -R11 ;  /* 0x000000ffff0b7224 */ /* 0x000fe200078e0a0b */
[----:B------:R-:W-:Y:S01]  /*2b00*/  ISETP.GE.AND P0, PT, R12, RZ, PT ;  /* 0x000000ff0c00720c */ /* 0x000fe20003f06270 */
[----:B------:R-:W-:Y:S01]  /*2b10*/  IMAD.HI.U32 R12, R2, R27, RZ ;  /* 0x0000001b020c7227 */ /* 0x000fe200078e00ff */
[----:B------:R-:W-:-:S02]  /*2b20*/  ISETP.GE.AND P6, PT, R15, RZ, PT ;  /* 0x000000ff0f00720c */ /* 0x000fc40003fc6270 */
[C---:B------:R-:W-:Y:S01]  /*2b30*/  LOP3.LUT R15, R3.reuse, 0xb4, RZ, 0xfc, !PT ;  /* 0x000000b4030f7812 */ /* 0x040fe200078efcff */
[----:B-1----:R-:W-:Y:S01]  /*2b40*/  IMAD.MOV.U32 R0, RZ, RZ, R13 ;  /* 0x000000ffff007224 */ /* 0x002fe200078e000d */
[----:B------:R-:W-:Y:S02]  /*2b50*/  IADD3 R12, PT, PT, -R12, RZ, RZ ;  /* 0x000000ff0c0c7210 */ /* 0x000fe40007ffe1ff */
[----:B------:R-:W-:Y:S01]  /*2b60*/  LOP3.LUT R13, R3, 0xc0, RZ, 0xfc, !PT ;  /* 0x000000c0030d7812 */ /* 0x000fe200078efcff */
[----:B------:R-:W-:Y:S01]  /*2b70*/  @!P3 IMAD.MOV R0, RZ, RZ, -R0 ;  /* 0x000000ffff00b224 */ /* 0x000fe200078e0a00 */
[----:B------:R-:W-:Y:S01]  /*2b80*/  ISETP.GT.U32.AND P3, PT, R6, R5, PT ;  /* 0x000000050600720c */ /* 0x000fe20003f64070 */
[----:B------:R-:W-:Y:S01]  /*2b90*/  @!P5 IMAD.IADD R9, R9, 0x1, -R6 ;  /* 0x000000010909d824 */ /* 0x000fe200078e0a06 */
[----:B------:R-:W-:Y:S01]  /*2ba0*/  ISETP.GE.AND P5, PT, R18, RZ, PT ;  /* 0x000000ff1200720c */ /* 0x000fe20003fa6270 */
[----:B------:R-:W-:Y:S01]  /*2bb0*/  IMAD R27, R6, R12, R27 ;  /* 0x0000000c061b7224 */ /* 0x000fe200078e021b */
[----:B------:R1:W-:Y:S01]  /*2bc0*/  STL [R1+0x14], R0 ;  /* 0x0000140001007387 */ /* 0x0003e20000100800 */
[----:B------:R-:W-:-:S02]  /*2bd0*/  LOP3.LUT R12, R3, 0xbc, RZ, 0xfc, !PT ;  /* 0x000000bc030c7812 */ /* 0x000fc400078efcff */
[----:B------:R-:W-:Y:S02]  /*2be0*/  IABS R23, R13 ;  /* 0x0000000d00177213 */ /* 0x000fe40000000000 */
[----:B------:R-:W-:Y:S02]  /*2bf0*/  LOP3.LUT R21, R3, 0xc8, RZ, 0xfc, !PT ;  /* 0x000000c803157812 */ /* 0x000fe400078efcff */
[----:B------:R-:W-:Y:S02]  /*2c00*/  IABS R20, R8 ;  /* 0x0000000800147213 */ /* 0x000fe40000000000 */
[----:B------:R-:W-:Y:S01]  /*2c10*/  @!P3 IMAD.IADD R5, R5, 0x1, -R6 ;  /* 0x000000010505b824 */ /* 0x000fe200078e0a06 */
[C---:B------:R-:W-:Y:S01]  /*2c20*/  ISETP.GT.U32.AND P3, PT, R6.reuse, R7, PT ;  /* 0x000000070600720c */ /* 0x040fe20003f64070 */
[----:B-1----:R-:W-:Y:S02]  /*2c30*/  IMAD.MOV.U32 R0, RZ, RZ, R10 ;  /* 0x000000ffff007224 */ /* 0x002fe400078e000a */
[C---:B------:R-:W-:Y:S01]  /*2c40*/  IMAD R10, R6.reuse, R11, R14 ;  /* 0x0000000b060a7224 */ /* 0x040fe200078e020e */
[----:B------:R-:W-:Y:S01]  /*2c50*/  LOP3.LUT R11, R3, 0xb8, RZ, 0xfc, !PT ;  /* 0x000000b8030b7812 */ /* 0x000fe200078efcff */
[----:B------:R-:W-:Y:S01]  /*2c60*/  @!P2 IMAD.MOV R0, RZ, RZ, -R0 ;  /* 0x000000ffff00a224 */ /* 0x000fe200078e0a00 */
[----:B------:R-:W-:-:S02]  /*2c70*/  ISETP.GT.U32.AND P2, PT, R6, R5, PT ;  /* 0x000000050600720c */ /* 0x000fc40003f44070 */
[----:B------:R-:W-:Y:S02]  /*2c80*/  IABS R29, R11 ;  /* 0x0000000b001d7213 */ /* 0x000fe40000000000 */
[----:B------:R1:W-:Y:S03]  /*2c90*/  STL [R1+0x10], R0 ;  /* 0x0000100001007387 */ /* 0x0003e60000100800 */
[----:B------:R-:W-:Y:S02]  /*2ca0*/  @!P3 IADD3 R7, PT, PT, R7, -R6, RZ ;  /* 0x800000060707b210 */ /* 0x000fe40007ffe0ff */
[----:B------:R-:W-:-:S04]  /*2cb0*/  ISETP.GT.U32.AND P3, PT, R6, R10, PT ;  /* 0x0000000a0600720c */ /* 0x000fc80003f64070 */
[----:B------:R-:W-:Y:S01]  /*2cc0*/  @!P2 IMAD.IADD R5, R5, 0x1, -R6 ;  /* 0x000000010505a824 */ /* 0x000fe200078e0a06 */
[----:B------:R-:W-:Y:S01]  /*2cd0*/  ISETP.GE.AND P2, PT, R11, RZ, PT ;  /* 0x000000ff0b00720c */ /* 0x000fe20003f46270 */
[----:B-1----:R-:W-:Y:S01]  /*2ce0*/  IMAD.MOV.U32 R0, RZ, RZ, R9 ;  /* 0x000000ffff007224 */ /* 0x002fe200078e0009 */
[----:B------:R-:W-:Y:S01]  /*2cf0*/  LOP3.LUT R11, R3, 0xcc, RZ, 0xfc, !PT ;  /* 0x000000cc030b7812 */ /* 0x000fe200078efcff */
[----:B------:R-:W-:Y:S02]  /*2d00*/  IMAD.MOV.U32 R26, RZ, RZ, R5 ;  /* 0x000000ffff1a7224 */ /* 0x000fe400078e0005 */
[----:B------:R-:W-:Y:S01]  /*2d10*/  @!P1 IMAD.MOV R0, RZ, RZ, -R0 ;  /* 0x000000ffff009224 */ /* 0x000fe200078e0a00 */
[----:B------:R-:W-:Y:S01]  /*2d20*/  ISETP.GE.AND P1, PT, R15, RZ, PT ;  /* 0x000000ff0f00720c */ /* 0x000fe20003f26270 */
[----:B------:R-:W-:Y:S01]  /*2d30*/  IMAD.HI.U32 R5, R2, R29, RZ ;  /* 0x0000001d02057227 */ /* 0x000fe200078e00ff */
[----:B------:R-:W-:Y:S02]  /*2d40*/  @!P0 IADD3 R26, PT, PT, -R26, RZ, RZ ;  /* 0x000000ff1a1a8210 */ /* 0x000fe40007ffe1ff */
[----:B------:R-:W-:Y:S01]  /*2d50*/  ISETP.GT.U32.AND P0, PT, R6, R27, PT ;  /* 0x0000001b0600720c */ /* 0x000fe20003f04070 */
[----:B------:R1:W-:Y:S01]  /*2d60*/  STL [R1+0xc], R0 ;  /* 0x00000c0001007387 */ /* 0x0003e20000100800 */
[----:B------:R-:W-:Y:S01]  /*2d70*/  @!P3 IMAD.IADD R10, R10, 0x1, -R6 ;  /* 0x000000010a0ab824 */ /* 0x000fe200078e0a06 */
[----:B------:R-:W-:Y:S01]  /*2d80*/  IABS R15, R15 ;  /* 0x0000000f000f7213 */ /* 0x000fe20000000000 */
[----:B------:R-:W-:-:S03]  /*2d90*/  IMAD.MOV R5, RZ, RZ, -R5 ;  /* 0x000000ffff057224 */ /* 0x000fc600078e0a05 */
[C---:B------:R-:W-:Y:S01]  /*2da0*/  ISETP.GT.U32.AND P3, PT, R6.reuse, R10, PT ;  /* 0x0000000a0600720c */ /* 0x040fe20003f64070 */
[----:B------:R-:W-:Y:S02]  /*2db0*/  IMAD R29, R6, R5, R29 ;  /* 0x00000005061d7224 */ /* 0x000fe400078e021d */
[----:B------:R-:W-:-:S04]  /*2dc0*/  IMAD.HI.U32 R5, R2, R25, RZ ;  /* 0x0000001902057227 */ /* 0x000fc800078e00ff */
[----:B-1----:R-:W-:Y:S02]  /*2dd0*/  IMAD.MOV.U32 R0, RZ, RZ, R7 ;  /* 0x000000ffff007224 */ /* 0x002fe400078e0007 */
[----:B------:R-:W-:Y:S02]  /*2de0*/  @!P0 IMAD.IADD R27, R27, 0x1, -R6 ;  /* 0x000000011b1b8824 */ /* 0x000fe400078e0a06 */
[----:B------:R-:W-:Y:S01]  /*2df0*/  @!P4 IMAD.MOV R0, RZ, RZ, -R0 ;  /* 0x000000ffff00c224 */ /* 0x000fe200078e0a00 */
[----:B------:R-:W-:Y:S01]  /*2e00*/  ISETP.GE.AND P4, PT, R12, RZ, PT ;  /* 0x000000ff0c00720c */ /* 0x000fe20003f86270 */
[----:B------:R-:W-:Y:S01]  /*2e10*/  IMAD.HI.U32 R7, R2, R15, RZ ;  /* 0x0000000f02077227 */ /* 0x000fe200078e00ff */
[----:B------:R-:W-:Y:S02]  /*2e20*/  IABS R12, R12 ;  /* 0x0000000c000c7213 */ /* 0x000fe40000000000 */
[----:B------:R-:W-:Y:S01]  /*2e30*/  ISETP.GT.U32.AND P0, PT, R6, R27, PT ;  /* 0x0000001b0600720c */ /* 0x000fe20003f04070 */
[----:B------:R-:W-:Y:S01]  /*2e40*/  IMAD.MOV R7, RZ, RZ, -R7 ;  /* 0x000000ffff077224 */ /* 0x000fe200078e0a07 */
[----:B------:R-:W-:Y:S01]  /*2e50*/  @!P3 IADD3 R10, PT, PT, R10, -R6, RZ ;  /* 0x800000060a0ab210 */ /* 0x000fe20007ffe0ff */
[----:B------:R-:W-:Y:S01]  /*2e60*/  IMAD.HI.U32 R9, R2, R12, RZ ;  /* 0x0000000c02097227 */ /* 0x000fe200078e00ff */
[----:B------:R1:W-:Y:S03]  /*2e70*/  STL [R1+0x8], R0 ;  /* 0x0000080001007387 */ /* 0x0003e60000100800 */
[----:B------:R-:W-:Y:S01]  /*2e80*/  IMAD.MOV R9, RZ, RZ, -R9 ;  /* 0x000000ffff097224 */ /* 0x000fe200078e0a09 */
[----:B------:R-:W-:Y:S01]  /*2e90*/  STL [R1+0x132c], R26 ;  /* 0x00132c1a01007387 */ /* 0x000fe20000100800 */
[----:B------:R-:W-:-:S02]  /*2ea0*/  IMAD R15, R6, R7, R15 ;  /* 0x00000007060f7224 */ /* 0x000fc400078e020f */
[C---:B------:R-:W-:Y:S02]  /*2eb0*/  IMAD R12, R6.reuse, R9, R12 ;  /* 0x00000009060c7224 */ /* 0x040fe400078e020c */
[----:B------:R-:W-:Y:S01]  /*2ec0*/  IMAD.MOV.U32 R4, RZ, RZ, R10 ;  /* 0x000000ffff047224 */ /* 0x000fe200078e000a */
[C---:B------:R-:W-:Y:S01]  /*2ed0*/  ISETP.GT.U32.AND P3, PT, R6.reuse, R15, PT ;  /* 0x0000000f0600720c */ /* 0x040fe20003f64070 */
[--C-:B------:R-:W-:Y:S01]  /*2ee0*/  @!P0 IMAD.IADD R27, R27, 0x1, -R6.reuse ;  /* 0x000000011b1b8824 */ /* 0x100fe200078e0a06 */
[----:B------:R-:W-:Y:S01]  /*2ef0*/  ISETP.GT.U32.AND P0, PT, R6, R12, PT ;  /* 0x0000000c0600720c */ /* 0x000fe20003f04070 */
[----:B------:R-:W-:Y:S01]  /*2f00*/  IMAD.HI.U32 R7, R2, R23, RZ ;  /* 0x0000001702077227 */ /* 0x000fe200078e00ff */
[----:B------:R-:W-:Y:S02]  /*2f10*/  @!P5 IADD3 R4, PT, PT, -R4, RZ, RZ ;  /* 0x000000ff0404d210 */ /* 0x000fe40007ffe1ff */
[C---:B------:R-:W-:Y:S01]  /*2f20*/  ISETP.GT.U32.AND P5, PT, R6.reuse, R29, PT ;  /* 0x0000001d0600720c */ /* 0x040fe20003fa4070 */
[----:B------:R-:W-:Y:S01]  /*2f30*/  IMAD.MOV R7, RZ, RZ, -R7 ;  /* 0x000000ffff077224 */ /* 0x000fe200078e0a07 */
[----:B------:R-:W-:Y:S01]  /*2f40*/  IABS R10, R21 ;  /* 0x00000015000a7213 */ /* 0x000fe20000000000 */
[----:B------:R-:W-:Y:S01]  /*2f50*/  IMAD.MOV R5, RZ, RZ, -R5 ;  /* 0x000000ffff057224 */ /* 0x000fe200078e0a05 */
[----:B-1----:R-:W-:Y:S01]  /*2f60*/  LOP3.LUT R0, R3, 0xd4, RZ, 0xfc, !PT ;  /* 0x000000d403007812 */ /* 0x002fe200078efcff */
[----:B------:R-:W-:Y:S01]  /*2f70*/  IMAD R23, R6, R7, R23 ;  /* 0x0000000706177224 */ /* 0x000fe200078e0217 */
[----:B------:R1:W-:Y:S01]  /*2f80*/  STL [R1+0x1330], R4 ;  /* 0x0013300401007387 */ /* 0x0003e20000100800 */
[--C-:B------:R-:W-:Y:S01]  /*2f90*/  @!P3 IMAD.IADD R15, R15, 0x1, -R6.reuse ;  /* 0x000000010f0fb824 */ /* 0x100fe200078e0a06 */
[----:B------:R-:W-:Y:S01]  /*2fa0*/  IABS R22, R0 ;  /* 0x0000000000167213 */ /* 0x000fe20000000000 */
[----:B------:R-:W-:Y:S01]  /*2fb0*/  @!P0 IMAD.IADD R12, R12, 0x1, -R6 ;  /* 0x000000010c0c8824 */ /* 0x000fe200078e0a06 */
[----:B------:R3:W-:Y:S01]  /*2fc0*/  STL [R1+0xb0], R11 ;  /* 0x0000b00b01007387 */ /* 0x0007e20000100800 */
[----:B------:R-:W-:Y:S01]  /*2fd0*/  IMAD.HI.U32 R7, R2, R10, RZ ;  /* 0x0000000a02077227 */ /* 0x000fe200078e00ff */
[----:B------:R-:W-:-:S02]  /*2fe0*/  ISETP.GT.U32.AND P3, PT, R6, R15, PT ;  /* 0x0000000f0600720c */ /* 0x000fc40003f64070 */
[C---:B------:R-:W-:Y:S01]  /*2ff0*/  ISETP.GT.U32.AND P0, PT, R6.reuse, R12, PT ;  /* 0x0000000c0600720c */ /* 0x040fe20003f04070 */
[----:B------:R-:W-:Y:S01]  /*3000*/  @!P5 IMAD.IADD R29, R29, 0x1, -R6 ;  /* 0x000000011d1dd824 */ /* 0x000fe200078e0a06 */
[----:B------:R-:W-:Y:S01]  /*3010*/  IADD3 R7, PT, PT, -R7, RZ, RZ ;  /* 0x000000ff07077210 */ /* 0x000fe20007ffe1ff */
[----:B------:R-:W-:Y:S01]  /*3020*/  IMAD R25, R6, R5, R25 ;  /* 0x0000000506197224 */ /* 0x000fe200078e0219 */
[----:B------:R-:W-:Y:S01]  /*3030*/  IABS R5, R11 ;  /* 0x0000000b00057213 */ /* 0x000fe20000000000 */
[----:B------:R-:W-:Y:S01]  /*3040*/  IMAD.HI.U32 R9, R2, R20, RZ ;  /* 0x0000001402097227 */ /* 0x000fe200078e00ff */
[C---:B------:R-:W-:Y:S01]  /*3050*/  ISETP.GT.U32.AND P5, PT, R6.reuse, R29, PT ;  /* 0x0000001d0600720c */ /* 0x040fe20003fa4070 */
[----:B------:R4:W-:Y:S01]  /*3060*/  STL [R1+0xac], R8 ;  /* 0x0000ac0801007387 */ /* 0x0009e20000100800 */
[----:B-1----:R-:W-:Y:S01]  /*3070*/  LOP3.LUT R4, R3, 0xd8, RZ, 0xfc, !PT ;  /* 0x000000d803047812 */ /* 0x002fe200078efcff */
[C---:B------:R-:W-:Y:S01]  /*3080*/  IMAD R10, R6.reuse, R7, R10 ;  /* 0x00000007060a7224 */ /* 0x040fe200078e020a */
[----:B------:R-:W-:Y:S01]  /*3090*/  @!P6 IADD3 R27, PT, PT, -R27, RZ, RZ ;  /* 0x000000ff1b1be210 */ /* 0x000fe20007ffe1ff */
[--C-:B------:R-:W-:Y:S01]  /*30a0*/  @!P3 IMAD.IADD R15, R15, 0x1, -R6.reuse ;  /* 0x000000010f0fb824 */ /* 0x100fe200078e0a06 */
[----:B------:R-:W-:Y:S01]  /*30b0*/  ISETP.GT.U32.AND P3, PT, R6, R23, PT ;  /* 0x000000170600720c */ /* 0x000fe20003f64070 */
[----:B---3--:R-:W-:Y:S01]  /*30c0*/  IMAD.HI.U32 R11, R2, R5, RZ ;  /* 0x00000005020b7227 */ /* 0x008fe200078e00ff */
[----:B------:R-:W-:Y:S01]  /*30d0*/  @!P0 IADD3 R12, PT, PT, R12, -R6, RZ ;  /* 0x800000060c0c8210 */ /* 0x000fe20007ffe0ff */
[----:B------:R1:W-:Y:S01]  /*30e0*/  STL [R1+0xa8], R0 ;  /* 0x0000a80001007387 */ /* 0x0003e20000100800 */
[----:B------:R-:W-:Y:S01]  /*30f0*/  ISETP.GT.U32.AND P0, PT, R6, R10, PT ;  /* 0x0000000a0600720c */ /* 0x000fe20003f04070 */
[----:B------:R-:W-:Y:S01]  /*3100*/  IMAD.HI.U32 R7, R2, R22, RZ ;  /* 0x0000001602077227 */ /* 0x000fe200078e00ff */
[C---:B----4-:R-:W-:Y:S01]  /*3110*/  LOP3.LUT R8, R3.reuse, 0xe0, RZ, 0xfc, !PT ;  /* 0x000000e003087812 */ /* 0x050fe200078efcff */
[----:B------:R3:W-:Y:S01]  /*3120*/  STL [R1+0x7c], R4 ;  /* 0x00007c0401007387 */ /* 0x0007e20000100800 */
[----:B------:R-:W-:Y:S01]  /*3130*/  LOP3.LUT R26, R3, 0xf8, RZ, 0xfc, !PT ;  /* 0x000000f8031a7812 */ /* 0x000fe200078efcff */
[----:B------:R-:W-:Y:S01]  /*3140*/  @!P5 IMAD.IADD R29, R29, 0x1, -R6 ;  /* 0x000000011d1dd824 */ /* 0x000fe200078e0a06 */
[----:B------:R-:W-:Y:S01]  /*3150*/  ISETP.GT.U32.AND P5, PT, R6, R25, PT ;  /* 0x000000190600720c */ /* 0x000fe20003fa4070 */
[----:B------:R-:W-:-:S02]  /*3160*/  IMAD.MOV R11, RZ, RZ, -R11 ;  /* 0x000000ffff0b7224 */ /* 0x000fc400078e0a0b */
[--C-:B------:R-:W-:Y:S01]  /*3170*/  @!P3 IMAD.IADD R23, R23, 0x1, -R6.reuse ;  /* 0x000000011717b824 */ /* 0x100fe200078e0a06 */
[----:B-1----:R-:W-:Y:S01]  /*3180*/  LOP3.LUT R0, R3, 0xdc, RZ, 0xfc, !PT ;  /* 0x000000dc03007812 */ /* 0x002fe200078efcff */
[----:B------:R-:W-:Y:S01]  /*3190*/  IMAD.MOV R9, RZ, RZ, -R9 ;  /* 0x000000ffff097224 */ /* 0x000fe200078e0a09 */
[----:B------:R-:W-:Y:S01]  /*31a0*/  ISETP.GE.AND P3, PT, R13, RZ, PT ;  /* 0x000000ff0d00720c */ /* 0x000fe20003f66270 */
[--C-:B------:R-:W-:Y:S01]  /*31b0*/  @!P0 IMAD.IADD R10, R10, 0x1, -R6.reuse ;  /* 0x000000010a0a8824 */ /* 0x100fe200078e0a06 */
[----:B------:R-:W-:Y:S01]  /*31c0*/  IABS R18, R0 ;  /* 0x0000000000127213 */ /* 0x000fe20000000000 */
[----:B------:R-:W-:Y:S01]  /*31d0*/  IMAD.MOV R7, RZ, RZ, -R7 ;  /* 0x000000ffff077224 */ /* 0x000fe200078e0a07 */
[----:B------:R-:W-:Y:S01]  /*31e0*/  IABS R13, R8 ;  /* 0x00000008000d7213 */ /* 0x000fe20000000000 */
[C---:B------:R-:W-:Y:S01]  /*31f0*/  IMAD R5, R6.reuse, R11, R5 ;  /* 0x0000000b06057224 */ /* 0x040fe200078e0205 */
[C---:B------:R-:W-:Y:S01]  /*3200*/  ISETP.GT.U32.AND P0, PT, R6.reuse, R10, PT ;  /* 0x0000000a0600720c */ /* 0x040fe20003f04070 */
[----:B------:R-:W-:Y:S01]  /*3210*/  @!P5 IMAD.IADD R25, R25, 0x1, -R6 ;  /* 0x000000011919d824 */ /* 0x000fe200078e0a06 */
[C---:B------:R-:W-:Y:S01]  /*3220*/  ISETP.GT.U32.AND P5, PT, R6.reuse, R23, PT ;  /* 0x000000170600720c */ /* 0x040fe20003fa4070 */
[C---:B------:R-:W-:Y:S01]  /*3230*/  IMAD R20, R6.reuse, R9, R20 ;  /* 0x0000000906147224 */ /* 0x040fe200078e0214 */
[----:B------:R-:W-:Y:S01]  /*3240*/  IABS R9, R4 ;  /* 0x0000000400097213 */ /* 0x000fe20000000000 */
[----:B------:R-:W-:Y:S01]  /*3250*/  IMAD R22, R6, R7, R22 ;  /* 0x0000000706167224 */ /* 0x000fe200078e0216 */
[----:B------:R1:W-:Y:S01]  /*3260*/  STL [R1+0x70], R0 ;  /* 0x0000700001007387 */ /* 0x0003e20000100800 */
[----:B------:R-:W-:Y:S01]  /*3270*/  IMAD.HI.U32 R11, R2, R24, RZ ;  /* 0x00000018020b7227 */ /* 0x000fe200078e00ff */
[----:B---3--:R-:W-:-:S02]  /*3280*/  LOP3.LUT R4, R3, 0xf4, RZ, 0xfc, !PT ;  /* 0x000000f403047812 */ /* 0x008fc400078efcff */
[----:B------:R3:W-:Y:S01]  /*3290*/  STL [R1+0x1334], R27 ;  /* 0x0013341b01007387 */ /* 0x0007e20000100800 */
[----:B------:R-:W-:Y:S01]  /*32a0*/  IMAD.HI.U32 R7, R2, R9, RZ ;  /* 0x0000000902077227 */ /* 0x000fe200078e00ff */
[C---:B------:R-:W-:Y:S02]  /*32b0*/  ISETP.GT.U32.AND P6, PT, R6.reuse, R25, PT ;  /* 0x000000190600720c */ /* 0x040fe40003fc4070 */
[----:B------:R4:W-:Y:S01]  /*32c0*/  STL [R1+0x13b4], R8 ;  /* 0x0013b40801007387 */ /* 0x0009e20000100800 */
[--C-:B------:R-:W-:Y:S01]  /*32d0*/  @!P5 IMAD.IADD R23, R23, 0x1, -R6.reuse ;  /* 0x000000011717d824 */ /* 0x100fe200078e0a06 */
[----:B------:R-:W-:Y:S01]  /*32e0*/  ISETP.GT.U32.AND P5, PT, R6, R5, PT ;  /* 0x000000050600720c */ /* 0x000fe20003fa4070 */
[----:B------:R-:W-:Y:S01]  /*32f0*/  @!P0 IMAD.IADD R10, R10, 0x1, -R6 ;  /* 0x000000010a0a8824 */ /* 0x000fe200078e0a06 */
[----:B------:R-:W-:Y:S01]  /*3300*/  ISETP.GT.U32.AND P0, PT, R6, R22, PT ;  /* 0x000000160600720c */ /* 0x000fe20003f04070 */
[----:B------:R-:W-:Y:S01]  /*3310*/  IMAD.MOV R11, RZ, RZ, -R11 ;  /* 0x000000ffff0b7224 */ /* 0x000fe200078e0a0b */
[C---:B-1----:R-:W-:Y:S01]  /*3320*/  LOP3.LUT R0, R3.reuse, 0xec, RZ, 0xfc, !PT ;  /* 0x000000ec03007812 */ /* 0x042fe200078efcff */
[----:B------:R-:W-:Y:S01]  /*3330*/  IMAD.MOV R7, RZ, RZ, -R7 ;  /* 0x000000ffff077224 */ /* 0x000fe200078e0a07 */
[----:B---3--:R-:W-:Y:S01]  /*3340*/  LOP3.LUT R27, R3, 0xf0, RZ, 0xfc, !PT ;  /* 0x000000f0031b7812 */ /* 0x008fe200078efcff */
[----:B------:R-:W-:Y:S01]  /*3350*/  IMAD.HI.U32 R14, R2, R18, RZ ;  /* 0x00000012020e7227 */ /* 0x000fe200078e00ff */
[----:B----4-:R-:W-:-:S03]  /*3360*/  IABS R8, R26 ;  /* 0x0000001a00087213 */ /* 0x010fc60000000000 */
[----:B------:R-:W-:Y:S01]  /*3370*/  IMAD R24, R6, R11, R24 ;  /* 0x0000000b06187224 */ /* 0x000fe200078e0218 */
[----:B------:R-:W-:Y:S01]  /*3380*/  IABS R11, R17 ;  /* 0x00000011000b7213 */ /* 0x000fe20000000000 */
[----:B------:R-:W-:Y:S01]  /*3390*/  IMAD.HI.U32 R19, R2, R13, RZ ;  /* 0x0000000d02137227 */ /* 0x000fe200078e00ff */
[-C--:B------:R-:W-:Y:S02]  /*33a0*/  @!P5 IADD3 R5, PT, PT, R5, -R6.reuse, RZ ;  /* 0x800000060505d210 */ /* 0x080fe40007ffe0ff */
[----:B------:R-:W-:Y:S01]  /*33b0*/  @!P0 IADD3 R22, PT, PT, R22, -R6, RZ ;  /* 0x8000000616168210 */ /* 0x000fe20007ffe0ff */
[----:B------:R-:W-:Y:S01]  /*33c0*/  IMAD R9, R6, R7, R9 ;  /* 0x0000000706097224 */ /* 0x000fe200078e0209 */
[----:B------:R-:W-:Y:S01]  /*33d0*/  ISETP.GE.AND P5, PT, R28, RZ, PT ;  /* 0x000000ff1c00720c */ /* 0x000fe20003fa6270 */
[----:B------:R-:W-:Y:S01]  /*33e0*/  IMAD.MOV R7, RZ, RZ, -R14 ;  /* 0x000000ffff077224 */ /* 0x000fe200078e0a0e */
[----:B------:R-:W-:Y:S01]  /*33f0*/  ISETP.GE.AND P0, PT, R21, RZ, PT ;  /* 0x000000ff1500720c */ /* 0x000fe20003f06270 */
[----:B------:R-:W-:Y:S01]  /*3400*/  IMAD.MOV R14, RZ, RZ, -R19 ;  /* 0x000000ffff0e7224 */ /* 0x000fe200078e0a13 */
[----:B------:R-:W-:Y:S01]  /*3410*/  IABS R21, R0 ;  /* 0x0000000000157213 */ /* 0x000fe20000000000 */
[----:B------:R-:W-:Y:S01]  /*3420*/  IMAD.HI.U32 R3, R2, R11, RZ ;  /* 0x0000000b02037227 */ /* 0x000fe200078e00ff */
[----:B------:R-:W-:-:S03]  /*3430*/  IABS R28, R27 ;  /* 0x0000001b001c7213 */ /* 0x000fc60000000000 */
[C---:B------:R-:W-:Y:S01]  /*3440*/  IMAD R13, R6.reuse, R14, R13 ;  /* 0x0000000e060d7224 */ /* 0x040fe200078e020d */
[----:B------:R-:W-:Y:S01]  /*3450*/  IABS R14, R4 ;  /* 0x00000004000e7213 */ /* 0x000fe20000000000 */
[----:B------:R-:W-:Y:S02]  /*3460*/  IMAD.MOV R3, RZ, RZ, -R3 ;  /* 0x000000ffff037224 */ /* 0x000fe400078e0a03 */
[----:B------:R-:W-:Y:S02]  /*3470*/  IMAD R18, R6, R7, R18 ;  /* 0x0000000706127224 */ /* 0x000fe400078e0212 */
[----:B------:R-:W-:-:S04]  /*3480*/  IMAD.HI.U32 R7, R2, R21, RZ ;  /* 0x0000001502077227 */ /* 0x000fc800078e00ff */
[----:B------:R-:W-:-:S04]  /*3490*/  IMAD.HI.U32 R19, R2, R28, RZ ;  /* 0x0000001c02137227 */ /* 0x000fc800078e00ff */
[----:B------:R-:W-:Y:S01]  /*34a0*/  IMAD R11, R6, R3, R11 ;  /* 0x00000003060b7224 */ /* 0x000fe200078e020b */
[----:B------:R-:W-:Y:S01]  /*34b0*/  IADD3 R19, PT, PT, -R19, RZ, RZ ;  /* 0x000000ff13137210 */ /* 0x000fe20007ffe1ff */
[----:B------:R-:W-:-:S04]  /*34c0*/  IMAD.HI.U32 R3, R2, R14, RZ ;  /* 0x0000000e02037227 */ /* 0x000fc800078e00ff */
[----:B------:R-:W-:Y:S02]  /*34d0*/  IMAD.MOV R7, RZ, RZ, -R7 ;  /* 0x000000ffff077224 */ /* 0x000fe400078e0a07 */
[----:B------:R-:W-:Y:S02]  /*34e0*/  IMAD.MOV R3, RZ, RZ, -R3 ;  /* 0x000000ffff037224 */ /* 0x000fe400078e0a03 */
[----:B------:R-:W-:Y:S01]  /*34f0*/  IMAD.HI.U32 R2, R2, R8, RZ ;  /* 0x0000000802027227 */ /* 0x000fe200078e00ff */
[----:B------:R-:W-:-:S03]  /*3500*/  @!P2 IADD3 R29, PT, PT, -R29, RZ, RZ ;  /* 0x000000ff1d1da210 */ /* 0x000fc60007ffe1ff */
[----:B------:R-:W-:Y:S02]  /*3510*/  @!P1 IMAD.MOV R15, RZ, RZ, -R15 ;  /* 0x000000ffff0f9224 */ /* 0x000fe400078e0a0f */
[C---:B------:R-:W-:Y:S02]  /*3520*/  IMAD R21, R6.reuse, R7, R21 ;  /* 0x0000000706157224 */ /* 0x040fe400078e0215 */
[C---:B------:R-:W-:Y:S01]  /*3530*/  IMAD R28, R6.reuse, R19, R28 ;  /* 0x00000013061c7224 */ /* 0x040fe200078e021c */
[----:B------:R-:W3:Y:S01]  /*3540*/  LDL.LU R7, [R1+0x7c] ;  /* 0x00007c0001077983 */ /* 0x000ee20000300800 */
[C---:B------:R-:W-:Y:S02]  /*3550*/  IMAD R14, R6.reuse, R3, R14 ;  /* 0x00000003060e7224 */ /* 0x040fe400078e020e */
[----:B------:R-:W-:Y:S01]  /*3560*/  IMAD.MOV R19, RZ, RZ, -R2 ;  /* 0x000000ffff137224 */ /* 0x000fe200078e0a02 */
[----:B------:R-:W4:Y:S01]  /*3570*/  LDL.LU R3, [R1+0x70] ;  /* 0x0000700001037983 */ /* 0x000f220000300800 */
[----:B------:R-:W-:Y:S01]  /*3580*/  @!P6 IMAD.IADD R25, R25, 0x1, -R6 ;  /* 0x000000011919e824 */ /* 0x000fe200078e0a06 */
[----:B------:R-:W-:-:S02]  /*3590*/  ISETP.GT.U32.AND P6, PT, R6, R20, PT ;  /* 0x000000140600720c */ /* 0x000fc40003fc4070 */
[----:B------:R-:W2:Y:S01]  /*35a0*/  LDL.LU R2, [R1+0xa8] ;  /* 0x0000a80001027983 */ /* 0x000ea20000300800 */
[----:B------:R-:W-:-:S03]  /*35b0*/  @!P4 IMAD.MOV R12, RZ, RZ, -R12 ;  /* 0x000000ffff0cc224 */ /* 0x000fc600078e0a0c */
[----:B------:R1:W-:Y:S01]  /*35c0*/  STL [R1+0x1338], R15 ;  /* 0x0013380f01007387 */ /* 0x0003e20000100800 */
[----:B------:R-:W-:Y:S02]  /*35d0*/  @!P3 IMAD.MOV R23, RZ, RZ, -R23 ;  /* 0x000000ffff17b224 */ /* 0x000fe400078e0a17 */
[----:B------:R-:W-:Y:S02]  /*35e0*/  @!P5 IMAD.MOV R25, RZ, RZ, -R25 ;  /* 0x000000ffff19d224 */ /* 0x000fe400078e0a19 */
[----:B------:R-:W-:Y:S02]  /*35f0*/  IMAD R19, R6, R19, R8 ;  /* 0x0000001306137224 */ /* 0x000fe400078e0208 */
[--C-:B------:R-:W-:Y:S01]  /*3600*/  @!P6 IMAD.IADD R20, R20, 0x1, -R6.reuse ;  /* 0x000000011414e824 */ /* 0x100fe200078e0a06 */
[C---:B------:R-:W-:Y:S01]  /*3610*/  ISETP.GT.U32.AND P6, PT, R6.reuse, R9, PT ;  /* 0x000000090600720c */ /* 0x040fe20003fc4070 */
[----:B-1----:R-:W3:Y:S04]  /*3620*/  LDL.LU R15, [R1+0xac] ;  /* 0x0000ac00010f7983 */ /* 0x002ee80000300800 */
[----:B------:R1:W-:Y:S08]  /*3630*/  STL [R1+0x133c], R29 ;  /* 0x00133c1d01007387 */ /* 0x0003f00000100800 */
[--C-:B------:R-:W-:Y:S01]  /*3640*/  @!P6 IMAD.IADD R9, R9, 0x1, -R6.reuse ;  /* 0x000000010909e824 */ /* 0x100fe200078e0a06 */
[----:B------:R-:W-:Y:S01]  /*3650*/  ISETP.GT.U32.AND P6, PT, R6, R18, PT ;  /* 0x000000120600720c */ /* 0x000fe20003fc4070 */
[----:B-1----:R-:W3:Y:S04]  /*3660*/  LDL.LU R29, [R1+0xb0] ;  /* 0x0000b000011d7983 */ /* 0x002ee80000300800 */
[----:B------:R-:W-:Y:S04]  /*3670*/  STL [R1+0x1340], R12 ;  /* 0x0013400c01007387 */ /* 0x000fe80000100800 */
[----:B------:R-:W-:Y:S04]  /*3680*/  STL [R1+0x1344], R23 ;  /* 0x0013441701007387 */ /* 0x000fe80000100800 */
[----:B------:R-:W-:Y:S01]  /*3690*/  @!P6 IMAD.IADD R18, R18, 0x1, -R6 ;  /* 0x000000011212e824 */ /* 0x000fe200078e0a06 */
[----:B------:R-:W-:Y:S01]  /*36a0*/  STL [R1+0x1348], R25 ;  /* 0x0013481901007387 */ /* 0x000fe20000100800 */
[----:B------:R-:W-:-:S03]  /*36b0*/  ISETP.GT.U32.AND P6, PT, R6, R13, PT ;  /* 0x0000000d0600720c */ /* 0x000fc60003fc4070 */
[----:B------:R-:W3:Y:S01]  /*36c0*/  LDL.LU R8, [R1+0x13b4] ;  /* 0x0013b40001087983 */ /* 0x000ee20000300800 */
[C---:B------:R-:W-:Y:S02]  /*36d0*/  ISETP.GT.U32.AND P1, PT, R6.reuse, R5, PT ;  /* 0x000000050600720c */ /* 0x040fe40003f24070 */
[C---:B------:R-:W-:Y:S02]  /*36e0*/  ISETP.GT.U32.AND P4, PT, R6.reuse, R22, PT ;  /* 0x000000160600720c */ /* 0x040fe40003f84070 */
[C---:B------:R-:W-:Y:S02]  /*36f0*/  ISETP.GT.U32.AND P2, PT, R6.reuse, R20, PT ;  /* 0x000000140600720c */ /* 0x040fe40003f44070 */
[C---:B------:R-:W-:Y:S01]  /*3700*/  ISETP.GT.U32.AND P3, PT, R6.reuse, R9, PT ;  /* 0x000000090600720c */ /* 0x040fe20003f64070 */
[----:B------:R-:W-:Y:S02]  /*3710*/  @!P0 IMAD.MOV R10, RZ, RZ, -R10 ;  /* 0x000000ffff0a8224 */ /* 0x000fe400078e0a0a */
[----:B------:R-:W-:Y:S01]  /*3720*/  @!P6 IMAD.IADD R13, R13, 0x1, -R6 ;  /* 0x000000010d0de824 */ /* 0x000fe200078e0a06 */
[----:B------:R-:W-:-:S02]  /*3730*/  ISETP.GT.U32.AND P5, PT, R6, R18, PT ;  /* 0x000000120600720c */ /* 0x000fc40003fa4070 */
[----:B------:R-:W-:Y:S02]  /*3740*/  ISETP.GT.U32.AND P0, PT, R6, R24, PT ;  /* 0x000000180600720c */ /* 0x000fe40003f04070 */
[----:B------:R-:W-:Y:S01]  /*3750*/  @!P1 IADD3 R5, PT, PT, R5, -R6, RZ ;  /* 0x8000000605059210 */ /* 0x000fe20007ffe0ff */
[--C-:B------:R-:W-:Y:S01]  /*3760*/  @!P4 IMAD.IADD R22, R22, 0x1, -R6.reuse ;  /* 0x000000011616c824 */ /* 0x100fe200078e0a06 */
[C---:B------:R-:W-:Y:S02]  /*3770*/  ISETP.GT.U32.AND P1, PT, R6.reuse, R11, PT ;  /* 0x0000000b0600720c */ /* 0x040fe40003f24070 */
[C---:B------:R-:W-:Y:S02]  /*3780*/  ISETP.GT.U32.AND P4, PT, R6.reuse, R28, PT ;  /* 0x0000001c0600720c */ /* 0x040fe40003f84070 */
[----:B------:R-:W-:Y:S01]  /*3790*/  ISETP.GT.U32.AND P6, PT, R6, R13, PT ;  /* 0x0000000d0600720c */ /* 0x000fe20003fc4070 */
[--C-:B------:R-:W-:Y:S01]  /*37a0*/  @!P2 IMAD.IADD R20, R20, 0x1, -R6.reuse ;  /* 0x000000011414a824 */ /* 0x100fe200078e0a06 */
[C---:B------:R-:W-:Y:S01]  /*37b0*/  ISETP.GT.U32.AND P2, PT, R6.reuse, R21, PT ;  /* 0x000000150600720c */ /* 0x040fe20003f44070 */
[--C-:B------:R-:W-:Y:S01]  /*37c0*/  @!P3 IMAD.IADD R9, R9, 0x1, -R6.reuse ;  /* 0x000000010909b824 */ /* 0x100fe200078e0a06 */
[----:B------:R-:W-:Y:S01]  /*37d0*/  ISETP.GT.U32.AND P3, PT, R6, R14, PT ;  /* 0x0000000e0600720c */ /* 0x000fe20003f64070 */
[--C-:B------:R-:W-:Y:S01]  /*37e0*/  @!P5 IMAD.IADD R18, R18, 0x1, -R6.reuse ;  /* 0x000000011212d824 */ /* 0x100fe200078e0a06 */
[----:B------:R-:W-:Y:S01]  /*37f0*/  ISETP.GT.U32.AND P5, PT, R6, R19, PT ;  /* 0x000000130600720c */ /* 0x000fe20003fa4070 */
[----:B------:R-:W-:-:S02]  /*3800*/  @!P0 IMAD.IADD R24, R24, 0x1, -R6 ;  /* 0x0000000118188824 */ /* 0x000fc400078e0a06 */
[--C-:B------:R-:W-:Y:S02]  /*3810*/  @!P1 IMAD.IADD R11, R11, 0x1, -R6.reuse ;  /* 0x000000010b0b9824 */ /* 0x100fe400078e0a06 */
[--C-:B------:R-:W-:Y:S02]  /*3820*/  @!P4 IMAD.IADD R28, R28, 0x1, -R6.reuse ;  /* 0x000000011c1cc824 */ /* 0x100fe400078e0a06 */
[-C--:B------:R-:W-:Y:S02]  /*3830*/  @!P6 IADD3 R13, PT, PT, R13, -R6.reuse, RZ ;  /* 0x800000060d0de210 */ /* 0x080fe40007ffe0ff */
[--C-:B------:R-:W-:Y:S02]  /*3840*/  @!P2 IMAD.IADD R21, R21, 0x1, -R6.reuse ;  /* 0x000000011515a824 */ /* 0x100fe400078e0a06 */
[----:B------:R-:W-:Y:S02]  /*3850*/  @!P3 IADD3 R14, PT, PT, R14, -R6, RZ ;  /* 0x800000060e0eb210 */ /* 0x000fe40007ffe0ff */
[----:B------:R-:W-:Y:S01]  /*3860*/  @!P5 IMAD.IADD R19, R19, 0x1, -R6 ;  /* 0x000000011313d824 */ /* 0x000fe200078e0a06 */
[----:B------:R-:W-:Y:S01]  /*3870*/  ISETP.GT.U32.AND P5, PT, R6, R24, PT ;  /* 0x000000180600720c */ /* 0x000fe20003fa4070 */
[----:B------:R-:W-:-:S12]  /*3880*/  STL [R1+0x134c], R10 ;  /* 0x00134c0a01007387 */ /* 0x000fd80000100800 */
[----:B------:R-:W-:Y:S01]  /*3890*/  @!P5 IMAD.IADD R24, R24, 0x1, -R6 ;  /* 0x000000011818d824 */ /* 0x000fe200078e0a06 */
[----:B------:R-:W-:Y:S02]  /*38a0*/  ISETP.GE.AND P5, PT, R17, RZ, PT ;  /* 0x000000ff1100720c */ /* 0x000fe40003fa6270 */
[----:B----4-:R-:W-:Y:S02]  /*38b0*/  ISETP.GE.AND P4, PT, R3, RZ, PT ;  /* 0x000000ff0300720c */ /* 0x010fe40003f86270 */
[----:B--2---:R-:W-:Y:S02]  /*38c0*/  ISETP.GE.AND P1, PT, R2, RZ, PT ;  /* 0x000000ff0200720c */ /* 0x004fe40003f26270 */
[----:B------:R-:W1:Y:S01]  /*38d0*/  LDC.64 R2, c[0x0][0x3a0] ;  /* 0x0000e800ff027b82 */ /* 0x000e620000000a00 */
[----:B---3--:R-:W-:Y:S02]  /*38e0*/  ISETP.GE.AND P2, PT, R7, RZ, PT ;  /* 0x000000ff0700720c */ /* 0x008fe40003f46270 */
[----:B------:R-:W-:-:S02]  /*38f0*/  ISETP.GE.AND P0, PT, R15, RZ, PT ;  /* 0x000000ff0f00720c */ /* 0x000fc40003f06270 */
[----:B------:R-:W-:-:S11]  /*3900*/  ISETP.GE.AND P6, PT, R29, RZ, PT ;  /* 0x000000ff1d00720c */ /* 0x000fd60003fc6270 */
[----:B------:R-:W-:Y:S01]  /*3910*/  @!P0 IMAD.MOV R20, RZ, RZ, -R20 ;  /* 0x000000ffff148224 */ /* 0x000fe200078e0a14 */
[----:B------:R-:W-:Y:S01]  /*3920*/  ISETP.GT.U32.AND P0, PT, R6, R11, PT ;  /* 0x0000000b0600720c */ /* 0x000fe20003f04070 */
[----:B------:R-:W-:Y:S01]  /*3930*/  @!P1 IMAD.MOV R22, RZ, RZ, -R22 ;  /* 0x000000ffff169224 */ /* 0x000fe200078e0a16 */
[----:B------:R-:W-:Y:S01]  /*3940*/  @!P2 IADD3 R9, PT, PT, -R9, RZ, RZ ;  /* 0x000000ff0909a210 */ /* 0x000fe20007ffe1ff */
[----:B------:R-:W-:Y:S01]  /*3950*/  @!P4 IMAD.MOV R18, RZ, RZ, -R18 ;  /* 0x000000ffff12c224 */ /* 0x000fe200078e0a12 */
[----:B------:R-:W-:Y:S01]  /*3960*/  ISETP.GE.AND P3, PT, R8, RZ, PT ;  /* 0x000000ff0800720c */ /* 0x000fe20003f66270 */
[----:B------:R-:W-:Y:S01]  /*3970*/  @!P6 IMAD.MOV R5, RZ, RZ, -R5 ;  /* 0x000000ffff05e224 */ /* 0x000fe200078e0a05 */
[----:B------:R-:W2:Y:S04]  /*3980*/  LDL.LU R8, [R1+0x13b0] ;  /* 0x0013b00001087983 */ /* 0x000ea80000300800 */
[----:B------:R-:W-:Y:S04]  /*3990*/  STL [R1+0x1350], R5 ;  /* 0x0013500501007387 */ /* 0x000fe80000100800 */
[----:B------:R3:W-:Y:S03]  /*39a0*/  STL [R1+0x1354], R20 ;  /* 0x0013541401007387 */ /* 0x0007e60000100800 */
[----:B------:R-:W-:Y:S01]  /*39b0*/  @!P3 IMAD.MOV R13, RZ, RZ, -R13 ;  /* 0x000000ffff0db224 */ /* 0x000fe200078e0a0d */
[----:B------:R-:W-:Y:S01]  /*39c0*/  STL [R1+0x1358], R22 ;  /* 0x0013581601007387 */ /* 0x000fe20000100800 */
[----:B------:R-:W-:-:S03]  /*39d0*/  ISETP.GE.AND P3, PT, R16, RZ, PT ;  /* 0x000000ff1000720c */ /* 0x000fc60003f66270 */
[----:B------:R-:W-:Y:S01]  /*39e0*/  STL [R1+0x135c], R9 ;  /* 0x00135c0901007387 */ /* 0x000fe20000100800 */
[----:B------:R-:W-:-:S03]  /*39f0*/  @!P0 IMAD.IADD R11, R11, 0x1, -R6 ;  /* 0x000000010b0b8824 */ /* 0x000fc600078e0a06 */
[----:B------:R-:W-:Y:S01]  /*3a00*/  STL [R1+0x1360], R18 ;  /* 0x0013601201007387 */ /* 0x000fe20000100800 */
[----:B------:R-:W-:-:S03]  /*3a10*/  ISETP.GE.AND P0, PT, R0, RZ, PT ;  /* 0x000000ff0000720c */ /* 0x000fc60003f06270 */
[----:B-1----:R-:W-:Y:S04]  /*3a20*/  STL [R1+0x1364], R3 ;  /* 0x0013640301007387 */ /* 0x002fe80000100800 */
[----:B------:R-:W-:Y:S04]  /*3a30*/  STL [R1+0x1368], R13 ;  /* 0x0013680d01007387 */ /* 0x000fe80000100800 */
[----:B------:R-:W4:Y:S04]  /*3a40*/  LDL.LU R16, [R1+0x13ac] ;  /* 0x0013ac0001107983 */ /* 0x000f280000300800 */
[----:B------:R-:W2:Y:S04]  /*3a50*/  LDL.LU R17, [R1+0x13a8] ;  /* 0x0013a80001117983 */ /* 0x000ea80000300800 */
[----:B------:R-:W2:Y:S04]  /*3a60*/  LDL R0, [R1+0xdc4] ;  /* 0x000dc40001007983 */ /* 0x000ea80000100800 */
[----:B---3--:R-:W3:Y:S01]  /*3a70*/  LDL.LU R20, [R1+0xe8] ;  /* 0x0000e80001147983 */ /* 0x008ee20000300800 */
[----:B------:R-:W-:-:S03]  /*3a80*/  ISETP.GT.U32.AND P1, PT, R6, R21, PT ;  /* 0x000000150600720c */ /* 0x000fc60003f24070 */
[----:B------:R-:W3:Y:S04]  /*3a90*/  LDL.LU R5, [R1+0xe4] ;  /* 0x0000e40001057983 */ /* 0x000ee80000300800 */
[----:B------:R-:W3:Y:S04]  /*3aa0*/  LDL.LU R10, [R1+0xe0] ;  /* 0x0000e000010a7983 */ /* 0x000ee80000300800 */
[----:B------:R-:W3:Y:S04]  /*3ab0*/  LDL.LU R25, [R1+0xdc] ;  /* 0x0000dc0001197983 */ /* 0x000ee80000300800 */
[----:B------:R-:W3:Y:S04]  /*3ac0*/  LDL.LU R23, [R1+0xd8] ;  /* 0x0000d80001177983 */ /* 0x000ee80000300800 */
[----:B------:R-:W3:Y:S01]  /*3ad0*/  LDL.LU R12, [R1+0xd4] ;  /* 0x0000d400010c7983 */ /* 0x000ee20000300800 */
[----:B------:R-:W-:-:S02]  /*3ae0*/  @!P1 IADD3 R21, PT, PT, R21, -R6, RZ ;  /* 0x8000000615159210 */ /* 0x000fc40007ffe0ff */
[----:B------:R-:W-:Y:S01]  /*3af0*/  ISETP.GE.AND P1, PT, R27, RZ, PT ;  /* 0x000000ff1b00720c */ /* 0x000fe20003f26270 */
[----:B------:R-:W3:Y:S04]  /*3b00*/  LDL.LU R29, [R1+0xd0] ;  /* 0x0000d000011d7983 */ /* 0x000ee80000300800 */
[----:B------:R-:W3:Y:S04]  /*3b10*/  LDL.LU R15, [R1+0xcc] ;  /* 0x0000cc00010f7983 */ /* 0x000ee80000300800 */
[----:B------:R-:W3:Y:S01]  /*3b20*/  LDL.LU R27, [R1+0xc8] ;  /* 0x0000c800011b7983 */ /* 0x000ee20000300800 */
[----:B------:R-:W-:-:S02]  /*3b30*/  ISETP.GT.U32.AND P2, PT, R6, R28, PT ;  /* 0x0000001c0600720c */ /* 0x000fc40003f44070 */
[C---:B------:R-:W-:Y:S02]  /*3b40*/  ISETP.GT.U32.AND P6, PT, R6.reuse, R14, PT ;  /* 0x0000000e0600720c */ /* 0x040fe40003fc4070 */
[----:B------:R-:W-:-:S09]  /*3b50*/  ISETP.GT.U32.AND P4, PT, R6, R19, PT ;  /* 0x000000130600720c */ /* 0x000fd20003f84070 */
[--C-:B------:R-:W-:Y:S02]  /*3b60*/  @!P2 IMAD.IADD R28, R28, 0x1, -R6.reuse ;  /* 0x000000011c1ca824 */ /* 0x100fe400078e0a06 */
[--C-:B------:R-:W-:Y:S02]  /*3b70*/  @!P6 IMAD.IADD R14, R14, 0x1, -R6.reuse ;  /* 0x000000010e0ee824 */ /* 0x100fe400078e0a06 */
[----:B------:R-:W-:Y:S02]  /*3b80*/  @!P4 IMAD.IADD R19, R19, 0x1, -R6 ;  /* 0x000000011313c824 */ /* 0x000fe400078e0a06 */
[----:B------:R-:W1:Y:S01]  /*3b90*/  LDC.64 R6, c[0x0][0x3a8] ;  /* 0x0000ea00ff067b82 */ /* 0x000e620000000a00 */
[----:B------:R-:W-:Y:S02]  /*3ba0*/  ISETP.GE.AND P2, PT, R4, RZ, PT ;  /* 0x000000ff0400720c */ /* 0x000fe40003f46270 */
[----:B------:R-:W-:Y:S01]  /*3bb0*/  ISETP.GE.AND P6, PT, R26, RZ, PT ;  /* 0x000000ff1a00720c */ /* 0x000fe20003fc6270 */
[----:B------:R-:W-:Y:S01]  /*3bc0*/  @!P3 IMAD.MOV R24, RZ, RZ, -R24 ;  /* 0x000000ffff18b224 */ /* 0x000fe200078e0a18 */
[----:B------:R-:W-:Y:S01]  /*3bd0*/  @!P5 IADD3 R11, PT, PT, -R11, RZ, RZ ;  /* 0x000000ff0b0bd210 */ /* 0x000fe20007ffe1ff */
[----:B------:R-:W3:Y:S01]  /*3be0*/  LDL.LU R4, [R1+0xc4] ;  /* 0x0000c40001047983 */ /* 0x000ee20000300800 */
[----:B------:R-:W-:-:S03]  /*3bf0*/  @!P0 IMAD.MOV R21, RZ, RZ, -R21 ;  /* 0x000000ffff158224 */ /* 0x000fc600078e0a15 */
[----:B------:R-:W3:Y:S01]  /*3c00*/  LDL.LU R26, [R1+0xc0] ;  /* 0x0000c000011a7983 */ /* 0x000ee20000300800 */
[----:B------:R-:W-:-:S03]  /*3c10*/  @!P1 IMAD.MOV R28, RZ, RZ, -R28 ;  /* 0x000000ffff1c9224 */ /* 0x000fc600078e0a1c */
[----:B------:R-:W-:Y:S02]  /*3c20*/  @!P2 IMAD.MOV R14, RZ, RZ, -R14 ;  /* 0x000000ffff0ea224 */ /* 0x000fe400078e0a0e */
[----:B------:R-:W-:Y:S01]  /*3c30*/  @!P6 IADD3 R19, PT, PT, -R19, RZ, RZ ;  /* 0x000000ff1313e210 */ /* 0x000fe20007ffe1ff */
[----:B-1----:R-:W-:Y:S04]  /*3c40*/  STL [R1+0x1370], R6 ;  /* 0x0013700601007387 */ /* 0x002fe80000100800 */
[----:B------:R-:W-:Y:S04]  /*3c50*/  STL [R1+0x136c], R7 ;  /* 0x00136c0701007387 */ /* 0x000fe80000100800 */
[----:B------:R-:W-:Y:S04]  /*3c60*/  STL [R1+0x1374], R24 ;  /* 0x0013741801007387 */ /* 0x000fe80000100800 */
[----:B----4-:R-:W-:Y:S01]  /*3c70*/  STL [R1+0x1378], R16 ;  /* 0x0013781001007387 */ /* 0x010fe20000100800 */
[----:B--2---:R-:W-:-:S02]  /*3c80*/  ISETP.NE.AND P4, PT, R17, RZ, PT ;  /* 0x000000ff1100720c */ /* 0x004fc40003f85270 */
[----:B------:R-:W-:Y:S01]  /*3c90*/  ISETP.GE.AND P5, PT, R0, RZ, PT ;  /* 0x000000ff0000720c */ /* 0x000fe20003fa6270 */
[----:B------:R-:W-:Y:S01]  /*3ca0*/  VIADD R0, R2, 0xffffffff ;  /* 0xffffffff02007836 */ /* 0x000fe20000000000 */
[----:B------:R-:W-:Y:S01]  /*3cb0*/  LOP3.LUT R17, RZ, R17, RZ, 0x33, !PT ;  /* 0x00000011ff117212 */ /* 0x000fe200078e33ff */
[----:B------:R-:W-:Y:S04]  /*3cc0*/  STL [R1+0x137c], R11 ;  /* 0x00137c0b01007387 */ /* 0x000fe80000100800 */
[----:B------:R3:W-:Y:S04]  /*3cd0*/  STL [R1+0x1384], R0 ;  /* 0x0013840001007387 */ /* 0x0007e80000100800 */
[----:B------:R1:W-:Y:S04]  /*3ce0*/  STL [R1+0x1380], R2 ;  /* 0x0013800201007387 */ /* 0x0003e80000100800 */
[----:B------:R-:W-:Y:S01]  /*3cf0*/  STL [R1+0x1388], R21 ;  /* 0x0013881501007387 */ /* 0x000fe20000100800 */
[----:B---3--:R-:W-:-:S03]  /*3d00*/  SEL R0, R17, R20, !P4 ;  /* 0x0000001411007207 */ /* 0x008fc60006000000 */
[----:B------:R-:W-:Y:S01]  /*3d10*/  STL [R1+0x138c], R28 ;  /* 0x00138c1c01007387 */ /* 0x000fe20000100800 */
[----:B------:R-:W-:-:S03]  /*3d20*/  @!P5 IMAD.MOV R8, RZ, RZ, -R8 ;  /* 0x000000ffff08d224 */ /* 0x000fc600078e0a08 */
[----:B------:R-:W-:Y:S01]  /*3d30*/  STL [R1+0x1390], R14 ;  /* 0x0013900e01007387 */ /* 0x000fe20000100800 */
[----:B------:R-:W-:-:S03]  /*3d40*/  SEL R3, R17, R10, !P4 ;  /* 0x0000000a11037207 */ /* 0x000fc60006000000 */
[----:B------:R-:W-:Y:S04]  /*3d50*/  STL [R1+0x1394], R19 ;  /* 0x0013941301007387 */ /* 0x000fe80000100800 */
[----:B------:R2:W-:Y:S01]  /*3d60*/  STL [R1+0x450], R0 ;  /* 0x0004500001007387 */ /* 0x0005e20000100800 */
[----:B-1----:R-:W-:-:S03]  /*3d70*/  SEL R2, R17, R25, !P4 ;  /* 0x0000001911027207 */ /* 0x002fc60006000000 */
[----:B------:R-:W-:Y:S01]  /*3d80*/  STL [R1+0x1398], R8 ;  /* 0x0013980801007387 */ /* 0x000fe20000100800 */
[----:B--2---:R-:W-:-:S05]  /*3d90*/  SEL R0, R17, R5, !P4 ;  /* 0x0000000511007207 */ /* 0x004fca0006000000 */
[----:B------:R1:W-:Y:S04]  /*3da0*/  STL [R1+0x44c], R0 ;  /* 0x00044c0001007387 */ /* 0x0003e80000100800 */
[----:B------:R2:W-:Y:S01]  /*3db0*/  STL [R1+0x448], R3 ;  /* 0x0004480301007387 */ /* 0x0005e20000100800 */
[----:B-1----:R-:W-:-:S03]  /*3dc0*/  SEL R0, R17, R23, !P4 ;  /* 0x0000001711007207 */ /* 0x002fc60006000000 */
[----:B------:R1:W-:Y:S01]  /*3dd0*/  STL [R1+0x358], R2 ;  /* 0x0003580201007387 */ /* 0x0003e20000100800 */
[----:B--2---:R-:W-:-:S03]  /*3de0*/  SEL R3, R17, R12, !P4 ;  /* 0x0000000c11037207 */ /* 0x004fc60006000000 */
[----:B------:R2:W-:Y:S04]  /*3df0*/  STL [R1+0x35c], R0 ;  /* 0x00035c0001007387 */ /* 0x0005e80000100800 */
[----:B------:R3:W-:Y:S01]  /*3e00*/  STL [R1+0x360], R3 ;  /* 0x0003600301007387 */ /* 0x0007e20000100800 */
[C---:B-1----:R-:W-:Y:S02]  /*3e10*/  SEL R2, R17.reuse, R29, !P4 ;  /* 0x0000001d11027207 */ /* 0x042fe40006000000 */
[----:B--2---:R-:W-:-:S03]  /*3e20*/  SEL R0, R17, R15, !P4 ;  /* 0x0000000f11007207 */ /* 0x004fc60006000000 */
[----:B------:R1:W-:Y:S01]  /*3e30*/  STL [R1+0x364], R2 ;  /* 0x0003640201007387 */ /* 0x0003e20000100800 */
[----:B---3--:R-:W-:-:S03]  /*3e40*/  SEL R3, R17, R27, !P4 ;  /* 0x0000001b11037207 */ /* 0x008fc60006000000 */
[----:B------:R2:W-:Y:S04]  /*3e50*/  STL [R1+0x368], R0 ;  /* 0x0003680001007387 */ /* 0x0005e80000100800 */
[----:B------:R-:W-:Y:S04]  /*3e60*/  STL [R1+0x36c], R3 ;  /* 0x00036c0301007387 */ /* 0x000fe80000100800 */
[----:B------:R-:W3:Y:S01]  /*3e70*/  LDL.LU R8, [R1+0xa4] ;  /* 0x0000a40001087983 */ /* 0x000ee20000300800 */
[C---:B-1----:R-:W-:Y:S02]  /*3e80*/  SEL R2, R17.reuse, R4, !P4 ;  /* 0x0000000411027207 */ /* 0x042fe40006000000 */
[----:B--2---:R-:W-:-:S03]  /*3e90*/  SEL R0, R17, R26, !P4 ;  /* 0x0000001a11007207 */ /* 0x004fc60006000000 */
[----:B------:R-:W-:Y:S04]  /*3ea0*/  STL [R1+0x378], R2 ;  /* 0x0003780201007387 */ /* 0x000fe80000100800 */
[----:B---3--:R1:W-:Y:S04]  /*3eb0*/  STL [R1+0x139c], R8 ;  /* 0x00139c0801007387 */ /* 0x0083e80000100800 */
[----:B------:R-:W-:Y:S04]  /*3ec0*/  STL [R1+0x37c], R0 ;  /* 0x00037c0001007387 */ /* 0x000fe80000100800 */
[----:B-1----:R-:W2:Y:S04]  /*3ed0*/  LDL.LU R8, [R1+0xb4] ;  /* 0x0000b40001087983 */ /* 0x002ea80000300800 */
[----:B--2---:R1:W-:Y:S04]  /*3ee0*/  STL [R1+0x13a0], R8 ;  /* 0x0013a00801007387 */ /* 0x0043e80000100800 */
[----:B-1----:R-:W2:Y:S01]  /*3ef0*/  LDL.LU R8, [R1+0xb8] ;  /* 0x0000b80001087983 */ /* 0x002ea20000300800 */
[----:B------:R-:W-:-:S03]  /*3f00*/  ISETP.NE.AND P3, PT, R16, RZ, PT ;  /* 0x000000ff1000720c */ /* 0x000fc60003f65270 */
[----:B--2---:R1:W-:Y:S04]  /*3f10*/  STL [R1+0x13a4], R8 ;  /* 0x0013a40801007387 */ /* 0x0043e80000100800 */
[----:B-1----:R-:W2:Y:S04]  /*3f20*/  LDL.LU R8, [R1+0xbc] ;  /* 0x0000bc0001087983 */ /* 0x002ea80000300800 */
[----:B------:R-:W3:Y:S04]  /*3f30*/  LDL.LU R19, [R1+0xa0] ;  /* 0x0000a00001137983 */ /* 0x000ee80000300800 */
[----:B------:R-:W4:Y:S04]  /*3f40*/  LDL.LU R14, [R1+0x9c] ;  /* 0x00009c00010e7983 */ /* 0x000f280000300800 */
[----:B------:R-:W3:Y:S04]  /*3f50*/  LDL.LU R28, [R1+0x98] ;  /* 0x00009800011c7983 */ /* 0x000ee80000300800 */
        /* <DEDUP_REMOVED lines=23> */
[----:B------:R-:W3:Y:S01]  /*40d0*/  LDL.LU R26, [R1+0x8] ;  /* 0x00000800011a7983 */ /* 0x000ee20000300800 */
[----:B--2---:R-:W-:-:S05]  /*40e0*/  SEL R8, R17, R8, !P4 ;  /* 0x0000000811087207 */ /* 0x004fca0006000000 */
[----:B------:R1:W-:Y:S04]  /*40f0*/  STL [R1+0x380], R8 ;  /* 0x0003800801007387 */ /* 0x0003e80000100800 */
[----:B-1----:R-:W2:Y:S02]  /*4100*/  LDL.LU R8, [R1+0x13a4] ;  /* 0x0013a40001087983 */ /* 0x002ea40000300800 */
[----:B--2---:R-:W-:-:S05]  /*4110*/  SEL R8, R17, R8, !P4 ;  /* 0x0000000811087207 */ /* 0x004fca0006000000 */
[----:B------:R1:W-:Y:S04]  /*4120*/  STL [R1+0x384], R8 ;  /* 0x0003840801007387 */ /* 0x0003e80000100800 */
[----:B-1----:R-:W2:Y:S02]  /*4130*/  LDL.LU R8, [R1+0x13a0] ;  /* 0x0013a00001087983 */ /* 0x002ea40000300800 */
[----:B--2---:R-:W-:-:S05]  /*4140*/  SEL R8, R17, R8, !P4 ;  /* 0x0000000811087207 */ /* 0x004fca0006000000 */
[----:B------:R1:W-:Y:S04]  /*4150*/  STL [R1+0x388], R8 ;  /* 0x0003880801007387 */ /* 0x0003e80000100800 */
[----:B-1----:R-:W2:Y:S01]  /*4160*/  LDL.LU R8, [R1+0x139c] ;  /* 0x00139c0001087983 */ /* 0x002ea20000300800 */
[C---:B---3--:R-:W-:Y:S02]  /*4170*/  SEL R19, R17.reuse, R19, !P4 ;  /* 0x0000001311137207 */ /* 0x048fe40006000000 */
[C---:B----4-:R-:W-:Y:S02]  /*4180*/  SEL R14, R17.reuse, R14, !P4 ;  /* 0x0000000e110e7207 */ /* 0x050fe40006000000 */
[C---:B------:R-:W-:Y:S02]  /*4190*/  SEL R28, R17.reuse, R28, !P4 ;  /* 0x0000001c111c7207 */ /* 0x040fe40006000000 */
[----:B------:R-:W-:-:S02]  /*41a0*/  SEL R21, R17, R21, !P4 ;  /* 0x0000001511157207 */ /* 0x000fc40006000000 */
[C---:B------:R-:W-:Y:S02]  /*41b0*/  SEL R0, R17.reuse, R0, !P4 ;  /* 0x0000000011007207 */ /* 0x040fe40006000000 */
[C---:B------:R-:W-:Y:S02]  /*41c0*/  SEL R2, R17.reuse, R2, !P4 ;  /* 0x0000000211027207 */ /* 0x040fe40006000000 */
[C---:B------:R-:W-:Y:S02]  /*41d0*/  SEL R11, R17.reuse, R11, !P4 ;  /* 0x0000000b110b7207 */ /* 0x040fe40006000000 */
[C---:B------:R-:W-:Y:S02]  /*41e0*/  SEL R16, R17.reuse, R16, !P4 ;  /* 0x0000001011107207 */ /* 0x040fe40006000000 */
        /* <DEDUP_REMOVED lines=19> */
[----:B--2---:R-:W-:-:S05]  /*4320*/  SEL R8, R17, R8, !P4 ;  /* 0x0000000811087207 */ /* 0x004fca0006000000 */
[----:B------:R1:W-:Y:S04]  /*4330*/  STL [R1+0x38c], R8 ;  /* 0x00038c0801007387 */ /* 0x0003e80000100800 */
[----:B-1----:R-:W2:Y:S04]  /*4340*/  LDL.LU R8, [R1+0x1398] ;  /* 0x0013980001087983 */ /* 0x002ea80000300800 */
[----:B------:R1:W-:Y:S04]  /*4350*/  STL [R1+0x390], R19 ;  /* 0x0003901301007387 */ /* 0x0003e80000100800 */
[----:B-1----:R-:W3:Y:S04]  /*4360*/  LDL.LU R19, [R1+0x1394] ;  /* 0x0013940001137983 */ /* 0x002ee80000300800 */
[----:B------:R1:W-:Y:S04]  /*4370*/  STL [R1+0x394], R14 ;  /* 0x0003940e01007387 */ /* 0x0003e80000100800 */
[----:B-1----:R-:W4:Y:S04]  /*4380*/  LDL.LU R14, [R1+0x1390] ;  /* 0x00139000010e7983 */ /* 0x002f280000300800 */
[----:B------:R1:W-:Y:S04]  /*4390*/  STL [R1+0x398], R28 ;  /* 0x0003981c01007387 */ /* 0x0003e80000100800 */
[----:B-1----:R-:W2:Y:S04]  /*43a0*/  LDL.LU R28, [R1+0x138c] ;  /* 0x00138c00011c7983 */ /* 0x002ea80000300800 */
        /* <DEDUP_REMOVED lines=47> */
[----:B-1----:R-:W2:Y:S02]  /*46a0*/  LDL.LU R26, [R1+0x132c] ;  /* 0x00132c00011a7983 */ /* 0x002ea40000300800 */
[----:B--2---:R-:W-:-:S05]  /*46b0*/  SEL R26, R17, R26, !P4 ;  /* 0x0000001a111a7207 */ /* 0x004fca0006000000 */
[----:B------:R1:W-:Y:S04]  /*46c0*/  STL [R1+0x404], R26 ;  /* 0x0004041a01007387 */ /* 0x0003e80000100800 */
[----:B-1----:R-:W2:Y:S01]  /*46d0*/  LDL.LU R26, [R1+0x1328] ;  /* 0x00132800011a7983 */ /* 0x002ea20000300800 */
[C---:B------:R-:W-:Y:S02]  /*46e0*/  SEL R4, R17.reuse, R4, !P4 ;  /* 0x0000000411047207 */ /* 0x040fe40006000000 */
[----:B------:R-:W-:-:S03]  /*46f0*/  SEL R27, R17, R27, !P4 ;  /* 0x0000001b111b7207 */ /* 0x000fc60006000000 */
[----:B------:R1:W-:Y:S04]  /*4700*/  STL [R1+0x444], R4 ;  /* 0x0004440401007387 */ /* 0x0003e80000100800 */
[----:B------:R3:W-:Y:S01]  /*4710*/  STL [R1+0x440], R27 ;  /* 0x0004401b01007387 */ /* 0x0007e20000100800 */
[C---:B-1----:R-:W-:Y:S02]  /*4720*/  SEL R4, R17.reuse, R15, !P4 ;  /* 0x0000000f11047207 */ /* 0x042fe40006000000 */
[C---:B------:R-:W-:Y:S02]  /*4730*/  SEL R15, R17.reuse, R12, !P4 ;  /* 0x0000000c110f7207 */ /* 0x040fe40006000000 */
[C---:B---3--:R-:W-:Y:S01]  /*4740*/  SEL R27, R17.reuse, R29, !P4 ;  /* 0x0000001d111b7207 */ /* 0x048fe20006000000 */
[----:B------:R1:W-:Y:S01]  /*4750*/  STL [R1+0x43c], R4 ;  /* 0x00043c0401007387 */ /* 0x0003e20000100800 */
[----:B------:R-:W-:-:S03]  /*4760*/  SEL R12, R17, R25, !P4 ;  /* 0x00000019110c7207 */ /* 0x000fc60006000000 */
[----:B------:R-:W-:Y:S01]  /*4770*/  STL [R1+0x438], R27 ;  /* 0x0004381b01007387 */ /* 0x000fe20000100800 */
[C---:B------:R-:W-:Y:S02]  /*4780*/  SEL R10, R17.reuse, R10, !P4 ;  /* 0x0000000a110a7207 */ /* 0x040fe40006000000 */
[C---:B-1----:R-:W-:Y:S01]  /*4790*/  SEL R4, R17.reuse, R23, !P4 ;  /* 0x0000001711047207 */ /* 0x042fe20006000000 */
[----:B------:R-:W-:Y:S04]  /*47a0*/  STL [R1+0x434], R15 ;  /* 0x0004340f01007387 */ /* 0x000fe80000100800 */
[----:B------:R1:W-:Y:S04]  /*47b0*/  STL [R1+0x430], R4 ;  /* 0x0004300401007387 */ /* 0x0003e80000100800 */
[----:B------:R-:W-:Y:S01]  /*47c0*/  STL [R1+0x42c], R12 ;  /* 0x00042c0c01007387 */ /* 0x000fe20000100800 */
[----:B-1----:R-:W-:-:S02]  /*47d0*/  SEL R4, R17, R5, !P4 ;  /* 0x0000000511047207 */ /* 0x002fc40006000000 */
[C---:B------:R-:W-:Y:S01]  /*47e0*/  SEL R5, R17.reuse, R20, !P4 ;  /* 0x0000001411057207 */ /* 0x040fe20006000000 */
[----:B------:R1:W-:Y:S04]  /*47f0*/  STL [R1+0x428], R10 ;  /* 0x0004280a01007387 */ /* 0x0003e80000100800 */
[----:B------:R3:W-:Y:S04]  /*4800*/  STL [R1+0x424], R4 ;  /* 0x0004240401007387 */ /* 0x0007e80000100800 */
[----:B------:R4:W-:Y:S01]  /*4810*/  STL [R1+0x420], R5 ;  /* 0x0004200501007387 */ /* 0x0009e20000100800 */
[----:B-1----:R-:W-:-:S02]  /*4820*/  SEL R10, R17, R22, !P4 ;  /* 0x00000016110a7207 */ /* 0x002fc40006000000 */
[C---:B---3--:R-:W-:Y:S02]  /*4830*/  SEL R4, R17.reuse, R9, !P4 ;  /* 0x0000000911047207 */ /* 0x048fe40006000000 */
[C---:B------:R-:W-:Y:S02]  /*4840*/  SEL R9, R17.reuse, R13, !P4 ;  /* 0x0000000d11097207 */ /* 0x040fe40006000000 */
[C---:B----4-:R-:W-:Y:S01]  /*4850*/  SEL R5, R17.reuse, R18, !P4 ;  /* 0x0000001211057207 */ /* 0x050fe20006000000 */
[----:B------:R-:W-:Y:S04]  /*4860*/  STL [R1+0x41c], R10 ;  /* 0x00041c0a01007387 */ /* 0x000fe80000100800 */
[----:B------:R1:W-:Y:S04]  /*4870*/  STL [R1+0x418], R4 ;  /* 0x0004180401007387 */ /* 0x0003e80000100800 */
[----:B------:R3:W-:Y:S04]  /*4880*/  STL [R1+0x414], R5 ;  /* 0x0004140501007387 */ /* 0x0007e80000100800 */
[----:B------:R4:W-:Y:S01]  /*4890*/  STL [R1+0x410], R9 ;  /* 0x0004100901007387 */ /* 0x0009e20000100800 */
[----:B-1----:R-:W-:-:S02]  /*48a0*/  SEL R4, R17, R24, !P4 ;  /* 0x0000001811047207 */ /* 0x002fc40006000000 */
[----:B---3--:R-:W-:-:S03]  /*48b0*/  SEL R5, R17, R11, !P4 ;  /* 0x0000000b11057207 */ /* 0x008fc60006000000 */
[----:B------:R1:W-:Y:S01]  /*48c0*/  STL [R1+0x40c], R4 ;  /* 0x00040c0401007387 */ /* 0x0003e20000100800 */
[----:B----4-:R-:W-:-:S03]  /*48d0*/  SEL R9, R17, R21, !P4 ;  /* 0x0000001511097207 */ /* 0x010fc60006000000 */
[----:B------:R3:W-:Y:S04]  /*48e0*/  STL [R1+0x408], R5 ;  /* 0x0004080501007387 */ /* 0x0007e80000100800 */
[----:B------:R4:W-:Y:S01]  /*48f0*/  STL [R1+0x400], R9 ;  /* 0x0004000901007387 */ /* 0x0009e20000100800 */
[C---:B-1----:R-:W-:Y:S02]  /*4900*/  SEL R4, R17.reuse, R28, !P4 ;  /* 0x0000001c11047207 */ /* 0x042fe40006000000 */
[----:B---3--:R-:W-:-:S03]  /*4910*/  SEL R5, R17, R14, !P4 ;  /* 0x0000000e11057207 */ /* 0x008fc60006000000 */
[----:B------:R-:W-:Y:S01]  /*4920*/  STL [R1+0x3f8], R4 ;  /* 0x0003f80401007387 */ /* 0x000fe20000100800 */
[----:B----4-:R-:W-:-:S03]  /*4930*/  SEL R9, R17, R19, !P4 ;  /* 0x0000001311097207 */ /* 0x010fc60006000000 */
[----:B------:R-:W-:Y:S01]  /*4940*/  STL [R1+0x45c], R5 ;  /* 0x00045c0501007387 */ /* 0x000fe20000100800 */
[----:B------:R-:W-:-:S03]  /*4950*/  @!P3 LOP3.LUT R8, RZ, R16, RZ, 0x33, !PT ;  /* 0x00000010ff08b212 */ /* 0x000fc600078e33ff */
[----:B------:R1:W-:Y:S01]  /*4960*/  STL [R1+0x458], R9 ;  /* 0x0004580901007387 */ /* 0x0003e20000100800 */
[----:B------:R-:W-:Y:S02]  /*4970*/  IADD3 R10, PT, PT, R2, -0x11, RZ ;  /* 0xffffffef020a7810 */ /* 0x000fe40007ffe0ff */
[----:B------:R-:W-:Y:S01]  /*4980*/  ISETP.GE.U32.AND P5, PT, R0, 0x7fffff80, PT ;  /* 0x7fffff800000780c */ /* 0x000fe20003fa6070 */
[----:B-1----:R-:W-:Y:S01]  /*4990*/  VIADD R9, R2, 0xfffffff7 ;  /* 0xfffffff702097836 */ /* 0x002fe20000000000 */
[----:B------:R-:W-:Y:S01]  /*49a0*/  ISETP.GE.U32.AND P0, PT, R10, 0x7fffff70, PT ;  /* 0x7fffff700a00780c */ /* 0x000fe20003f06070 */
[----:B------:R-:W-:-:S03]  /*49b0*/  VIADD R0, R2, 0xffffffe7 ;  /* 0xffffffe702007836 */ /* 0x000fc60000000000 */
[----:B------:R-:W-:Y:S01]  /*49c0*/  ISETP.GE.U32.AND P6, PT, R9, 0x7fffff78, PT ;  /* 0x7fffff780900780c */ /* 0x000fe20003fc6070 */
[----:B------:R-:W-:Y:S02]  /*49d0*/  IMAD R9, R8, R3, RZ ;  /* 0x0000000308097224 */ /* 0x000fe400078e02ff */
[C---:B------:R-:W-:Y:S02]  /*49e0*/  IMAD R15, R6.reuse, 0x9, RZ ;  /* 0x00000009060f7824 */ /* 0x040fe400078e02ff */
[C---:B------:R-:W-:Y:S01]  /*49f0*/  IMAD R14, R6.reuse, 0xa, RZ ;  /* 0x0000000a060e7824 */ /* 0x040fe200078e02ff */
[----:B------:R-:W-:Y:S01]  /*4a00*/  SHF.L.U32 R3, R6, 0x4, RZ ;  /* 0x0000000406037819 */ /* 0x000fe200000006ff */
[----:B------:R-:W-:Y:S02]  /*4a10*/  VIADD R5, R2, 0xfffffffb ;  /* 0xfffffffb02057836 */ /* 0x000fe40000000000 */
[C---:B------:R-:W-:Y:S02]  /*4a20*/  IMAD R11, R6.reuse, 0xd, RZ ;  /* 0x0000000d060b7824 */ /* 0x040fe400078e02ff */
[C---:B------:R-:W-:Y:S01]  /*4a30*/  IMAD R10, R6.reuse, 0xe, RZ ;  /* 0x0000000e060a7824 */ /* 0x040fe200078e02ff */
[----:B------:R-:W-:Y:S01]  /*4a40*/  LEA R8, P1, R9, UR8, 0x2 ;  /* 0x0000000809087c11 */ /* 0x000fe2000f8210ff */
[----:B------:R-:W-:Y:S01]  /*4a50*/  IMAD.SHL.U32 R23, R6, 0x2, RZ ;  /* 0x0000000206177824 */ /* 0x000fe200078e00ff */
[----:B------:R-:W-:Y:S01]  /*4a60*/  ISETP.GE.U32.AND P2, PT, R5, 0x7fffff7c, PT ;  /* 0x7fffff7c0500780c */ /* 0x000fe20003f46070 */
[----:B------:R-:W-:Y:S01]  /*4a70*/  VIADD R5, R2, 0xfffffff3 ;  /* 0xfffffff302057836 */ /* 0x000fe20000000000 */
[----:B------:R-:W-:Y:S01]  /*4a80*/  LEA.HI.X.SX32 R9, R9, UR9, 0x2, P1 ;  /* 0x0000000909097c11 */ /* 0x000fe200088f16ff */
[----:B------:R-:W-:-:S02]  /*4a90*/  IMAD R12, R6, 0xc, RZ ;  /* 0x0000000c060c7824 */ /* 0x000fc400078e02ff */
[C---:B------:R-:W-:Y:S02]  /*4aa0*/  IMAD R21, R6.reuse, 0x3, RZ ;  /* 0x0000000306157824 */ /* 0x040fe400078e02ff */
[C---:B------:R-:W-:Y:S02]  /*4ab0*/  IMAD.SHL.U32 R20, R6.reuse, 0x4, RZ ;  /* 0x0000000406147824 */ /* 0x040fe400078e00ff */
[C---:B------:R-:W-:Y:S02]  /*4ac0*/  IMAD R25, R6.reuse, 0x14, RZ ;  /* 0x0000001406197824 */ /* 0x040fe400078e02ff */
[C---:B------:R-:W-:Y:S02]  /*4ad0*/  IMAD R19, R6.reuse, 0x5, RZ ;  /* 0x0000000506137824 */ /* 0x040fe400078e02ff */
[C---:B------:R-:W-:Y:S02]  /*4ae0*/  IMAD R29, R6.reuse, 0x18, RZ ;  /* 0x00000018061d7824 */ /* 0x040fe400078e02ff */
[----:B------:R-:W-:-:S02]  /*4af0*/  IMAD R18, R6, 0x6, RZ ;  /* 0x0000000606127824 */ /* 0x000fc400078e02ff */
[----:B------:R-:W-:Y:S01]  /*4b00*/  IMAD.SHL.U32 R16, R6, 0x8, RZ ;  /* 0x0000000806107824 */ /* 0x000fe200078e00ff */
[----:B--2---:R-:W-:-:S05]  /*4b10*/  SEL R4, R17, R26, !P4 ;  /* 0x0000001a11047207 */ /* 0x004fca0006000000 */
[----:B------:R-:W-:Y:S04]  /*4b20*/  STL [R1+0x454], R4 ;  /* 0x0004540401007387 */ /* 0x000fe80000100800 */
[----:B------:R-:W-:Y:S04]  /*4b30*/  STL [R1+0x12d0], R0 ;  /* 0x0012d00001007387 */ /* 0x000fe80000100800 */
[----:B------:R-:W-:Y:S04]  /*4b40*/  STL.64 [R1+0x1320], R14 ;  /* 0x0013200e01007387 */ /* 0x000fe80000100a00 */
[----:B------:R-:W-:Y:S04]  /*4b50*/  STL.64 [R1+0x1308], R10 ;  /* 0x0013080a01007387 */ /* 0x000fe80000100a00 */
[----:B------:R1:W-:Y:S04]  /*4b60*/  STL.64 [R1+0x1310], R2 ;  /* 0x0013100201007387 */ /* 0x0003e80000100a00 */
[----:B------:R2:W-:Y:S01]  /*4b70*/  STL [R1+0x1318], R3 ;  /* 0x0013180301007387 */ /* 0x0005e20000100800 */
[----:B-1----:R-:W-:-:S02]  /*4b80*/  LEA R2, P1, R6, R8, 0x3 ;  /* 0x0000000806027211 */ /* 0x002fc400078218ff */
[----:B------:R-:W-:Y:S02]  /*4b90*/  IADD3 R10, P4, PT, R12, R8, RZ ;  /* 0x000000080c0a7210 */ /* 0x000fe40007f9e0ff */
[-C--:B--2---:R-:W-:Y:S02]  /*4ba0*/  LEA.HI.X.SX32 R3, R23, R9.reuse, 0x2, P1 ;  /* 0x0000000917037211 */ /* 0x084fe400008f16ff */
[----:B------:R-:W-:-:S03]  /*4bb0*/  LEA.HI.X.SX32 R11, R21, R9, 0x2, P4 ;  /* 0x00000009150b7211 */ /* 0x000fc600020f16ff */
[----:B------:R1:W-:Y:S04]  /*4bc0*/  STL.64 [R1+0x5a8], R2 ;  /* 0x0005a80201007387 */ /* 0x0003e80000100a00 */
[----:B------:R2:W-:Y:S01]  /*4bd0*/  STL.64 [R1+0x5a0], R10 ;  /* 0x0005a00a01007387 */ /* 0x0005e20000100a00 */
[----:B-1----:R-:W-:-:S04]  /*4be0*/  IADD3 R2, P1, PT, R20, R8, RZ ;  /* 0x0000000814027210 */ /* 0x002fc80007f3e0ff */
[C---:B------:R-:W-:Y:S02]  /*4bf0*/  LEA.HI.X.SX32 R3, R6.reuse, R9, 0x2, P1 ;  /* 0x0000000906037211 */ /* 0x040fe400008f16ff */
[----:B--2---:R-:W-:-:S03]  /*4c00*/  LEA R10, P4, R6, R8, 0x4 ;  /* 0x00000008060a7211 */ /* 0x004fc600078820ff */
[----:B------:R1:W-:Y:S01]  /*4c10*/  STL.64 [R1+0x5b0], R2 ;  /* 0x0005b00201007387 */ /* 0x0003e20000100a00 */
[----:B------:R-:W-:Y:S01]  /*4c20*/  LEA.HI.X.SX32 R11, R20, R9, 0x2, P4 ;  /* 0x00000009140b7211 */ /* 0x000fe200020f16ff */
[----:B------:R-:W-:-:S04]  /*4c30*/  IMAD R15, R6, 0x1c, RZ ;  /* 0x0000001c060f7824 */ /* 0x000fc800078e02ff */
[----:B------:R2:W-:Y:S01]  /*4c40*/  STL.64 [R1+0x598], R10 ;  /* 0x0005980a01007387 */ /* 0x0005e20000100a00 */
[----:B-1----:R-:W-:-:S04]  /*4c50*/  IADD3 R2, P1, PT, R25, R8, RZ ;  /* 0x0000000819027210 */ /* 0x002fc80007f3e0ff */
[-C--:B------:R-:W-:Y:S02]  /*4c60*/  LEA.HI.X.SX32 R3, R19, R9.reuse, 0x2, P1 ;  /* 0x0000000913037211 */ /* 0x080fe400008f16ff */
[-C--:B--2---:R-:W-:Y:S01]  /*4c70*/  IADD3 R10, P4, PT, R29, R8.reuse, RZ ;  /* 0x000000081d0a7210 */ /* 0x084fe20007f9e0ff */
[----:B------:R-:W-:Y:S02]  /*4c80*/  IMAD R17, R6, 0x7, RZ ;  /* 0x0000000706117824 */ /* 0x000fe400078e02ff */
[----:B------:R1:W-:Y:S01]  /*4c90*/  STL.64 [R1+0x590], R2 ;  /* 0x0005900201007387 */ /* 0x0003e20000100a00 */
[----:B------:R-:W-:Y:S02]  /*4ca0*/  LEA.HI.X.SX32 R11, R18, R9, 0x2, P4 ;  /* 0x00000009120b7211 */ /* 0x000fe400020f16ff */
[-C--:B------:R-:W-:Y:S02]  /*4cb0*/  LEA R14, P4, R6, R8.reuse, 0x5 ;  /* 0x00000008060e7211 */ /* 0x080fe400078828ff */
[----:B-1----:R-:W-:-:S02]  /*4cc0*/  IADD3 R2, P1, PT, R15, R8, RZ ;  /* 0x000000080f027210 */ /* 0x002fc40007f3e0ff */
[-C--:B------:R-:W-:Y:S02]  /*4cd0*/  LEA.HI.X.SX32 R15, R16, R9.reuse, 0x2, P4 ;  /* 0x00000009100f7211 */ /* 0x080fe400020f16ff */
[----:B------:R-:W-:Y:S01]  /*4ce0*/  LEA.HI.X.SX32 R3, R17, R9, 0x2, P1 ;  /* 0x0000000911037211 */ /* 0x000fe200008f16ff */
[----:B------:R-:W-:Y:S04]  /*4cf0*/  STL.64 [R1+0x588], R10 ;  /* 0x0005880a01007387 */ /* 0x000fe80000100a00 */
[----:B------:R-:W-:Y:S04]  /*4d00*/  STL.64 [R1+0x580], R2 ;  /* 0x0005800201007387 */ /* 0x000fe80000100a00 */
[----:B------:R1:W-:Y:S04]  /*4d10*/  STL.64 [R1+0x350], R14 ;  /* 0x0003500e01007387 */ /* 0x0003e80000100a00 */
[----:B-1----:R-:W2:Y:S01]  /*4d20*/  LDL.LU.64 R14, [R1+0x1320] ;  /* 0x00132000010e7983 */ /* 0x002ea20000300a00 */
[----:B------:R-:W-:-:S05]  /*4d30*/  IMAD R10, R6, 0x24, RZ ;  /* 0x00000024060a7824 */ /* 0x000fca00078e02ff */
[----:B------:R-:W-:Y:S01]  /*4d40*/  IADD3 R2, P1, PT, R10, R8, RZ ;  /* 0x000000080a027210 */ /* 0x000fe20007f3e0ff */
[C---:B------:R-:W-:Y:S02]  /*4d50*/  IMAD R11, R6.reuse, 0x28, RZ ;  /* 0x00000028060b7824 */ /* 0x040fe400078e02ff */
[----:B------:R-:W-:-:S03]  /*4d60*/  IMAD R13, R6, 0xb, RZ ;  /* 0x0000000b060d7824 */ /* 0x000fc600078e02ff */
[----:B------:R-:W-:Y:S02]  /*4d70*/  IADD3 R10, P4, PT, R11, R8, RZ ;  /* 0x000000080b0a7210 */ /* 0x000fe40007f9e0ff */
[----:B--2---:R-:W-:Y:S01]  /*4d80*/  LEA.HI.X.SX32 R3, R15, R9, 0x2, P1 ;  /* 0x000000090f037211 */ /* 0x004fe200008f16ff */
[----:B------:R-:W-:-:S04]  /*4d90*/  IMAD R15, R6, 0x2c, RZ ;  /* 0x0000002c060f7824 */ /* 0x000fc800078e02ff */
[----:B------:R1:W-:Y:S01]  /*4da0*/  STL.64 [R1+0x348], R2 ;  /* 0x0003480201007387 */ /* 0x0003e20000100a00 */
[----:B------:R-:W-:Y:S02]  /*4db0*/  LEA.HI.X.SX32 R11, R14, R9, 0x2, P4 ;  /* 0x000000090e0b7211 */ /* 0x000fe400020f16ff */
[----:B-1----:R-:W-:-:S04]  /*4dc0*/  IADD3 R2, P1, PT, R15, R8, RZ ;  /* 0x000000080f027210 */ /* 0x002fc80007f3e0ff */
[----:B------:R-:W-:Y:S01]  /*4dd0*/  LEA.HI.X.SX32 R3, R13, R9, 0x2, P1 ;  /* 0x000000090d037211 */ /* 0x000fe200008f16ff */
[----:B------:R-:W-:Y:S04]  /*4de0*/  STL.64 [R1+0x340], R10 ;  /* 0x0003400a01007387 */ /* 0x000fe80000100a00 */
[----:B------:R1:W-:Y:S04]  /*4df0*/  STL.64 [R1+0x338], R2 ;  /* 0x0003380201007387 */ /* 0x0003e80000100a00 */
[----:B-1----:R-:W2:Y:S01]  /*4e00*/  LDL.LU R3, [R1+0x1318] ;  /* 0x0013180001037983 */ /* 0x002ea20000300800 */
[----:B------:R-:W-:-:S02]  /*4e10*/  IMAD R17, R6, 0x30, RZ ;  /* 0x0000003006117824 */ /* 0x000fc400078e02ff */
[----:B------:R-:W-:-:S03]  /*4e20*/  IMAD R16, R6, 0x34, RZ ;  /* 0x0000003406107824 */ /* 0x000fc600078e02ff */
[-C--:B------:R-:W-:Y:S02]  /*4e30*/  IADD3 R10, P4, PT, R17, R8.reuse, RZ ;  /* 0x00000008110a7210 */ /* 0x080fe40007f9e0ff */
[----:B------:R-:W-:Y:S02]  /*4e40*/  IADD3 R2, P1, PT, R16, R8, RZ ;  /* 0x0000000810027210 */ /* 0x000fe40007f3e0ff */
[----:B------:R-:W-:Y:S01]  /*4e50*/  LEA.HI.X.SX32 R11, R12, R9, 0x2, P4 ;  /* 0x000000090c0b7211 */ /* 0x000fe200020f16ff */
[----:B------:R1:W-:Y:S04]  /*4e60*/  STL.64 [R1+0x12f8], R16 ;  /* 0x0012f81001007387 */ /* 0x0003e80000100a00 */
[----:B------:R3:W-:Y:S01]  /*4e70*/  STL [R1+0x328], R2 ;  /* 0x0003280201007387 */ /* 0x0007e20000100800 */
[----:B-1----:R-:W-:-:S02]  /*4e80*/  IMAD.MOV.U32 R16, RZ, RZ, R2 ;  /* 0x000000ffff107224 */ /* 0x002fc400078e0002 */
[----:B--2---:R-:W-:Y:S02]  /*4e90*/  IMAD.MOV.U32 R17, RZ, RZ, R3 ;  /* 0x000000ffff117224 */ /* 0x004fe400078e0003 */
[----:B---3--:R-:W2:Y:S04]  /*4ea0*/  LDL.LU.64 R2, [R1+0x1310] ;  /* 0x0013100001027983 */ /* 0x008ea80000300a00 */
[----:B------:R1:W-:Y:S04]  /*4eb0*/  STL.64 [R1+0x330], R10 ;  /* 0x0003300a01007387 */ /* 0x0003e80000100a00 */
[----:B-1----:R-:W3:Y:S01]  /*4ec0*/  LDL.LU.64 R10, [R1+0x1308] ;  /* 0x00130800010a7983 */ /* 0x002ee20000300a00 */
[----:B------:R-:W-:-:S02]  /*4ed0*/  IMAD R12, R6, 0x38, RZ ;  /* 0x00000038060c7824 */ /* 0x000fc400078e02ff */
[----:B------:R-:W-:-:S03]  /*4ee0*/  IMAD R14, R6, 0x3c, RZ ;  /* 0x0000003c060e7824 */ /* 0x000fc600078e02ff */
[----:B------:R-:W-:Y:S02]  /*4ef0*/  IADD3 R20, P4, PT, R12, R8, RZ ;  /* 0x000000080c147210 */ /* 0x000fe40007f9e0ff */
[----:B------:R-:W-:Y:S01]  /*4f00*/  ISETP.GE.U32.AND P3, PT, R5, 0x7fffff74, PT ;  /* 0x7fffff740500780c */ /* 0x000fe20003f66070 */
[C---:B------:R-:W-:Y:S02]  /*4f10*/  IMAD R5, R6.reuse, 0xf, RZ ;  /* 0x0000000f06057824 */ /* 0x040fe400078e02ff */
[C---:B------:R-:W-:Y:S02]  /*4f20*/  IMAD R13, R6.reuse, 0x44, RZ ;  /* 0x00000044060d7824 */ /* 0x040fe400078e02ff */
[C---:B------:R-:W-:Y:S02]  /*4f30*/  IMAD R19, R6.reuse, 0x48, RZ ;  /* 0x0000004806137824 */ /* 0x040fe400078e02ff */
[C---:B------:R-:W-:Y:S02]  /*4f40*/  IMAD R22, R6.reuse, 0x11, RZ ;  /* 0x0000001106167824 */ /* 0x040fe400078e02ff */
[----:B------:R-:W-:-:S02]  /*4f50*/  IMAD R24, R6, 0x12, RZ ;  /* 0x0000001206187824 */ /* 0x000fc400078e02ff */
[C---:B------:R-:W-:Y:S02]  /*4f60*/  IMAD R26, R6.reuse, 0x13, RZ ;  /* 0x00000013061a7824 */ /* 0x040fe400078e02ff */
[C---:B------:R-:W-:Y:S02]  /*4f70*/  IMAD R27, R6.reuse, 0x15, RZ ;  /* 0x00000015061b7824 */ /* 0x040fe400078e02ff */
[C---:B------:R-:W-:Y:S02]  /*4f80*/  IMAD R28, R6.reuse, 0x16, RZ ;  /* 0x00000016061c7824 */ /* 0x040fe400078e02ff */
[----:B------:R-:W-:Y:S01]  /*4f90*/  IMAD R0, R6, 0x7c, RZ ;  /* 0x0000007c06007824 */ /* 0x000fe200078e02ff */
[----:B---3--:R-:W-:Y:S02]  /*4fa0*/  LEA.HI.X.SX32 R17, R11, R9, 0x2, P1 ;  /* 0x000000090b117211 */ /* 0x008fe400008f16ff */
[----:B------:R-:W-:-:S03]  /*4fb0*/  IADD3 R16, P1, PT, R14, R8, RZ ;  /* 0x000000080e107210 */ /* 0x000fc60007f3e0ff */
[----:B------:R1:W-:Y:S04]  /*4fc0*/  STL [R1+0x32c], R17 ;  /* 0x00032c1101007387 */ /* 0x0003e80000100800 */
[----:B------:R3:W-:Y:S04]  /*4fd0*/  STL.64 [R1+0x1300], R14 ;  /* 0x0013000e01007387 */ /* 0x0007e80000100a00 */
[----:B------:R-:W-:Y:S01]  /*4fe0*/  STL [R1+0x320], R20 ;  /* 0x0003201401007387 */ /* 0x000fe20000100800 */
[-C--:B-1----:R-:W-:Y:S01]  /*4ff0*/  LEA.HI.X.SX32 R17, R5, R9.reuse, 0x2, P1 ;  /* 0x0000000905117211 */ /* 0x082fe200008f16ff */
[----:B---3--:R-:W-:Y:S01]  /*5000*/  IMAD.MOV.U32 R15, RZ, RZ, R21 ;  /* 0x000000ffff0f7224 */ /* 0x008fe200078e0015 */
[----:B------:R-:W-:Y:S01]  /*5010*/  LEA.HI.X.SX32 R15, R10, R9, 0x2, P4 ;  /* 0x000000090a0f7211 */ /* 0x000fe200020f16ff */
[----:B------:R-:W-:Y:S01]  /*5020*/  IMAD.MOV.U32 R14, RZ, RZ, R20 ;  /* 0x000000ffff0e7224 */ /* 0x000fe200078e0014 */
[----:B------:R-:W-:-:S03]  /*5030*/  LEA R14, P4, R6, R8, 0x6 ;  /* 0x00000008060e7211 */ /* 0x000fc600078830ff */
[----:B------:R2:W-:Y:S01]  /*5040*/  STL [R1+0x324], R15 ;  /* 0x0003240f01007387 */ /* 0x0005e20000100800 */
[----:B------:R-:W-:-:S03]  /*5050*/  IADD3 R10, P1, PT, R13, R8, RZ ;  /* 0x000000080d0a7210 */ /* 0x000fc60007f3e0ff */
[----:B------:R-:W-:Y:S01]  /*5060*/  STL.64 [R1+0x318], R16 ;  /* 0x0003181001007387 */ /* 0x000fe20000100a00 */
[----:B--2---:R-:W-:-:S05]  /*5070*/  LEA.HI.X.SX32 R15, R3, R9, 0x2, P4 ;  /* 0x00000009030f7211 */ /* 0x004fca00020f16ff */
[----:B------:R1:W-:Y:S01]  /*5080*/  STL.64 [R1+0x310], R14 ;  /* 0x0003100e01007387 */ /* 0x0003e20000100a00 */
[----:B------:R-:W-:Y:S01]  /*5090*/  LEA.HI.X.SX32 R11, R22, R9, 0x2, P1 ;  /* 0x00000009160b7211 */ /* 0x000fe200008f16ff */
[C---:B------:R-:W-:Y:S01]  /*50a0*/  IMAD R20, R6.reuse, 0x4c, RZ ;  /* 0x0000004c06147824 */ /* 0x040fe200078e02ff */
[----:B-1----:R-:W-:Y:S01]  /*50b0*/  IADD3 R14, P4, PT, R19, R8, RZ ;  /* 0x00000008130e7210 */ /* 0x002fe20007f9e0ff */
[----:B------:R-:W-:-:S03]  /*50c0*/  IMAD R19, R6, 0x50, RZ ;  /* 0x0000005006137824 */ /* 0x000fc600078e02ff */
[-C--:B------:R-:W-:Y:S01]  /*50d0*/  LEA.HI.X.SX32 R15, R24, R9.reuse, 0x2, P4 ;  /* 0x00000009180f7211 */ /* 0x080fe200020f16ff */
[----:B------:R1:W-:Y:S04]  /*50e0*/  STL.64 [R1+0x308], R10 ;  /* 0x0003080a01007387 */ /* 0x0003e80000100a00 */
[----:B------:R2:W-:Y:S01]  /*50f0*/  STL.64 [R1+0x300], R14 ;  /* 0x0003000e01007387 */ /* 0x0005e20000100a00 */
[-C--:B-1----:R-:W-:Y:S02]  /*5100*/  IADD3 R10, P1, PT, R20, R8.reuse, RZ ;  /* 0x00000008140a7210 */ /* 0x082fe40007f3e0ff */
[----:B--2---:R-:W-:Y:S01]  /*5110*/  IADD3 R14, P4, PT, R19, R8, RZ ;  /* 0x00000008130e7210 */ /* 0x004fe20007f9e0ff */
[----:B------:R-:W-:Y:S01]  /*5120*/  IMAD R20, R6, 0x54, RZ ;  /* 0x0000005406147824 */ /* 0x000fe200078e02ff */
[-C--:B------:R-:W-:Y:S01]  /*5130*/  LEA.HI.X.SX32 R11, R26, R9.reuse, 0x2, P1 ;  /* 0x000000091a0b7211 */ /* 0x080fe200008f16ff */
[----:B------:R-:W-:Y:S01]  /*5140*/  IMAD R19, R6, 0x58, RZ ;  /* 0x0000005806137824 */ /* 0x000fe200078e02ff */
[----:B------:R-:W-:-:S03]  /*5150*/  LEA.HI.X.SX32 R15, R25, R9, 0x2, P4 ;  /* 0x00000009190f7211 */ /* 0x000fc600020f16ff */
[----:B------:R1:W-:Y:S04]  /*5160*/  STL.64 [R1+0x2f8], R10 ;  /* 0x0002f80a01007387 */ /* 0x0003e80000100a00 */
[----:B------:R2:W-:Y:S01]  /*5170*/  STL.64 [R1+0x2f0], R14 ;  /* 0x0002f00e01007387 */ /* 0x0005e20000100a00 */
[----:B------:R-:W-:Y:S01]  /*5180*/  IMAD R17, R6, 0x60, RZ ;  /* 0x0000006006117824 */ /* 0x000fe200078e02ff */
[-C--:B-1----:R-:W-:Y:S02]  /*5190*/  IADD3 R10, P1, PT, R20, R8.reuse, RZ ;  /* 0x00000008140a7210 */ /* 0x082fe40007f3e0ff */
[----:B--2---:R-:W-:Y:S01]  /*51a0*/  IADD3 R14, P4, PT, R19, R8, RZ ;  /* 0x00000008130e7210 */ /* 0x004fe20007f9e0ff */
[----:B------:R-:W-:Y:S01]  /*51b0*/  IMAD R20, R6, 0x5c, RZ ;  /* 0x0000005c06147824 */ /* 0x000fe200078e02ff */
[----:B------:R-:W-:-:S02]  /*51c0*/  LEA.HI.X.SX32 R11, R27, R9, 0x2, P1 ;  /* 0x000000091b0b7211 */ /* 0x000fc400008f16ff */
[-C--:B------:R-:W-:Y:S01]  /*51d0*/  LEA.HI.X.SX32 R15, R28, R9.reuse, 0x2, P4 ;  /* 0x000000091c0f7211 */ /* 0x080fe200020f16ff */
[----:B------:R-:W-:Y:S02]  /*51e0*/  IMAD R19, R6, 0x17, RZ ;  /* 0x0000001706137824 */ /* 0x000fe400078e02ff */
[----:B------:R1:W-:Y:S04]  /*51f0*/  STL.64 [R1+0x2e8], R10 ;  /* 0x0002e80a01007387 */ /* 0x0003e80000100a00 */
[----:B------:R2:W-:Y:S01]  /*5200*/  STL.64 [R1+0x2e0], R14 ;  /* 0x0002e00e01007387 */ /* 0x0005e20000100a00 */
[-C--:B-1----:R-:W-:Y:S02]  /*5210*/  IADD3 R10, P1, PT, R20, R8.reuse, RZ ;  /* 0x00000008140a7210 */ /* 0x082fe40007f3e0ff */
[----:B--2---:R-:W-:Y:S01]  /*5220*/  IADD3 R14, P4, PT, R17, R8, RZ ;  /* 0x00000008110e7210 */ /* 0x004fe20007f9e0ff */
[C---:B------:R-:W-:Y:S01]  /*5230*/  IMAD R20, R6.reuse, 0x64, RZ ;  /* 0x0000006406147824 */ /* 0x040fe200078e02ff */
[-C--:B------:R-:W-:Y:S01]  /*5240*/  LEA.HI.X.SX32 R11, R19, R9.reuse, 0x2, P1 ;  /* 0x00000009130b7211 */ /* 0x080fe200008f16ff */
[C---:B------:R-:W-:Y:S01]  /*5250*/  IMAD R17, R6.reuse, 0x68, RZ ;  /* 0x0000006806117824 */ /* 0x040fe200078e02ff */
[----:B------:R-:W-:Y:S01]  /*5260*/  LEA.HI.X.SX32 R15, R29, R9, 0x2, P4 ;  /* 0x000000091d0f7211 */ /* 0x000fe200020f16ff */
[----:B------:R-:W-:-:S02]  /*5270*/  IMAD R19, R6, 0x19, RZ ;  /* 0x0000001906137824 */ /* 0x000fc400078e02ff */
[----:B------:R1:W-:Y:S01]  /*5280*/  STL.64 [R1+0x2d8], R10 ;  /* 0x0002d80a01007387 */ /* 0x0003e20000100a00 */
[----:B------:R-:W-:-:S03]  /*5290*/  IMAD R16, R6, 0x1a, RZ ;  /* 0x0000001a06107824 */ /* 0x000fc600078e02ff */
[----:B------:R2:W-:Y:S01]  /*52a0*/  STL.64 [R1+0x2d0], R14 ;  /* 0x0002d00e01007387 */ /* 0x0005e20000100a00 */
[-C--:B-1----:R-:W-:Y:S02]  /*52b0*/  IADD3 R10, P1, PT, R20, R8.reuse, RZ ;  /* 0x00000008140a7210 */ /* 0x082fe40007f3e0ff */
[-C--:B--2---:R-:W-:Y:S01]  /*52c0*/  IADD3 R14, P4, PT, R17, R8.reuse, RZ ;  /* 0x00000008110e7210 */ /* 0x084fe20007f9e0ff */
[C---:B------:R-:W-:Y:S01]  /*52d0*/  IMAD R20, R6.reuse, 0x6c, RZ ;  /* 0x0000006c06147824 */ /* 0x040fe200078e02ff */
[-C--:B------:R-:W-:Y:S01]  /*52e0*/  LEA.HI.X.SX32 R11, R19, R9.reuse, 0x2, P1 ;  /* 0x00000009130b7211 */ /* 0x080fe200008f16ff */
[----:B------:R-:W-:Y:S01]  /*52f0*/  IMAD R17, R6, 0x70, RZ ;  /* 0x0000007006117824 */ /* 0x000fe200078e02ff */
[----:B------:R-:W-:Y:S01]  /*5300*/  LEA.HI.X.SX32 R15, R16, R9, 0x2, P4 ;  /* 0x00000009100f7211 */ /* 0x000fe200020f16ff */
[----:B------:R-:W-:Y:S02]  /*5310*/  IMAD R19, R6, 0x1b, RZ ;  /* 0x0000001b06137824 */ /* 0x000fe400078e02ff */
[----:B------:R1:W-:Y:S04]  /*5320*/  STL.64 [R1+0x2c8], R10 ;  /* 0x0002c80a01007387 */ /* 0x0003e80000100a00 */
[----:B------:R2:W-:Y:S01]  /*5330*/  STL.64 [R1+0x2c0], R14 ;  /* 0x0002c00e01007387 */ /* 0x0005e20000100a00 */
[----:B-1----:R-:W-:-:S02]  /*5340*/  IADD3 R10, P1, PT, R20, R8, RZ ;  /* 0x00000008140a7210 */ /* 0x002fc40007f3e0ff */
[----:B--2---:R-:W-:Y:S01]  /*5350*/  IADD3 R14, P4, PT, R17, R8, RZ ;  /* 0x00000008110e7210 */ /* 0x004fe20007f9e0ff */
[C---:B------:R-:W-:Y:S01]  /*5360*/  IMAD R17, R6.reuse, 0x1c, RZ ;  /* 0x0000001c06117824 */ /* 0x040fe200078e02ff */
[-C--:B------:R-:W-:Y:S01]  /*5370*/  LEA.HI.X.SX32 R11, R19, R9.reuse, 0x2, P1 ;  /* 0x00000009130b7211 */ /* 0x080fe200008f16ff */
[C---:B------:R-:W-:Y:S02]  /*5380*/  IMAD R20, R6.reuse, 0x74, RZ ;  /* 0x0000007406147824 */ /* 0x040fe400078e02ff */
[C---:B------:R-:W-:Y:S01]  /*5390*/  IMAD R19, R6.reuse, 0x78, RZ ;  /* 0x0000007806137824 */ /* 0x040fe200078e02ff */
[----:B------:R-:W-:Y:S01]  /*53a0*/  LEA.HI.X.SX32 R15, R17, R9, 0x2, P4 ;  /* 0x00000009110f7211 */ /* 0x000fe200020f16ff */
[----:B------:R1:W-:Y:S01]  /*53b0*/  STL.64 [R1+0x2b8], R10 ;  /* 0x0002b80a01007387 */ /* 0x0003e20000100a00 */
[----:B------:R-:W-:-:S03]  /*53c0*/  IMAD R17, R6, 0x1e, RZ ;  /* 0x0000001e06117824 */ /* 0x000fc600078e02ff */
[----:B------:R2:W-:Y:S01]  /*53d0*/  STL.64 [R1+0x2b0], R14 ;  /* 0x0002b00e01007387 */ /* 0x0005e20000100a00 */
[-C--:B-1----:R-:W-:Y:S01]  /*53e0*/  IADD3 R10, P1, PT, R20, R8.reuse, RZ ;  /* 0x00000008140a7210 */ /* 0x082fe20007f3e0ff */
[----:B------:R-:W-:Y:S01]  /*53f0*/  IMAD R20, R6, 0x1d, RZ ;  /* 0x0000001d06147824 */ /* 0x000fe200078e02ff */
[----:B--2---:R-:W-:-:S04]  /*5400*/  IADD3 R14, P4, PT, R19, R8, RZ ;  /* 0x00000008130e7210 */ /* 0x004fc80007f9e0ff */
[-C--:B------:R-:W-:Y:S02]  /*5410*/  LEA.HI.X.SX32 R11, R20, R9.reuse, 0x2, P1 ;  /* 0x00000009140b7211 */ /* 0x080fe400008f16ff */
[----:B------:R-:W-:Y:S01]  /*5420*/  LEA.HI.X.SX32 R15, R17, R9, 0x2, P4 ;  /* 0x00000009110f7211 */ /* 0x000fe200020f16ff */
[C---:B------:R-:W-:Y:S02]  /*5430*/  IMAD R19, R6.reuse, 0x1f, RZ ;  /* 0x0000001f06137824 */ /* 0x040fe400078e02ff */
[----:B------:R1:W-:Y:S01]  /*5440*/  STL.64 [R1+0x2a8], R10 ;  /* 0x0002a80a01007387 */ /* 0x0003e20000100a00 */
[----:B------:R-:W-:-:S03]  /*5450*/  SHF.L.U32 R16, R6, 0x5, RZ ;  /* 0x0000000506107819 */ /* 0x000fc600000006ff */
[----:B------:R2:W-:Y:S01]  /*5460*/  STL.64 [R1+0x2a0], R14 ;  /* 0x0002a00e01007387 */ /* 0x0005e20000100a00 */
[----:B------:R-:W-:Y:S01]  /*5470*/  IMAD R20, R6, 0x84, RZ ;  /* 0x0000008406147824 */ /* 0x000fe200078e02ff */
[-C--:B-1----:R-:W-:Y:S02]  /*5480*/  IADD3 R10, P1, PT, R0, R8.reuse, RZ ;  /* 0x00000008000a7210 */ /* 0x082fe40007f3e0ff */
[C---:B--2---:R-:W-:Y:S02]  /*5490*/  LEA R14, P4, R6.reuse, R8, 0x7 ;  /* 0x00000008060e7211 */ /* 0x044fe400078838ff */
[-C--:B------:R-:W-:Y:S01]  /*54a0*/  LEA.HI.X.SX32 R11, R19, R9.reuse, 0x2, P1 ;  /* 0x00000009130b7211 */ /* 0x080fe200008f16ff */
[----:B------:R-:W-:Y:S01]  /*54b0*/  IMAD R17, R6, 0x88, RZ ;  /* 0x0000008806117824 */ /* 0x000fe200078e02ff */
[----:B------:R-:W-:Y:S01]  /*54c0*/  LEA.HI.X.SX32 R15, R16, R9, 0x2, P4 ;  /* 0x00000009100f7211 */ /* 0x000fe200020f16ff */
[C---:B------:R-:W-:Y:S02]  /*54d0*/  IMAD R19, R6.reuse, 0x21, RZ ;  /* 0x0000002106137824 */ /* 0x040fe400078e02ff */
[----:B------:R1:W-:Y:S01]  /*54e0*/  STL.64 [R1+0x298], R10 ;  /* 0x0002980a01007387 */ /* 0x0003e20000100a00 */
[----:B------:R-:W-:-:S03]  /*54f0*/  IMAD R16, R6, 0x22, RZ ;  /* 0x0000002206107824 */ /* 0x000fc600078e02ff */
[----:B------:R2:W-:Y:S01]  /*5500*/  STL.64 [R1+0x290], R14 ;  /* 0x0002900e01007387 */ /* 0x0005e20000100a00 */
[-C--:B-1----:R-:W-:Y:S02]  /*5510*/  IADD3 R10, P1, PT, R20, R8.reuse, RZ ;  /* 0x00000008140a7210 */ /* 0x082fe40007f3e0ff */
[----:B--2---:R-:W-:Y:S01]  /*5520*/  IADD3 R14, P4, PT, R17, R8, RZ ;  /* 0x00000008110e7210 */ /* 0x004fe20007f9e0ff */
[C---:B------:R-:W-:Y:S01]  /*5530*/  IMAD R20, R6.reuse, 0x8c, RZ ;  /* 0x0000008c06147824 */ /* 0x040fe200078e02ff */
        /* <DEDUP_REMOVED lines=38> */
[----:B--2---:R-:W-:Y:S02]  /*57a0*/  IADD3 R14, P4, PT, R17, R8, RZ ;  /* 0x00000008110e7210 */ /* 0x004fe40007f9e0ff */
[-C--:B------:R-:W-:Y:S02]  /*57b0*/  LEA.HI.X.SX32 R11, R19, R9.reuse, 0x2, P1 ;  /* 0x00000009130b7211 */ /* 0x080fe400008f16ff */
[----:B------:R-:W-:-:S03]  /*57c0*/  LEA.HI.X.SX32 R15, R16, R9, 0x2, P4 ;  /* 0x00000009100f7211 */ /* 0x000fc600020f16ff */
[----:B------:R-:W-:Y:S04]  /*57d0*/  STL.64 [R1+0x248], R10 ;  /* 0x0002480a01007387 */ /* 0x000fe80000100a00 */
[----:B------:R1:W-:Y:S04]  /*57e0*/  STL.64 [R1+0x240], R14 ;  /* 0x0002400e01007387 */ /* 0x0003e80000100a00 */
[----:B-1----:R-:W2:Y:S01]  /*57f0*/  LDL.LU.64 R14, [R1+0x1300] ;  /* 0x00130000010e7983 */ /* 0x002ea20000300a00 */
[C---:B------:R-:W-:Y:S02]  /*5800*/  IMAD R20, R6.reuse, 0xac, RZ ;  /* 0x000000ac06147824 */ /* 0x040fe400078e02ff */
[----:B------:R-:W-:-:S02]  /*5810*/  IMAD R17, R6, 0xb0, RZ ;  /* 0x000000b006117824 */ /* 0x000fc400078e02ff */
[----:B------:R-:W-:Y:S01]  /*5820*/  IMAD R19, R6, 0x2b, RZ ;  /* 0x0000002b06137824 */ /* 0x000fe200078e02ff */
[-C--:B------:R-:W-:Y:S02]  /*5830*/  IADD3 R10, P1, PT, R20, R8.reuse, RZ ;  /* 0x00000008140a7210 */ /* 0x080fe40007f3e0ff */
[----:B------:R-:W-:Y:S01]  /*5840*/  IADD3 R16, P4, PT, R17, R8, RZ ;  /* 0x0000000811107210 */ /* 0x000fe20007f9e0ff */
[C---:B------:R-:W-:Y:S01]  /*5850*/  IMAD R20, R6.reuse, 0xb4, RZ ;  /* 0x000000b406147824 */ /* 0x040fe200078e02ff */
[----:B------:R-:W-:Y:S01]  /*5860*/  LEA.HI.X.SX32 R11, R19, R9, 0x2, P1 ;  /* 0x00000009130b7211 */ /* 0x000fe200008f16ff */
[----:B------:R-:W-:-:S04]  /*5870*/  IMAD R19, R6, 0xb8, RZ ;  /* 0x000000b806137824 */ /* 0x000fc800078e02ff */
[----:B------:R1:W-:Y:S01]  /*5880*/  STL.64 [R1+0x238], R10 ;  /* 0x0002380a01007387 */ /* 0x0003e20000100a00 */
[----:B------:R-:W-:Y:S01]  /*5890*/  IMAD R5, R6, 0x2e, RZ ;  /* 0x0000002e06057824 */ /* 0x000fe200078e02ff */
[----:B-1----:R-:W-:Y:S01]  /*58a0*/  IADD3 R10, P1, PT, R20, R8, RZ ;  /* 0x00000008140a7210 */ /* 0x002fe20007f3e0ff */
[----:B------:R-:W-:-:S05]  /*58b0*/  IMAD R20, R6, 0x2d, RZ ;  /* 0x0000002d06147824 */ /* 0x000fca00078e02ff */
[-C--:B------:R-:W-:Y:S02]  /*58c0*/  LEA.HI.X.SX32 R11, R20, R9.reuse, 0x2, P1 ;  /* 0x00000009140b7211 */ /* 0x080fe400008f16ff */
[----:B--2---:R-:W-:-:S05]  /*58d0*/  LEA.HI.X.SX32 R17, R15, R9, 0x2, P4 ;  /* 0x000000090f117211 */ /* 0x004fca00020f16ff */
[----:B------:R1:W-:Y:S04]  /*58e0*/  STL.64 [R1+0x230], R16 ;  /* 0x0002301001007387 */ /* 0x0003e80000100a00 */
[----:B------:R-:W-:Y:S01]  /*58f0*/  STL.64 [R1+0x228], R10 ;  /* 0x0002280a01007387 */ /* 0x000fe20000100a00 */
[----:B-1----:R-:W-:-:S04]  /*5900*/  IADD3 R16, P4, PT, R19, R8, RZ ;  /* 0x0000000813107210 */ /* 0x002fc80007f9e0ff */
[----:B------:R-:W-:-:S05]  /*5910*/  LEA.HI.X.SX32 R17, R5, R9, 0x2, P4 ;  /* 0x0000000905117211 */ /* 0x000fca00020f16ff */
[----:B------:R1:W-:Y:S04]  /*5920*/  STL.64 [R1+0x220], R16 ;  /* 0x0002201001007387 */ /* 0x0003e80000100a00 */
[----:B-1----:R-:W2:Y:S01]  /*5930*/  LDL.LU.64 R16, [R1+0x12f8] ;  /* 0x0012f80001107983 */ /* 0x002ea20000300a00 */
[C---:B------:R-:W-:Y:S02]  /*5940*/  IMAD R4, R6.reuse, 0xbc, RZ ;  /* 0x000000bc06047824 */ /* 0x040fe400078e02ff */
[----:B------:R-:W-:-:S03]  /*5950*/  IMAD R19, R6, 0x2f, RZ ;  /* 0x0000002f06137824 */ /* 0x000fc600078e02ff */
[-C--:B------:R-:W-:Y:S01]  /*5960*/  IADD3 R10, P1, PT, R4, R8.reuse, RZ ;  /* 0x00000008040a7210 */ /* 0x080fe20007f3e0ff */
[C---:B------:R-:W-:Y:S02]  /*5970*/  IMAD R15, R6.reuse, 0xc0, RZ ;  /* 0x000000c0060f7824 */ /* 0x040fe400078e02ff */
[C---:B------:R-:W-:Y:S01]  /*5980*/  IMAD R20, R6.reuse, 0xc4, RZ ;  /* 0x000000c406147824 */ /* 0x040fe200078e02ff */
[----:B------:R-:W-:Y:S01]  /*5990*/  LEA.HI.X.SX32 R11, R19, R9, 0x2, P1 ;  /* 0x00000009130b7211 */ /* 0x000fe200008f16ff */
[C---:B------:R-:W-:Y:S01]  /*59a0*/  IMAD R26, R6.reuse, 0x188, RZ ;  /* 0x00000188061a7824 */ /* 0x040fe200078e02ff */
[----:B------:R-:W-:Y:S01]  /*59b0*/  IADD3 R22, P4, PT, R15, R8, RZ ;  /* 0x000000080f167210 */ /* 0x000fe20007f9e0ff */
[C---:B------:R-:W-:Y:S02]  /*59c0*/  IMAD R27, R6.reuse, 0x194, RZ ;  /* 0x00000194061b7824 */ /* 0x040fe400078e02ff */
[----:B------:R1:W-:Y:S01]  /*59d0*/  STL.64 [R1+0x218], R10 ;  /* 0x0002180a01007387 */ /* 0x0003e20000100a00 */
[----:B------:R-:W-:-:S03]  /*59e0*/  IMAD R19, R6, 0xc8, RZ ;  /* 0x000000c806137824 */ /* 0x000fc600078e02ff */
[----:B------:R-:W-:Y:S04]  /*59f0*/  STL [R1+0x210], R22 ;  /* 0x0002101601007387 */ /* 0x000fe80000100800 */
[----:B------:R3:W-:Y:S01]  /*5a00*/  STL.64 [R1+0x12f0], R26 ;  /* 0x0012f01a01007387 */ /* 0x0007e20000100a00 */
[----:B-1----:R-:W-:Y:S01]  /*5a10*/  IADD3 R10, P1, PT, R20, R8, RZ ;  /* 0x00000008140a7210 */ /* 0x002fe20007f3e0ff */
[----:B------:R-:W-:-:S05]  /*5a20*/  IMAD R20, R6, 0x31, RZ ;  /* 0x0000003106147824 */ /* 0x000fca00078e02ff */
[----:B------:R-:W-:Y:S01]  /*5a30*/  LEA.HI.X.SX32 R11, R20, R9, 0x2, P1 ;  /* 0x00000009140b7211 */ /* 0x000fe200008f16ff */
[----:B---3--:R-:W-:Y:S02]  /*5a40*/  IMAD.MOV.U32 R27, RZ, RZ, R23 ;  /* 0x000000ffff1b7224 */ /* 0x008fe400078e0017 */
[C---:B------:R-:W-:Y:S02]  /*5a50*/  IMAD R23, R6.reuse, 0xcc, RZ ;  /* 0x000000cc06177824 */ /* 0x040fe400078e02ff */
[----:B------:R-:W-:Y:S02]  /*5a60*/  IMAD.MOV.U32 R26, RZ, RZ, R22 ;  /* 0x000000ffff1a7224 */ /* 0x000fe400078e0016 */
[C---:B------:R-:W-:Y:S02]  /*5a70*/  IMAD R20, R6.reuse, 0x33, RZ ;  /* 0x0000003306147824 */ /* 0x040fe400078e02ff */
[C---:B------:R-:W-:Y:S02]  /*5a80*/  IMAD R15, R6.reuse, 0x37, RZ ;  /* 0x00000037060f7824 */ /* 0x040fe400078e02ff */
[----:B------:R-:W-:-:S02]  /*5a90*/  IMAD R3, R6, 0x1a4, RZ ;  /* 0x000001a406037824 */ /* 0x000fc400078e02ff */
[C---:B------:R-:W-:Y:S02]  /*5aa0*/  IMAD R22, R6.reuse, 0x46, RZ ;  /* 0x0000004606167824 */ /* 0x040fe400078e02ff */
[C---:B------:R-:W-:Y:S02]  /*5ab0*/  IMAD R25, R6.reuse, 0x48, RZ ;  /* 0x0000004806197824 */ /* 0x040fe400078e02ff */
[C---:B------:R-:W-:Y:S02]  /*5ac0*/  IMAD R28, R6.reuse, 0x4a, RZ ;  /* 0x0000004a061c7824 */ /* 0x040fe400078e02ff */
[C---:B------:R-:W-:Y:S02]  /*5ad0*/  IMAD R18, R6.reuse, 0x154, RZ ;  /* 0x0000015406127824 */ /* 0x040fe400078e02ff */
[C---:B------:R-:W-:Y:S02]  /*5ae0*/  IMAD R21, R6.reuse, 0x160, RZ ;  /* 0x0000016006157824 */ /* 0x040fe400078e02ff */
[----:B------:R-:W-:-:S02]  /*5af0*/  IMAD R24, R6, 0x174, RZ ;  /* 0x0000017406187824 */ /* 0x000fc400078e02ff */
[C---:B------:R-:W-:Y:S01]  /*5b00*/  IMAD R29, R6.reuse, 0x180, RZ ;  /* 0x00000180061d7824 */ /* 0x040fe200078e02ff */
[----:B--2---:R-:W-:Y:S01]  /*5b10*/  LEA.HI.X.SX32 R27, R17, R9, 0x2, P4 ;  /* 0x00000009111b7211 */ /* 0x004fe200020f16ff */
[----:B------:R-:W-:Y:S01]  /*5b20*/  IMAD R17, R6, 0x32, RZ ;  /* 0x0000003206117824 */ /* 0x000fe200078e02ff */
[----:B------:R-:W-:-:S03]  /*5b30*/  IADD3 R26, P4, PT, R19, R8, RZ ;  /* 0x00000008131a7210 */ /* 0x000fc60007f9e0ff */
[----:B------:R1:W-:Y:S04]  /*5b40*/  STL [R1+0x214], R27 ;  /* 0x0002141b01007387 */ /* 0x0003e80000100800 */
[----:B------:R2:W-:Y:S01]  /*5b50*/  STL.64 [R1+0x208], R10 ;  /* 0x0002080a01007387 */ /* 0x0005e20000100a00 */
[C---:B------:R-:W-:Y:S01]  /*5b60*/  IMAD R19, R6.reuse, 0xd0, RZ ;  /* 0x000000d006137824 */ /* 0x040fe200078e02ff */
[----:B-1----:R-:W-:Y:S02]  /*5b70*/  LEA.HI.X.SX32 R27, R17, R9, 0x2, P4 ;  /* 0x00000009111b7211 */ /* 0x002fe400020f16ff */
[----:B--2---:R-:W-:Y:S01]  /*5b80*/  IADD3 R10, P1, PT, R23, R8, RZ ;  /* 0x00000008170a7210 */ /* 0x004fe20007f3e0ff */
[----:B------:R-:W-:-:S03]  /*5b90*/  IMAD R23, R6, 0xd4, RZ ;  /* 0x000000d406177824 */ /* 0x000fc600078e02ff */
[-C--:B------:R-:W-:Y:S01]  /*5ba0*/  LEA.HI.X.SX32 R11, R20, R9.reuse, 0x2, P1 ;  /* 0x00000009140b7211 */ /* 0x080fe200008f16ff */
[----:B------:R1:W-:Y:S04]  /*5bb0*/  STL.64 [R1+0x200], R26 ;  /* 0x0002001a01007387 */ /* 0x0003e80000100a00 */
[----:B------:R2:W-:Y:S01]  /*5bc0*/  STL.64 [R1+0x1f8], R10 ;  /* 0x0001f80a01007387 */ /* 0x0005e20000100a00 */
[-C--:B-1----:R-:W-:Y:S01]  /*5bd0*/  IADD3 R26, P4, PT, R19, R8.reuse, RZ ;  /* 0x00000008131a7210 */ /* 0x082fe20007f9e0ff */
[----:B------:R-:W-:Y:S01]  /*5be0*/  IMAD R19, R6, 0x35, RZ ;  /* 0x0000003506137824 */ /* 0x000fe200078e02ff */
[----:B--2---:R-:W-:Y:S02]  /*5bf0*/  IADD3 R10, P1, PT, R23, R8, RZ ;  /* 0x00000008170a7210 */ /* 0x004fe40007f3e0ff */
[----:B------:R-:W-:-:S02]  /*5c00*/  LEA.HI.X.SX32 R27, R16, R9, 0x2, P4 ;  /* 0x00000009101b7211 */ /* 0x000fc400020f16ff */
[----:B------:R-:W-:Y:S01]  /*5c10*/  LEA.HI.X.SX32 R11, R19, R9, 0x2, P1 ;  /* 0x00000009130b7211 */ /* 0x000fe200008f16ff */
[C---:B------:R-:W-:Y:S02]  /*5c20*/  IMAD R17, R6.reuse, 0xd8, RZ ;  /* 0x000000d806117824 */ /* 0x040fe400078e02ff */
[C---:B------:R-:W-:Y:S01]  /*5c30*/  IMAD R23, R6.reuse, 0xdc, RZ ;  /* 0x000000dc06177824 */ /* 0x040fe200078e02ff */
[----:B------:R1:W-:Y:S04]  /*5c40*/  STL.64 [R1+0x1f0], R26 ;  /* 0x0001f01a01007387 */ /* 0x0003e80000100a00 */
[----:B------:R2:W-:Y:S01]  /*5c50*/  STL.64 [R1+0x1e8], R10 ;  /* 0x0001e80a01007387 */ /* 0x0005e20000100a00 */
[-C--:B------:R-:W-:Y:S02]  /*5c60*/  IADD3 R16, P1, PT, R23, R8.reuse, RZ ;  /* 0x0000000817107210 */ /* 0x080fe40007f3e0ff */
[----:B-1----:R-:W-:Y:S01]  /*5c70*/  IADD3 R26, P4, PT, R17, R8, RZ ;  /* 0x00000008111a7210 */ /* 0x002fe20007f9e0ff */
[----:B--2---:R-:W-:-:S02]  /*5c80*/  IMAD R10, R6, 0x36, RZ ;  /* 0x00000036060a7824 */ /* 0x004fc400078e02ff */
[----:B------:R-:W-:Y:S01]  /*5c90*/  IMAD R11, R6, 0xe0, RZ ;  /* 0x000000e0060b7824 */ /* 0x000fe200078e02ff */
[-C--:B------:R-:W-:Y:S02]  /*5ca0*/  LEA.HI.X.SX32 R17, R15, R9.reuse, 0x2, P1 ;  /* 0x000000090f117211 */ /* 0x080fe400008f16ff */
[----:B------:R-:W-:Y:S01]  /*5cb0*/  LEA.HI.X.SX32 R27, R10, R9, 0x2, P4 ;  /* 0x000000090a1b7211 */ /* 0x000fe200020f16ff */
[----:B------:R-:W-:Y:S01]  /*5cc0*/  IMAD R23, R6, 0xe4, RZ ;  /* 0x000000e406177824 */ /* 0x000fe200078e02ff */
[----:B------:R-:W-:-:S03]  /*5cd0*/  IADD3 R10, P4, PT, R11, R8, RZ ;  /* 0x000000080b0a7210 */ /* 0x000fc60007f9e0ff */
[----:B------:R1:W-:Y:S01]  /*5ce0*/  STL.64 [R1+0x1e0], R26 ;  /* 0x0001e01a01007387 */ /* 0x0003e20000100a00 */
[----:B------:R-:W-:Y:S01]  /*5cf0*/  LEA.HI.X.SX32 R11, R12, R9, 0x2, P4 ;  /* 0x000000090c0b7211 */ /* 0x000fe200020f16ff */
[C---:B------:R-:W-:Y:S02]  /*5d00*/  IMAD R15, R6.reuse, 0xe8, RZ ;  /* 0x000000e8060f7824 */ /* 0x040fe400078e02ff */
[----:B------:R2:W-:Y:S01]  /*5d10*/  STL.64 [R1+0x1d8], R16 ;  /* 0x0001d81001007387 */ /* 0x0005e20000100a00 */
[----:B------:R-:W-:-:S03]  /*5d20*/  IMAD R12, R6, 0x3a, RZ ;  /* 0x0000003a060c7824 */ /* 0x000fc600078e02ff */
[----:B------:R3:W-:Y:S01]  /*5d30*/  STL.64 [R1+0x1d0], R10 ;  /* 0x0001d00a01007387 */ /* 0x0007e20000100a00 */
[-C--:B-1----:R-:W-:Y:S01]  /*5d40*/  IADD3 R26, P1, PT, R23, R8.reuse, RZ ;  /* 0x00000008171a7210 */ /* 0x082fe20007f3e0ff */
[C---:B--2---:R-:W-:Y:S02]  /*5d50*/  IMAD R16, R6.reuse, 0x39, RZ ;  /* 0x0000003906107824 */ /* 0x044fe400078e02ff */
[----:B------:R-:W-:Y:S01]  /*5d60*/  IMAD R17, R6, 0xec, RZ ;  /* 0x000000ec06117824 */ /* 0x000fe200078e02ff */
[----:B---3--:R-:W-:Y:S02]  /*5d70*/  IADD3 R10, P4, PT, R15, R8, RZ ;  /* 0x000000080f0a7210 */ /* 0x008fe40007f9e0ff */
[-C--:B------:R-:W-:Y:S01]  /*5d80*/  LEA.HI.X.SX32 R27, R16, R9.reuse, 0x2, P1 ;  /* 0x00000009101b7211 */ /* 0x080fe200008f16ff */
[----:B------:R-:W-:Y:S01]  /*5d90*/  IMAD R16, R6, 0x3b, RZ ;  /* 0x0000003b06107824 */ /* 0x000fe200078e02ff */
[----:B------:R-:W-:Y:S01]  /*5da0*/  LEA.HI.X.SX32 R11, R12, R9, 0x2, P4 ;  /* 0x000000090c0b7211 */ /* 0x000fe200020f16ff */
[----:B------:R-:W-:-:S02]  /*5db0*/  IMAD R15, R6, 0xf0, RZ ;  /* 0x000000f0060f7824 */ /* 0x000fc400078e02ff */
[----:B------:R1:W-:Y:S04]  /*5dc0*/  STL.64 [R1+0x1c8], R26 ;  /* 0x0001c81a01007387 */ /* 0x0003e80000100a00 */
[----:B------:R2:W-:Y:S04]  /*5dd0*/  STL.64 [R1+0x12e8], R2 ;  /* 0x0012e80201007387 */ /* 0x0005e80000100a00 */
[----:B------:R3:W-:Y:S01]  /*5de0*/  STL.64 [R1+0x1c0], R10 ;  /* 0x0001c00a01007387 */ /* 0x0007e20000100a00 */
[----:B-1----:R-:W-:Y:S01]  /*5df0*/  IADD3 R26, P1, PT, R17, R8, RZ ;  /* 0x00000008111a7210 */ /* 0x002fe20007f3e0ff */
[----:B------:R-:W-:-:S03]  /*5e00*/  IMAD R17, R6, 0xf4, RZ ;  /* 0x000000f406117824 */ /* 0x000fc600078e02ff */
[-C--:B------:R-:W-:Y:S01]  /*5e10*/  LEA.HI.X.SX32 R27, R16, R9.reuse, 0x2, P1 ;  /* 0x00000009101b7211 */ /* 0x080fe200008f16ff */
[C---:B------:R-:W-:Y:S01]  /*5e20*/  IMAD R16, R6.reuse, 0x3d, RZ ;  /* 0x0000003d06107824 */ /* 0x040fe200078e02ff */
[-C--:B--2---:R-:W-:Y:S02]  /*5e30*/  IADD3 R2, P1, PT, R17, R8.reuse, RZ ;  /* 0x0000000811027210 */ /* 0x084fe40007f3e0ff */
[----:B---3--:R-:W-:Y:S01]  /*5e40*/  IADD3 R10, P4, PT, R15, R8, RZ ;  /* 0x000000080f0a7210 */ /* 0x008fe20007f9e0ff */
[----:B------:R-:W-:Y:S01]  /*5e50*/  IMAD R17, R6, 0xfc, RZ ;  /* 0x000000fc06117824 */ /* 0x000fe200078e02ff */
[-C--:B------:R-:W-:Y:S02]  /*5e60*/  LEA.HI.X.SX32 R3, R16, R9.reuse, 0x2, P1 ;  /* 0x0000000910037211 */ /* 0x080fe400008f16ff */
[----:B------:R-:W-:Y:S01]  /*5e70*/  LEA.HI.X.SX32 R11, R14, R9, 0x2, P4 ;  /* 0x000000090e0b7211 */ /* 0x000fe200020f16ff */
[C---:B------:R-:W-:Y:S01]  /*5e80*/  IMAD R15, R6.reuse, 0xf8, RZ ;  /* 0x000000f8060f7824 */ /* 0x040fe200078e02ff */
[----:B------:R-:W-:Y:S01]  /*5e90*/  STL.64 [R1+0x1b8], R26 ;  /* 0x0001b81a01007387 */ /* 0x000fe20000100a00 */
[----:B------:R-:W-:-:S03]  /*5ea0*/  IMAD R16, R6, 0x3f, RZ ;  /* 0x0000003f06107824 */ /* 0x000fc600078e02ff */
[----:B------:R1:W-:Y:S04]  /*5eb0*/  STL.64 [R1+0x1b0], R10 ;  /* 0x0001b00a01007387 */ /* 0x0003e80000100a00 */
[----:B------:R2:W-:Y:S01]  /*5ec0*/  STL.64 [R1+0x1a8], R2 ;  /* 0x0001a80201007387 */ /* 0x0005e20000100a00 */
[C---:B------:R-:W-:Y:S01]  /*5ed0*/  IMAD.SHL.U32 R14, R6.reuse, 0x40, RZ ;  /* 0x00000040060e7824 */ /* 0x040fe200078e00ff */
[-C--:B-1----:R-:W-:Y:S01]  /*5ee0*/  IADD3 R10, P4, PT, R15, R8.reuse, RZ ;  /* 0x000000080f0a7210 */ /* 0x082fe20007f9e0ff */
[C---:B------:R-:W-:Y:S01]  /*5ef0*/  IMAD R15, R6.reuse, 0x3e, RZ ;  /* 0x0000003e060f7824 */ /* 0x040fe200078e02ff */
[----:B--2---:R-:W-:Y:S01]  /*5f00*/  IADD3 R2, P1, PT, R17, R8, RZ ;  /* 0x0000000811027210 */ /* 0x004fe20007f3e0ff */
[----:B------:R-:W-:-:S03]  /*5f10*/  IMAD R17, R6, 0x104, RZ ;  /* 0x0000010406117824 */ /* 0x000fc600078e02ff */
[-C--:B------:R-:W-:Y:S02]  /*5f20*/  LEA.HI.X.SX32 R3, R16, R9.reuse, 0x2, P1 ;  /* 0x0000000910037211 */ /* 0x080fe400008f16ff */
[-C--:B------:R-:W-:Y:S01]  /*5f30*/  LEA.HI.X.SX32 R11, R15, R9.reuse, 0x2, P4 ;  /* 0x000000090f0b7211 */ /* 0x080fe200020f16ff */
[C---:B------:R-:W-:Y:S01]  /*5f40*/  IMAD R16, R6.reuse, 0x41, RZ ;  /* 0x0000004106107824 */ /* 0x040fe200078e02ff */
[CC--:B------:R-:W-:Y:S01]  /*5f50*/  LEA R26, P4, R6.reuse, R8.reuse, 0x8 ;  /* 0x00000008061a7211 */ /* 0x0c0fe200078840ff */
[----:B------:R1:W-:Y:S01]  /*5f60*/  STL.64 [R1+0x198], R2 ;  /* 0x0001980201007387 */ /* 0x0003e20000100a00 */
[----:B------:R-:W-:Y:S02]  /*5f70*/  IMAD R15, R6, 0x108, RZ ;  /* 0x00000108060f7824 */ /* 0x000fe400078e02ff */
[----:B------:R-:W-:Y:S01]  /*5f80*/  LEA.HI.X.SX32 R27, R14, R9, 0x2, P4 ;  /* 0x000000090e1b7211 */ /* 0x000fe200020f16ff */
[----:B------:R2:W-:Y:S01]  /*5f90*/  STL.64 [R1+0x1a0], R10 ;  /* 0x0001a00a01007387 */ /* 0x0005e20000100a00 */
[----:B-1----:R-:W-:Y:S01]  /*5fa0*/  IADD3 R2, P1, PT, R17, R8, RZ ;  /* 0x0000000811027210 */ /* 0x002fe20007f3e0ff */
[----:B------:R-:W-:-:S03]  /*5fb0*/  IMAD R17, R6, 0x10c, RZ ;  /* 0x0000010c06117824 */ /* 0x000fc600078e02ff */
[-C--:B------:R-:W-:Y:S01]  /*5fc0*/  LEA.HI.X.SX32 R3, R16, R9.reuse, 0x2, P1 ;  /* 0x0000000910037211 */ /* 0x080fe200008f16ff */
[----:B------:R1:W-:Y:S01]  /*5fd0*/  STL.64 [R1+0x190], R26 ;  /* 0x0001901a01007387 */ /* 0x0003e20000100a00 */
[C---:B--2---:R-:W-:Y:S02]  /*5fe0*/  IMAD R11, R6.reuse, 0x42, RZ ;  /* 0x00000042060b7824 */ /* 0x044fe400078e02ff */
[C---:B------:R-:W-:Y:S01]  /*5ff0*/  IMAD R16, R6.reuse, 0x43, RZ ;  /* 0x0000004306107824 */ /* 0x040fe200078e02ff */
[----:B------:R2:W-:Y:S01]  /*6000*/  STL.64 [R1+0x188], R2 ;  /* 0x0001880201007387 */ /* 0x0005e20000100a00 */
[C---:B------:R-:W-:Y:S01]  /*6010*/  IMAD R14, R6.reuse, 0x110, RZ ;  /* 0x00000110060e7824 */ /* 0x040fe200078e02ff */
[-C--:B-1----:R-:W-:Y:S02]  /*6020*/  IADD3 R26, P4, PT, R15, R8.reuse, RZ ;  /* 0x000000080f1a7210 */ /* 0x082fe40007f9e0ff */
[----:B--2---:R-:W-:Y:S02]  /*6030*/  IADD3 R2, P1, PT, R17, R8, RZ ;  /* 0x0000000811027210 */ /* 0x004fe40007f3e0ff */
[-C--:B------:R-:W-:Y:S01]  /*6040*/  LEA.HI.X.SX32 R27, R11, R9.reuse, 0x2, P4 ;  /* 0x000000090b1b7211 */ /* 0x080fe200020f16ff */
[----:B------:R-:W-:Y:S01]  /*6050*/  IMAD R17, R6, 0x114, RZ ;  /* 0x0000011406117824 */ /* 0x000fe200078e02ff */
[----:B------:R-:W-:Y:S01]  /*6060*/  LEA.HI.X.SX32 R3, R16, R9, 0x2, P1 ;  /* 0x0000000910037211 */ /* 0x000fe200008f16ff */
[----:B------:R-:W-:-:S02]  /*6070*/  IMAD R16, R6, 0x45, RZ ;  /* 0x0000004506107824 */ /* 0x000fc400078e02ff */
[----:B------:R1:W-:Y:S04]  /*6080*/  STL.64 [R1+0x180], R26 ;  /* 0x0001801a01007387 */ /* 0x0003e80000100a00 */
[----:B------:R2:W-:Y:S01]  /*6090*/  STL.64 [R1+0x178], R2 ;  /* 0x0001780201007387 */ /* 0x0005e20000100a00 */
[-C--:B-1----:R-:W-:Y:S01]  /*60a0*/  IADD3 R26, P4, PT, R14, R8.reuse, RZ ;  /* 0x000000080e1a7210 */ /* 0x082fe20007f9e0ff */
[C---:B------:R-:W-:Y:S01]  /*60b0*/  IMAD R14, R6.reuse, 0x118, RZ ;  /* 0x00000118060e7824 */ /* 0x040fe200078e02ff */
[----:B--2---:R-:W-:Y:S02]  /*60c0*/  IADD3 R2, P1, PT, R17, R8, RZ ;  /* 0x0000000811027210 */ /* 0x004fe40007f3e0ff */
[-C--:B------:R-:W-:Y:S01]  /*60d0*/  LEA.HI.X.SX32 R27, R13, R9.reuse, 0x2, P4 ;  /* 0x000000090d1b7211 */ /* 0x080fe200020f16ff */
[----:B------:R-:W-:Y:S01]  /*60e0*/  IMAD R17, R6, 0x11c, RZ ;  /* 0x0000011c06117824 */ /* 0x000fe200078e02ff */
[----:B------:R-:W-:-:S03]  /*60f0*/  LEA.HI.X.SX32 R3, R16, R9, 0x2, P1 ;  /* 0x0000000910037211 */ /* 0x000fc600008f16ff */
[----:B------:R1:W-:Y:S04]  /*6100*/  STL.64 [R1+0x170], R26 ;  /* 0x0001701a01007387 */ /* 0x0003e80000100a00 */
[----:B------:R2:W-:Y:S01]  /*6110*/  STL.64 [R1+0x168], R2 ;  /* 0x0001680201007387 */ /* 0x0005e20000100a00 */
[----:B------:R-:W-:Y:S01]  /*6120*/  IMAD R13, R6, 0x120, RZ ;  /* 0x00000120060d7824 */ /* 0x000fe200078e02ff */
[-C--:B-1----:R-:W-:Y:S01]  /*6130*/  IADD3 R26, P4, PT, R14, R8.reuse, RZ ;  /* 0x000000080e1a7210 */ /* 0x082fe20007f9e0ff */
[----:B------:R-:W-:Y:S01]  /*6140*/  IMAD R14, R6, 0x47, RZ ;  /* 0x00000047060e7824 */ /* 0x000fe200078e02ff */
[----:B--2---:R-:W-:Y:S02]  /*6150*/  IADD3 R2, P1, PT, R17, R8, RZ ;  /* 0x0000000811027210 */ /* 0x004fe40007f3e0ff */
[-C--:B------:R-:W-:Y:S01]  /*6160*/  LEA.HI.X.SX32 R27, R22, R9.reuse, 0x2, P4 ;  /* 0x00000009161b7211 */ /* 0x080fe200020f16ff */
[----:B------:R-:W-:Y:S01]  /*6170*/  IMAD R16, R6, 0x124, RZ ;  /* 0x0000012406107824 */ /* 0x000fe200078e02ff */
[----:B------:R-:W-:Y:S01]  /*6180*/  LEA.HI.X.SX32 R3, R14, R9, 0x2, P1 ;  /* 0x000000090e037211 */ /* 0x000fe200008f16ff */
[----:B------:R-:W-:-:S02]  /*6190*/  IMAD R14, R6, 0x49, RZ ;  /* 0x00000049060e7824 */ /* 0x000fc400078e02ff */
[----:B------:R1:W-:Y:S04]  /*61a0*/  STL.64 [R1+0x160], R26 ;  /* 0x0001601a01007387 */ /* 0x0003e80000100a00 */
[----:B------:R2:W-:Y:S01]  /*61b0*/  STL.64 [R1+0x158], R2 ;  /* 0x0001580201007387 */ /* 0x0005e20000100a00 */
[----:B------:R-:W-:Y:S01]  /*61c0*/  IMAD R22, R6, 0x128, RZ ;  /* 0x0000012806167824 */ /* 0x000fe200078e02ff */
[-C--:B-1----:R-:W-:Y:S02]  /*61d0*/  IADD3 R26, P4, PT, R13, R8.reuse, RZ ;  /* 0x000000080d1a7210 */ /* 0x082fe40007f9e0ff */
[----:B--2---:R-:W-:Y:S02]  /*61e0*/  IADD3 R2, P1, PT, R16, R8, RZ ;  /* 0x0000000810027210 */ /* 0x004fe40007f3e0ff */
[-C--:B------:R-:W-:Y:S01]  /*61f0*/  LEA.HI.X.SX32 R27, R25, R9.reuse, 0x2, P4 ;  /* 0x00000009191b7211 */ /* 0x080fe200020f16ff */
[----:B------:R-:W-:Y:S01]  /*6200*/  IMAD R16, R6, 0x12c, RZ ;  /* 0x0000012c06107824 */ /* 0x000fe200078e02ff */
[----:B------:R-:W-:-:S03]  /*6210*/  LEA.HI.X.SX32 R3, R14, R9, 0x2, P1 ;  /* 0x000000090e037211 */ /* 0x000fc600008f16ff */
[----:B------:R1:W-:Y:S04]  /*6220*/  STL.64 [R1+0x150], R26 ;  /* 0x0001501a01007387 */ /* 0x0003e80000100a00 */
[----:B------:R2:W-:Y:S01]  /*6230*/  STL.64 [R1+0x148], R2 ;  /* 0x0001480201007387 */ /* 0x0005e20000100a00 */
[C---:B------:R-:W-:Y:S02]  /*6240*/  IMAD R15, R6.reuse, 0x6d, RZ ;  /* 0x0000006d060f7824 */ /* 0x040fe400078e02ff */
[----:B------:R-:W-:Y:S01]  /*6250*/  IMAD R14, R6, 0x1c0, RZ ;  /* 0x000001c0060e7824 */ /* 0x000fe200078e02ff */
[-C--:B-1----:R-:W-:Y:S01]  /*6260*/  IADD3 R26, P4, PT, R22, R8.reuse, RZ ;  /* 0x00000008161a7210 */ /* 0x082fe20007f9e0ff */
[----:B------:R-:W-:Y:S01]  /*6270*/  IMAD R22, R6, 0x4b, RZ ;  /* 0x0000004b06167824 */ /* 0x000fe200078e02ff */
[----:B--2---:R-:W-:-:S02]  /*6280*/  IADD3 R2, P1, PT, R16, R8, RZ ;  /* 0x0000000810027210 */ /* 0x004fc40007f3e0ff */
[-C--:B------:R-:W-:Y:S02]  /*6290*/  LEA.HI.X.SX32 R27, R28, R9.reuse, 0x2, P4 ;  /* 0x000000091c1b7211 */ /* 0x080fe400020f16ff */
[----:B------:R-:W-:Y:S01]  /*62a0*/  LEA.HI.X.SX32 R3, R22, R9, 0x2, P1 ;  /* 0x0000000916037211 */ /* 0x000fe200008f16ff */
[C---:B------:R-:W-:Y:S01]  /*62b0*/  IMAD R25, R6.reuse, 0x130, RZ ;  /* 0x0000013006197824 */ /* 0x040fe200078e02ff */
[----:B------:R1:W-:Y:S01]  /*62c0*/  STL.64 [R1+0x12d8], R14 ;  /* 0x0012d80e01007387 */ /* 0x0003e20000100a00 */
[----:B------:R-:W-:-:S03]  /*62d0*/  IMAD R16, R6, 0x134, RZ ;  /* 0x0000013406107824 */ /* 0x000fc600078e02ff */
[----:B------:R2:W-:Y:S04]  /*62e0*/  STL.64 [R1+0x138], R2 ;  /* 0x0001380201007387 */ /* 0x0005e80000100a00 */
[----:B------:R3:W-:Y:S01]  /*62f0*/  STL.64 [R1+0x140], R26 ;  /* 0x0001401a01007387 */ /* 0x0007e20000100a00 */
[-C--:B-1----:R-:W-:Y:S01]  /*6300*/  IADD3 R14, P4, PT, R25, R8.reuse, RZ ;  /* 0x00000008190e7210 */ /* 0x082fe20007f9e0ff */
[----:B------:R-:W-:Y:S01]  /*6310*/  IMAD R25, R6, 0x4d, RZ ;  /* 0x0000004d06197824 */ /* 0x000fe200078e02ff */
[----:B--2---:R-:W-:Y:S01]  /*6320*/  IADD3 R2, P1, PT, R16, R8, RZ ;  /* 0x0000000810027210 */ /* 0x004fe20007f3e0ff */
[----:B---3--:R-:W-:-:S03]  /*6330*/  IMAD R27, R6, 0x4c, RZ ;  /* 0x0000004c061b7824 */ /* 0x008fc600078e02ff */
[-C--:B------:R-:W-:Y:S01]  /*6340*/  LEA.HI.X.SX32 R3, R25, R9.reuse, 0x2, P1 ;  /* 0x0000000919037211 */ /* 0x080fe200008f16ff */
[C---:B------:R-:W-:Y:S01]  /*6350*/  IMAD R28, R6.reuse, 0x138, RZ ;  /* 0x00000138061c7824 */ /* 0x040fe200078e02ff */
[----:B------:R-:W-:Y:S01]  /*6360*/  LEA.HI.X.SX32 R15, R27, R9, 0x2, P4 ;  /* 0x000000091b0f7211 */ /* 0x000fe200020f16ff */
[C---:B------:R-:W-:Y:S02]  /*6370*/  IMAD R16, R6.reuse, 0x140, RZ ;  /* 0x0000014006107824 */ /* 0x040fe400078e02ff */
[C---:B------:R-:W-:Y:S02]  /*6380*/  IMAD R26, R6.reuse, 0x4e, RZ ;  /* 0x0000004e061a7824 */ /* 0x040fe400078e02ff */
[----:B------:R1:W-:Y:S01]  /*6390*/  STL.64 [R1+0x130], R14 ;  /* 0x0001300e01007387 */ /* 0x0003e20000100a00 */
[----:B------:R-:W-:-:S03]  /*63a0*/  IMAD R17, R6, 0x6e, RZ ;  /* 0x0000006e06117824 */ /* 0x000fc600078e02ff */
[----:B------:R2:W-:Y:S01]  /*63b0*/  STL.64 [R1+0x128], R2 ;  /* 0x0001280201007387 */ /* 0x0005e20000100a00 */
[----:B------:R-:W-:Y:S01]  /*63c0*/  IMAD R27, R6, 0x144, RZ ;  /* 0x00000144061b7824 */ /* 0x000fe200078e02ff */
[-C--:B-1----:R-:W-:Y:S01]  /*63d0*/  IADD3 R14, P4, PT, R28, R8.reuse, RZ ;  /* 0x000000081c0e7210 */ /* 0x082fe20007f9e0ff */
[----:B------:R-:W-:Y:S01]  /*63e0*/  IMAD R28, R6, 0x50, RZ ;  /* 0x00000050061c7824 */ /* 0x000fe200078e02ff */
[----:B--2---:R-:W-:Y:S01]  /*63f0*/  IADD3 R2, P1, PT, R16, R8, RZ ;  /* 0x0000000810027210 */ /* 0x004fe20007f3e0ff */
[----:B------:R-:W-:Y:S01]  /*6400*/  IMAD R16, R6, 0x1c4, RZ ;  /* 0x000001c406107824 */ /* 0x000fe200078e02ff */
[-C--:B------:R-:W-:Y:S01]  /*6410*/  LEA.HI.X.SX32 R15, R26, R9.reuse, 0x2, P4 ;  /* 0x000000091a0f7211 */ /* 0x080fe200020f16ff */
[----:B------:R-:W-:Y:S01]  /*6420*/  IMAD R25, R6, 0x148, RZ ;  /* 0x0000014806197824 */ /* 0x000fe200078e02ff */
[----:B------:R-:W-:Y:S01]  /*6430*/  LEA.HI.X.SX32 R3, R28, R9, 0x2, P1 ;  /* 0x000000091c037211 */ /* 0x000fe200008f16ff */
[C---:B------:R-:W-:Y:S01]  /*6440*/  IMAD R26, R6.reuse, 0x51, RZ ;  /* 0x00000051061a7824 */ /* 0x040fe200078e02ff */
[----:B------:R-:W-:Y:S01]  /*6450*/  STL.64 [R1+0x12e0], R16 ;  /* 0x0012e01001007387 */ /* 0x000fe20000100a00 */
[----:B------:R-:W-:-:S03]  /*6460*/  IMAD R28, R6, 0x52, RZ ;  /* 0x00000052061c7824 */ /* 0x000fc600078e02ff */
[----:B------:R1:W-:Y:S04]  /*6470*/  STL.64 [R1+0x120], R14 ;  /* 0x0001200e01007387 */ /* 0x0003e80000100a00 */
[----:B------:R2:W-:Y:S01]  /*6480*/  STL.64 [R1+0x110], R2 ;  /* 0x0001100201007387 */ /* 0x0005e20000100a00 */
[-C--:B-1----:R-:W-:Y:S01]  /*6490*/  IADD3 R14, P4, PT, R27, R8.reuse, RZ ;  /* 0x000000081b0e7210 */ /* 0x082fe20007f9e0ff */
[----:B------:R-:W-:Y:S01]  /*64a0*/  IMAD R27, R6, 0x150, RZ ;  /* 0x00000150061b7824 */ /* 0x000fe200078e02ff */
[----:B--2---:R-:W-:Y:S02]  /*64b0*/  IADD3 R2, P1, PT, R25, R8, RZ ;  /* 0x0000000819027210 */ /* 0x004fe40007f3e0ff */
[-C--:B------:R-:W-:Y:S02]  /*64c0*/  LEA.HI.X.SX32 R15, R26, R9.reuse, 0x2, P4 ;  /* 0x000000091a0f7211 */ /* 0x080fe400020f16ff */
[----:B------:R-:W-:Y:S01]  /*64d0*/  LEA.HI.X.SX32 R3, R28, R9, 0x2, P1 ;  /* 0x000000091c037211 */ /* 0x000fe200008f16ff */
[----:B------:R-:W-:-:S02]  /*64e0*/  IMAD R26, R6, 0x54, RZ ;  /* 0x00000054061a7824 */ /* 0x000fc400078e02ff */
[----:B------:R1:W-:Y:S01]  /*64f0*/  STL.64 [R1+0x108], R14 ;  /* 0x0001080e01007387 */ /* 0x0003e20000100a00 */
[----:B------:R-:W-:-:S03]  /*6500*/  IMAD R28, R6, 0x55, RZ ;  /* 0x00000055061c7824 */ /* 0x000fc600078e02ff */
[----:B------:R2:W-:Y:S01]  /*6510*/  STL.64 [R1+0x100], R2 ;  /* 0x0001000201007387 */ /* 0x0005e20000100a00 */
[-C--:B-1----:R-:W-:Y:S01]  /*6520*/  IADD3 R14, P4, PT, R27, R8.reuse, RZ ;  /* 0x000000081b0e7210 */ /* 0x082fe20007f9e0ff */
[----:B------:R-:W-:Y:S01]  /*6530*/  IMAD R27, R6, 0x158, RZ ;  /* 0x00000158061b7824 */ /* 0x000fe200078e02ff */
[-C--:B--2---:R-:W-:Y:S02]  /*6540*/  IADD3 R2, P1, PT, R18, R8.reuse, RZ ;  /* 0x0000000812027210 */ /* 0x084fe40007f3e0ff */
[-C--:B------:R-:W-:Y:S02]  /*6550*/  LEA.HI.X.SX32 R15, R26, R9.reuse, 0x2, P4 ;  /* 0x000000091a0f7211 */ /* 0x080fe400020f16ff */
[----:B------:R-:W-:Y:S01]  /*6560*/  LEA.HI.X.SX32 R3, R28, R9, 0x2, P1 ;  /* 0x000000091c037211 */ /* 0x000fe200008f16ff */
[C---:B------:R-:W-:Y:S02]  /*6570*/  IMAD R17, R6.reuse, 0x56, RZ ;  /* 0x0000005606117824 */ /* 0x040fe400078e02ff */
[----:B------:R1:W-:Y:S04]  /*6580*/  STL.64 [R1+0xf0], R14 ;  /* 0x0000f00e01007387 */ /* 0x0003e80000100a00 */
[----:B------:R2:W-:Y:S01]  /*6590*/  STL.64 [R1+0xe8], R2 ;  /* 0x0000e80201007387 */ /* 0x0005e20000100a00 */
[C---:B------:R-:W-:Y:S01]  /*65a0*/  IMAD R28, R6.reuse, 0x168, RZ ;  /* 0x00000168061c7824 */ /* 0x040fe200078e02ff */
[-C--:B-1----:R-:W-:Y:S01]  /*65b0*/  IADD3 R14, P4, PT, R27, R8.reuse, RZ ;  /* 0x000000081b0e7210 */ /* 0x082fe20007f9e0ff */
[----:B------:R-:W-:Y:S01]  /*65c0*/  IMAD R27, R6, 0x58, RZ ;  /* 0x00000058061b7824 */ /* 0x000fe200078e02ff */
[----:B--2---:R-:W-:-:S02]  /*65d0*/  IADD3 R2, P1, PT, R21, R8, RZ ;  /* 0x0000000815027210 */ /* 0x004fc40007f3e0ff */
[-C--:B------:R-:W-:Y:S02]  /*65e0*/  LEA.HI.X.SX32 R15, R17, R9.reuse, 0x2, P4 ;  /* 0x00000009110f7211 */ /* 0x080fe400020f16ff */
[----:B------:R-:W-:Y:S01]  /*65f0*/  LEA.HI.X.SX32 R3, R27, R9, 0x2, P1 ;  /* 0x000000091b037211 */ /* 0x000fe200008f16ff */
[C---:B------:R-:W-:Y:S02]  /*6600*/  IMAD R26, R6.reuse, 0x164, RZ ;  /* 0x00000164061a7824 */ /* 0x040fe400078e02ff */
[----:B------:R1:W-:Y:S01]  /*6610*/  STL.64 [R1+0xe0], R14 ;  /* 0x0000e00e01007387 */ /* 0x0003e20000100a00 */
[C---:B------:R-:W-:Y:S02]  /*6620*/  IMAD R27, R6.reuse, 0x5a, RZ ;  /* 0x0000005a061b7824 */ /* 0x040fe400078e02ff */
[----:B------:R-:W-:Y:S01]  /*6630*/  IMAD R17, R6, 0x59, RZ ;  /* 0x0000005906117824 */ /* 0x000fe200078e02ff */
[----:B------:R2:W-:Y:S01]  /*6640*/  STL.64 [R1+0xd0], R2 ;  /* 0x0000d00201007387 */ /* 0x0005e20000100a00 */
[----:B-1----:R-:W-:-:S02]  /*6650*/  IADD3 R14, P4, PT, R26, R8, RZ ;  /* 0x000000081a0e7210 */ /* 0x002fc40007f9e0ff */
[-C--:B--2---:R-:W-:Y:S01]  /*6660*/  IADD3 R2, P1, PT, R28, R8.reuse, RZ ;  /* 0x000000081c027210 */ /* 0x084fe20007f3e0ff */
[----:B------:R-:W-:Y:S01]  /*6670*/  IMAD R26, R6, 0x170, RZ ;  /* 0x00000170061a7824 */ /* 0x000fe200078e02ff */
[-C--:B------:R-:W-:Y:S02]  /*6680*/  LEA.HI.X.SX32 R15, R17, R9.reuse, 0x2, P4 ;  /* 0x00000009110f7211 */ /* 0x080fe400020f16ff */
[-C--:B------:R-:W-:Y:S02]  /*6690*/  LEA.HI.X.SX32 R3, R27, R9.reuse, 0x2, P1 ;  /* 0x000000091b037211 */ /* 0x080fe400008f16ff */
[-C--:B------:R-:W-:Y:S01]  /*66a0*/  IADD3 R16, P4, PT, R26, R8.reuse, RZ ;  /* 0x000000081a107210 */ /* 0x080fe20007f9e0ff */
[----:B------:R-:W-:Y:S02]  /*66b0*/  IMAD R26, R6, 0x5c, RZ ;  /* 0x0000005c061a7824 */ /* 0x000fe400078e02ff */
[----:B------:R1:W-:Y:S04]  /*66c0*/  STL.64 [R1+0xc0], R2 ;  /* 0x0000c00201007387 */ /* 0x0003e80000100a00 */
[----:B------:R2:W-:Y:S01]  /*66d0*/  STL.64 [R1+0xc8], R14 ;  /* 0x0000c80e01007387 */ /* 0x0005e20000100a00 */
[----:B------:R-:W-:Y:S01]  /*66e0*/  LEA.HI.X.SX32 R17, R26, R9, 0x2, P4 ;  /* 0x000000091a117211 */ /* 0x000fe200020f16ff */
[----:B------:R-:W-:Y:S01]  /*66f0*/  IMAD R27, R6, 0x178, RZ ;  /* 0x00000178061b7824 */ /* 0x000fe200078e02ff */
[----:B-1----:R-:W-:Y:S01]  /*6700*/  IADD3 R2, P1, PT, R24, R8, RZ ;  /* 0x0000000818027210 */ /* 0x002fe20007f3e0ff */
[----:B--2---:R-:W-:-:S02]  /*6710*/  IMAD R15, R6, 0x5d, RZ ;  /* 0x0000005d060f7824 */ /* 0x004fc400078e02ff */
[----:B------:R-:W-:Y:S03]  /*6720*/  STL.64 [R1+0xb0], R16 ;  /* 0x0000b01001007387 */ /* 0x000fe60000100a00 */
[----:B------:R-:W-:Y:S02]  /*6730*/  LEA.HI.X.SX32 R3, R15, R9, 0x2, P1 ;  /* 0x000000090f037211 */ /* 0x000fe400008f16ff */
[----:B------:R-:W-:-:S03]  /*6740*/  IADD3 R26, P4, PT, R27, R8, RZ ;  /* 0x000000081b1a7210 */ /* 0x000fc60007f9e0ff */
[----:B------:R1:W-:Y:S02]  /*6750*/  STL.64 [R1+0xa8], R2 ;  /* 0x0000a80201007387 */ /* 0x0003e40000100a00 */
[----:B-1----:R-:W-:-:S05]  /*6760*/  IMAD R2, R6, 0x5e, RZ ;  /* 0x0000005e06027824 */ /* 0x002fca00078e02ff */
[----:B------:R-:W-:Y:S01]  /*6770*/  LEA.HI.X.SX32 R27, R2, R9, 0x2, P4 ;  /* 0x00000009021b7211 */ /* 0x000fe200020f16ff */
[----:B------:R-:W-:Y:S01]  /*6780*/  IMAD R17, R6, 0x60, RZ ;  /* 0x0000006006117824 */ /* 0x000fe200078e02ff */
[----:B------:R-:W-:-:S03]  /*6790*/  IADD3 R14, P1, PT, R29, R8, RZ ;  /* 0x000000081d0e7210 */ /* 0x000fc60007f3e0ff */
[----:B------:R1:W-:Y:S01]  /*67a0*/  STL.64 [R1+0xa0], R26 ;  /* 0x0000a01a01007387 */ /* 0x0003e20000100a00 */
[----:B------:R-:W-:Y:S01]  /*67b0*/  LEA.HI.X.SX32 R15, R17, R9, 0x2, P1 ;  /* 0x00000009110f7211 */ /* 0x000fe200008f16ff */
[C---:B------:R-:W-:Y:S02]  /*67c0*/  IMAD R3, R6.reuse, 0x184, RZ ;  /* 0x0000018406037824 */ /* 0x040fe400078e02ff */
[----:B-1----:R-:W2:Y:S03]  /*67d0*/  LDL.LU.64 R26, [R1+0x12f0] ;  /* 0x0012f000011a7983 */ /* 0x002ea60000300a00 */
[----:B------:R-:W-:Y:S01]  /*67e0*/  IADD3 R2, P4, PT, R3, R8, RZ ;  /* 0x0000000803027210 */ /* 0x000fe20007f9e0ff */
[----:B------:R1:W-:Y:S02]  /*67f0*/  STL.64 [R1+0x90], R14 ;  /* 0x0000900e01007387 */ /* 0x0003e40000100a00 */
[----:B-1----:R-:W-:-:S05]  /*6800*/  IMAD R14, R6, 0x61, RZ ;  /* 0x00000061060e7824 */ /* 0x002fca00078e02ff */
[----:B------:R-:W-:-:S05]  /*6810*/  LEA.HI.X.SX32 R3, R14, R9, 0x2, P4 ;  /* 0x000000090e037211 */ /* 0x000fca00020f16ff */
[----:B------:R1:W-:Y:S04]  /*6820*/  STL.64 [R1+0x88], R2 ;  /* 0x0000880201007387 */ /* 0x0003e80000100a00 */
[----:B-1----:R-:W3:Y:S01]  /*6830*/  LDL.LU.64 R2, [R1+0x12e8] ;  /* 0x0012e80001027983 */ /* 0x002ee20000300a00 */
[C---:B------:R-:W-:Y:S02]  /*6840*/  IMAD R15, R6.reuse, 0x190, RZ ;  /* 0x00000190060f7824 */ /* 0x040fe400078e02ff */
[----:B------:R-:W-:-:S03]  /*6850*/  IMAD R17, R6, 0x62, RZ ;  /* 0x0000006206117824 */ /* 0x000fc600078e02ff */
[----:B------:R-:W-:Y:S01]  /*6860*/  IADD3 R14, P4, PT, R15, R8, RZ ;  /* 0x000000080f0e7210 */ /* 0x000fe20007f9e0ff */
[C---:B------:R-:W-:Y:S02]  /*6870*/  IMAD R15, R6.reuse, 0x64, RZ ;  /* 0x00000064060f7824 */ /* 0x040fe400078e02ff */
[----:B------:R-:W-:-:S03]  /*6880*/  IMAD R20, R6, 0x198, RZ ;  /* 0x0000019806147824 */ /* 0x000fc600078e02ff */
[----:B------:R-:W-:Y:S01]  /*6890*/  LEA.HI.X.SX32 R15, R15, R9, 0x2, P4 ;  /* 0x000000090f0f7211 */ /* 0x000fe200020f16ff */
[C---:B------:R-:W-:Y:S02]  /*68a0*/  IMAD R4, R6.reuse, 0x65, RZ ;  /* 0x0000006506047824 */ /* 0x040fe400078e02ff */
[C---:B------:R-:W-:Y:S02]  /*68b0*/  IMAD R19, R6.reuse, 0x1a0, RZ ;  /* 0x000001a006137824 */ /* 0x040fe400078e02ff */
[C---:B------:R-:W-:Y:S02]  /*68c0*/  IMAD R23, R6.reuse, 0x69, RZ ;  /* 0x0000006906177824 */ /* 0x040fe400078e02ff */
[C---:B------:R-:W-:Y:S02]  /*68d0*/  IMAD R5, R6.reuse, 0x1a8, RZ ;  /* 0x000001a806057824 */ /* 0x040fe400078e02ff */
[C---:B------:R-:W-:Y:S02]  /*68e0*/  IMAD R10, R6.reuse, 0x1b0, RZ ;  /* 0x000001b0060a7824 */ /* 0x040fe400078e02ff */
[----:B------:R-:W-:Y:S01]  /*68f0*/  IMAD R12, R6, 0x6a, RZ ;  /* 0x0000006a060c7824 */ /* 0x000fe200078e02ff */
[----:B--2---:R-:W-:-:S04]  /*6900*/  IADD3 R16, P1, PT, R26, R8, RZ ;  /* 0x000000081a107210 */ /* 0x004fc80007f3e0ff */
[----:B------:R-:W-:-:S05]  /*6910*/  LEA.HI.X.SX32 R17, R17, R9, 0x2, P1 ;  /* 0x0000000911117211 */ /* 0x000fca00008f16ff */
[----:B------:R1:W-:Y:S04]  /*6920*/  STL.64 [R1+0x80], R16 ;  /* 0x0000801001007387 */ /* 0x0003e80000100a00 */
[----:B------:R2:W-:Y:S01]  /*6930*/  STL.64 [R1+0x70], R14 ;  /* 0x0000700e01007387 */ /* 0x0005e20000100a00 */
[-C--:B-1----:R-:W-:Y:S01]  /*6940*/  IADD3 R16, P1, PT, R27, R8.reuse, RZ ;  /* 0x000000081b107210 */ /* 0x082fe20007f3e0ff */
[----:B--2---:R-:W-:Y:S01]  /*6950*/  IMAD R15, R6, 0x66, RZ ;  /* 0x00000066060f7824 */ /* 0x004fe200078e02ff */
[----:B------:R-:W-:Y:S02]  /*6960*/  IADD3 R14, P4, PT, R20, R8, RZ ;  /* 0x00000008140e7210 */ /* 0x000fe40007f9e0ff */
[-C--:B------:R-:W-:Y:S02]  /*6970*/  LEA.HI.X.SX32 R17, R4, R9.reuse, 0x2, P1 ;  /* 0x0000000904117211 */ /* 0x080fe400008f16ff */
[----:B------:R-:W-:Y:S01]  /*6980*/  LEA.HI.X.SX32 R15, R15, R9, 0x2, P4 ;  /* 0x000000090f0f7211 */ /* 0x000fe200020f16ff */
[----:B------:R-:W-:-:S02]  /*6990*/  IMAD R20, R6, 0x68, RZ ;  /* 0x0000006806147824 */ /* 0x000fc400078e02ff */
[----:B------:R1:W-:Y:S04]  /*69a0*/  STL.64 [R1+0x68], R16 ;  /* 0x0000681001007387 */ /* 0x0003e80000100a00 */
[----:B------:R3:W-:Y:S01]  /*69b0*/  STL.64 [R1+0x60], R14 ;  /* 0x0000600e01007387 */ /* 0x0007e20000100a00 */
[-C--:B-1----:R-:W-:Y:S02]  /*69c0*/  IADD3 R16, P1, PT, R19, R8.reuse, RZ ;  /* 0x0000000813107210 */ /* 0x082fe40007f3e0ff */
[----:B---3--:R-:W-:Y:S02]  /*69d0*/  IADD3 R14, P4, PT, R3, R8, RZ ;  /* 0x00000008030e7210 */ /* 0x008fe40007f9e0ff */
[-C--:B------:R-:W-:Y:S02]  /*69e0*/  LEA.HI.X.SX32 R17, R20, R9.reuse, 0x2, P1 ;  /* 0x0000000914117211 */ /* 0x080fe400008f16ff */
[----:B------:R-:W-:Y:S01]  /*69f0*/  LEA.HI.X.SX32 R15, R23, R9, 0x2, P4 ;  /* 0x00000009170f7211 */ /* 0x000fe200020f16ff */
[----:B------:R-:W-:-:S02]  /*6a00*/  IMAD R20, R6, 0x6c, RZ ;  /* 0x0000006c06147824 */ /* 0x000fc400078e02ff */
[----:B------:R1:W-:Y:S04]  /*6a10*/  STL.64 [R1+0x50], R16 ;  /* 0x0000501001007387 */ /* 0x0003e80000100a00 */
[----:B------:R2:W-:Y:S01]  /*6a20*/  STL.64 [R1+0x48], R14 ;  /* 0x0000480e01007387 */ /* 0x0005e20000100a00 */
[-C--:B-1----:R-:W-:Y:S02]  /*6a30*/  IADD3 R16, P1, PT, R5, R8.reuse, RZ ;  /* 0x0000000805107210 */ /* 0x082fe40007f3e0ff */
[----:B--2---:R-:W-:Y:S02]  /*6a40*/  IADD3 R14, P4, PT, R10, R8, RZ ;  /* 0x000000080a0e7210 */ /* 0x004fe40007f9e0ff */
[-C--:B------:R-:W-:Y:S02]  /*6a50*/  LEA.HI.X.SX32 R17, R12, R9.reuse, 0x2, P1 ;  /* 0x000000090c117211 */ /* 0x080fe400008f16ff */
[----:B------:R-:W-:-:S03]  /*6a60*/  LEA.HI.X.SX32 R15, R20, R9, 0x2, P4 ;  /* 0x00000009140f7211 */ /* 0x000fc600020f16ff */
[----:B------:R1:W-:Y:S04]  /*6a70*/  STL.64 [R1+0x40], R16 ;  /* 0x0000401001007387 */ /* 0x0003e80000100a00 */
[----:B-1----:R-:W2:Y:S04]  /*6a80*/  LDL.LU.64 R16, [R1+0x12e0] ;  /* 0x0012e00001107983 */ /* 0x002ea80000300a00 */
[----:B------:R1:W-:Y:S04]  /*6a90*/  STL.64 [R1+0x38], R14 ;  /* 0x0000380e01007387 */ /* 0x0003e80000100a00 */
[----:B-1----:R-:W3:Y:S01]  /*6aa0*/  LDL.LU.64 R14, [R1+0x12d8] ;  /* 0x0012d800010e7983 */ /* 0x002ee20000300a00 */
[----:B------:R-:W-:-:S02]  /*6ab0*/  IMAD R11, R6, 0x1b4, RZ ;  /* 0x000001b4060b7824 */ /* 0x000fc400078e02ff */
[----:B------:R-:W-:-:S03]  /*6ac0*/  IMAD R13, R6, 0x1b8, RZ ;  /* 0x000001b8060d7824 */ /* 0x000fc600078e02ff */
[-C--:B------:R-:W-:Y:S02]  /*6ad0*/  IADD3 R10, P1, PT, R11, R8.reuse, RZ ;  /* 0x000000080b0a7210 */ /* 0x080fe40007f3e0ff */
[----:B------:R-:W-:Y:S01]  /*6ae0*/  IADD3 R12, P4, PT, R13, R8, RZ ;  /* 0x000000080d0c7210 */ /* 0x000fe20007f9e0ff */
        /* <DEDUP_REMOVED lines=15> */
[-C--:B--2---:R-:W-:Y:S02]  /*6be0*/  LEA.HI.X.SX32 R13, R17, R9.reuse, 0x2, P4 ;  /* 0x00000009110d7211 */ /* 0x084fe400020f16ff */
[----:B---3--:R-:W-:-:S05]  /*6bf0*/  LEA.HI.X.SX32 R11, R15, R9, 0x2, P1 ;  /* 0x000000090f0b7211 */ /* 0x008fca00008f16ff */
[----:B------:R1:W-:Y:S04]  /*6c00*/  STL.64 [R1+0x30], R10 ;  /* 0x0000300a01007387 */ /* 0x0003e80000100a00 */
[----:B------:R2:W-:Y:S01]  /*6c10*/  STL.64 [R1+0x28], R12 ;  /* 0x0000280c01007387 */ /* 0x0005e20000100a00 */
[-C--:B-1----:R-:W-:Y:S02]  /*6c20*/  IADD3 R10, P1, PT, R14, R8.reuse, RZ ;  /* 0x000000080e0a7210 */ /* 0x082fe40007f3e0ff */
[----:B--2---:R-:W-:Y:S02]  /*6c30*/  IADD3 R12, P4, PT, R16, R8, RZ ;  /* 0x00000008100c7210 */ /* 0x004fe40007f9e0ff */
[-C--:B------:R-:W-:Y:S02]  /*6c40*/  LEA.HI.X.SX32 R11, R20, R9.reuse, 0x2, P1 ;  /* 0x00000009140b7211 */ /* 0x080fe400008f16ff */
[----:B------:R-:W-:-:S03]  /*6c50*/  LEA.HI.X.SX32 R13, R22, R9, 0x2, P4 ;  /* 0x00000009160d7211 */ /* 0x000fc600020f16ff */
[----:B------:R1:W-:Y:S01]  /*6c60*/  STL.64 [R1+0x20], R10 ;  /* 0x0000200a01007387 */ /* 0x0003e20000100a00 */
[----:B------:R-:W-:-:S03]  /*6c70*/  IMAD R15, R6, 0x74, RZ ;  /* 0x00000074060f7824 */ /* 0x000fc600078e02ff */
        /* <DEDUP_REMOVED lines=9> */
[-C--:B--2---:R-:W-:Y:S02]  /*6d10*/  IADD3 R12, P4, PT, R26, R8.reuse, RZ ;  /* 0x000000081a0c7210 */ /* 0x084fe40007f9e0ff */
[-C--:B------:R-:W-:Y:S02]  /*6d20*/  LEA.HI.X.SX32 R11, R28, R9.reuse, 0x2, P1 ;  /* 0x000000091c0b7211 */ /* 0x080fe400008f16ff */
[-C--:B------:R-:W-:Y:S02]  /*6d30*/  IADD3 R14, P1, PT, R27, R8.reuse, RZ ;  /* 0x000000081b0e7210 */ /* 0x080fe40007f3e0ff */
[-C--:B------:R-:W-:Y:S01]  /*6d40*/  LEA.HI.X.SX32 R13, R29, R9.reuse, 0x2, P4 ;  /* 0x000000091d0d7211 */ /* 0x080fe200020f16ff */
[----:B------:R-:W-:Y:S01]  /*6d50*/  IMAD R20, R6, 0x1f0, RZ ;  /* 0x000001f006147824 */ /* 0x000fe200078e02ff */
[-C--:B------:R-:W-:Y:S01]  /*6d60*/  IADD3 R16, P4, PT, R3, R8.reuse, RZ ;  /* 0x0000000803107210 */ /* 0x080fe20007f9e0ff */
[----:B------:R1:W-:Y:S01]  /*6d70*/  STL.64 [R1+0x1290], R10 ;  /* 0x0012900a01007387 */ /* 0x0003e20000100a00 */
[-C--:B------:R-:W-:Y:S01]  /*6d80*/  LEA.HI.X.SX32 R15, R18, R9.reuse, 0x2, P1 ;  /* 0x00000009120f7211 */ /* 0x080fe200008f16ff */
[C---:B------:R-:W-:Y:S01]  /*6d90*/  IMAD R22, R6.reuse, 0x1f4, RZ ;  /* 0x000001f406167824 */ /* 0x040fe200078e02ff */
[-C--:B------:R-:W-:Y:S01]  /*6da0*/  IADD3 R18, P1, PT, R19, R8.reuse, RZ ;  /* 0x0000000813127210 */ /* 0x080fe20007f3e0ff */
[----:B------:R-:W-:Y:S01]  /*6db0*/  IMAD R24, R6, 0x1f8, RZ ;  /* 0x000001f806187824 */ /* 0x000fe200078e02ff */
[-C--:B------:R-:W-:Y:S01]  /*6dc0*/  LEA.HI.X.SX32 R17, R4, R9.reuse, 0x2, P4 ;  /* 0x0000000904117211 */ /* 0x080fe200020f16ff */
[----:B------:R-:W-:Y:S01]  /*6dd0*/  STL.64 [R1+0x1270], R12 ;  /* 0x0012700c01007387 */ /* 0x000fe20000100a00 */
[----:B------:R-:W-:Y:S01]  /*6de0*/  LEA.HI.X.SX32 R19, R23, R9, 0x2, P1 ;  /* 0x0000000917137211 */ /* 0x000fe200008f16ff */
[----:B------:R-:W2:Y:S01]  /*6df0*/  LDC R27, c[0x0][0x3a0] ;  /* 0x0000e800ff1b7b82 */ /* 0x000ea20000000800 */
[-C--:B------:R-:W-:Y:S01]  /*6e00*/  IADD3 R20, P4, PT, R20, R8.reuse, RZ ;  /* 0x0000000814147210 */ /* 0x080fe20007f9e0ff */
[----:B------:R-:W-:Y:S01]  /*6e10*/  STL.64 [R1+0x12b8], R14 ;  /* 0x0012b80e01007387 */ /* 0x000fe20000100a00 */
[----:B------:R-:W-:-:S03]  /*6e20*/  IADD3 R22, P1, PT, R22, R8, RZ ;  /* 0x0000000816167210 */ /* 0x000fc60007f3e0ff */
[----:B-1----:R-:W3:Y:S01]  /*6e30*/  LDL.64 R10, [R1+0x330] ;  /* 0x00033000010a7983 */ /* 0x002ee20000100a00 */
[----:B------:R-:W-:-:S03]  /*6e40*/  IMAD R3, R6, 0x7e, RZ ;  /* 0x0000007e06037824 */ /* 0x000fc600078e02ff */
[----:B------:R-:W-:Y:S01]  /*6e50*/  STL.64 [R1+0x1298], R16 ;  /* 0x0012981001007387 */ /* 0x000fe20000100a00 */
[----:B------:R-:W-:-:S03]  /*6e60*/  LEA.HI.X.SX32 R21, R0, R9, 0x2, P4 ;  /* 0x0000000900157211 */ /* 0x000fc600020f16ff */
[----:B------:R-:W-:Y:S04]  /*6e70*/  STL.64 [R1+0x1278], R18 ;  /* 0x0012781201007387 */ /* 0x000fe80000100a00 */
[----:B------:R1:W-:Y:S01]  /*6e80*/  STL.64 [R1+0x1280], R6 ;  /* 0x0012800601007387 */ /* 0x0003e20000100a00 */
[----:B------:R-:W-:-:S03]  /*6e90*/  LEA.HI.X.SX32 R23, R5, R9, 0x2, P1 ;  /* 0x0000000905177211 */ /* 0x000fc600008f16ff */
[----:B-1----:R-:W4:Y:S04]  /*6ea0*/  LDL.64 R6, [R1+0x350] ;  /* 0x0003500001067983 */ /* 0x002f280000100a00 */
[----:B------:R-:W2:Y:S04]  /*6eb0*/  LDL.LU R0, [R1+0x12d0] ;  /* 0x0012d00001007983 */ /* 0x000ea80000300800 */
[----:B------:R1:W-:Y:S04]  /*6ec0*/  STL.64 [R1+0x12c0], R20 ;  /* 0x0012c01401007387 */ /* 0x0003e80000100a00 */
[----:B------:R-:W3:Y:S04]  /*6ed0*/  LDL.64 R18, [R1+0x310] ;  /* 0x0003100001127983 */ /* 0x000ee80000100a00 */
[----:B-1----:R-:W3:Y:S04]  /*6ee0*/  LDL.64 R20, [R1+0x2f0] ;  /* 0x0002f00001147983 */ /* 0x002ee80000100a00 */
[----:B------:R1:W-:Y:S04]  /*6ef0*/  STL.64 [R1+0x12a0], R22 ;  /* 0x0012a01601007387 */ /* 0x0003e80000100a00 */
[----:B------:R-:W3:Y:S04]  /*6f00*/  LDL.64 R12, [R1+0x2d0] ;  /* 0x0002d000010c7983 */ /* 0x000ee80000100a00 */
[----:B------:R-:W3:Y:S04]  /*6f10*/  LDL.64 R16, [R1+0x2b0] ;  /* 0x0002b00001107983 */ /* 0x000ee80000100a00 */
[----:B-1----:R-:W3:Y:S01]  /*6f20*/  LDL.64 R22, [R1+0x598] ;  /* 0x0005980001167983 */ /* 0x002ee20000100a00 */
[----:B------:R-:W1:Y:S01]  /*6f30*/  S2R R4, SR_TID.X ;  /* 0x0000000000047919 */ /* 0x000e620000002100 */
[----:B------:R-:W-:-:S02]  /*6f40*/  IADD3 R26, PT, PT, R2, -0x15, RZ ;  /* 0xffffffeb021a7810 */ /* 0x000fc40007ffe0ff */
[----:B------:R-:W-:Y:S02]  /*6f50*/  IADD3 R24, P4, PT, R24, R8, RZ ;  /* 0x0000000818187210 */ /* 0x000fe40007f9e0ff */
[----:B------:R-:W-:Y:S01]  /*6f60*/  ISETP.GE.U32.AND P1, PT, R26, 0x7fffff6c, PT ;  /* 0x7fffff6c1a00780c */ /* 0x000fe20003f26070 */
[----:B------:R-:W-:Y:S01]  /*6f70*/  VIADD R5, R2, 0xffffffe3 ;  /* 0xffffffe302057836 */ /* 0x000fe20000000000 */
[----:B------:R-:W-:-:S05]  /*6f80*/  LEA.HI.X.SX32 R25, R3, R9, 0x2, P4 ;  /* 0x0000000903197211 */ /* 0x000fca00020f16ff */
[----:B------:R-:W-:Y:S04]  /*6f90*/  STL.64 [R1+0x1288], R24 ;  /* 0x0012881801007387 */ /* 0x000fe80000100a00 */
[----:B------:R-:W4:Y:S04]  /*6fa0*/  LDL.64 R14, [R1+0x290] ;  /* 0x00029000010e7983 */ /* 0x000f280000100a00 */
[----:B------:R-:W4:Y:S01]  /*6fb0*/  LDL.64 R28, [R1+0x270] ;  /* 0x00027000011c7983 */ /* 0x000f220000100a00 */
[----:B-1----:R-:W-:-:S05]  /*6fc0*/  LOP3.LUT R4, R4, 0x1ff, RZ, 0xc0, !PT ;  /* 0x000001ff04047812 */ /* 0x002fca00078ec0ff */
[----:B------:R-:W-:-:S04]  /*6fd0*/  IMAD.SHL.U32 R4, R4, 0x4, RZ ;  /* 0x0000000404047824 */ /* 0x000fc800078e00ff */
[----:B------:R-:W-:-:S05]  /*6fe0*/  VIADD R26, R4, UR4 ;  /* 0x00000004041a7c36 */ /* 0x000fca0008000000 */
[----:B------:R-:W-:Y:S01]  /*6ff0*/  @!PT LDS RZ, [RZ] ;  /* 0x00000000fffff984 */ /* 0x000fe20000000800 */
[----:B------:R-:W-:Y:S01]  /*7000*/  @!PT LDS RZ, [RZ] ;  /* 0x00000000fffff984 */ /* 0x000fe20000000800 */
[----:B------:R-:W-:Y:S01]  /*7010*/  @!PT LDS RZ, [RZ] ;  /* 0x00000000fffff984 */ /* 0x000fe20000000800 */
[----:B------:R1:W-:Y:S01]  /*7020*/  LDGSTS.E [R26], desc[UR6][R8.64], !P5 ;  /* 0x00000000081a7fae */ /* 0x0003e2000e9a1006 */
[----:B------:R-:W-:-:S03]  /*7030*/  ISETP.GE.U32.AND P5, PT, R5, 0x7fffff64, PT ;  /* 0x7fffff640500780c */ /* 0x000fc60003fa6070 */
[----:B------:R1:W-:Y:S01]  /*7040*/  STL.64 [R1+0x12a8], R8 ;  /* 0x0012a80801007387 */ /* 0x0003e20000100a00 */
[----:B--2---:R-:W-:-:S03]  /*7050*/  ISETP.GE.U32.AND P4, PT, R0, 0x7fffff68, PT ;  /* 0x7fffff680000780c */ /* 0x004fc60003f86070 */
[----:B---3--:R-:W-:Y:S01]  /*7060*/  LDGSTS.E [R26+0x2000], desc[UR6][R22.64], !P2 ;  /* 0x02000000161a7fae */ /* 0x008fe2000d1a1006 */
[C---:B------:R-:W-:Y:S01]  /*7070*/  VIADD R3, R2.reuse, 0xffffffdf ;  /* 0xffffffdf02037836 */ /* 0x040fe20000000000 */
[----:B------:R-:W2:Y:S02]  /*7080*/  LDC R0, c[0x0][0x3a0] ;  /* 0x0000e800ff007b82 */ /* 0x000ea40000000800 */
[----:B----4-:R-:W-:Y:S04]  /*7090*/  LDGSTS.E [R26+0x4000], desc[UR6][R6.64], !P6 ;  /* 0x04000000061a7fae */ /* 0x010fe8000f1a1006 */
[----:B------:R-:W-:Y:S01]  /*70a0*/  LDGSTS.E [R26+0x6000], desc[UR6][R10.64], !P3 ;  /* 0x060000000a1a7fae */ /* 0x000fe2000d9a1006 */
[----:B------:R-:W-:Y:S01]  /*70b0*/  VIADD R5, R2, 0xffffffdb ;  /* 0xffffffdb02057836 */ /* 0x000fe20000000000 */
[----:B-1----:R-:W1:Y:S02]  /*70c0*/  LDC R9, c[0x0][0x3a0] ;  /* 0x0000e800ff097b82 */ /* 0x002e640000000800 */
[----:B------:R-:W-:Y:S04]  /*70d0*/  LDGSTS.E [R26+0x8000], desc[UR6][R18.64], !P0 ;  /* 0x08000000121a7fae */ /* 0x000fe8000c1a1006 */
[----:B------:R-:W3:Y:S02]  /*70e0*/  LDL.64 R6, [R1+0x250] ;  /* 0x0002500001067983 */ /* 0x000ee40000100a00 */
[----:B------:R-:W4:Y:S02]  /*70f0*/  LDC R8, c[0x0][0x3a0] ;  /* 0x0000e800ff087b82 */ /* 0x000f240000000800 */
[----:B------:R-:W2:Y:S04]  /*7100*/  LDL.64 R10, [R1+0x230] ;  /* 0x00023000010a7983 */ /* 0x000ea80000100a00 */
[----:B------:R-:W-:Y:S04]  /*7110*/  LDGSTS.E [R26+0xa000], desc[UR6][R20.64], !P1 ;  /* 0x0a000000141a7fae */ /* 0x000fe8000c9a1006 */
[----:B------:R-:W4:Y:S04]  /*7120*/  LDL.64 R18, [R1+0x210] ;  /* 0x0002100001127983 */ /* 0x000f280000100a00 */
[----:B------:R-:W-:Y:S04]  /*7130*/  LDGSTS.E [R26+0xc000], desc[UR6][R12.64], !P4 ;  /* 0x0c0000000c1a7fae */ /* 0x000fe8000e1a1006 */
[----:B------:R-:W-:Y:S04]  /*7140*/  LDGSTS.E [R26+0xe000], desc[UR6][R16.64], !P5 ;  /* 0x0e000000101a7fae */ /* 0x000fe8000e9a1006 */
[----:B------:R-:W4:Y:S04]  /*7150*/  LDL.64 R20, [R1+0x1b0] ;  /* 0x0001b00001147983 */ /* 0x000f280000100a00 */
[----:B------:R-:W4:Y:S04]  /*7160*/  LDL.64 R12, [R1+0x1f0] ;  /* 0x0001f000010c7983 */ /* 0x000f280000100a00 */
[----:B------:R-:W4:Y:S01]  /*7170*/  LDL.64 R16, [R1+0x1d0] ;  /* 0x0001d00001107983 */ /* 0x000f220000100a00 */
[----:B------:R-:W-:-:S02]  /*7180*/  ISETP.GE.U32.AND P2, PT, R3, 0x7fffff60, PT ;  /* 0x7fffff600300780c */ /* 0x000fc40003f46070 */
[C---:B------:R-:W-:Y:S02]  /*7190*/  IADD3 R3, PT, PT, R2.reuse, -0x29, RZ ;  /* 0xffffffd702037810 */ /* 0x040fe40007ffe0ff */
[----:B------:R-:W-:Y:S01]  /*71a0*/  ISETP.GE.U32.AND P6, PT, R5, 0x7fffff5c, PT ;  /* 0x7fffff5c0500780c */ /* 0x000fe20003fc6070 */
[C---:B------:R-:W-:Y:S01]  /*71b0*/  VIADD R5, R2.reuse, 0xffffffd3 ;  /* 0xffffffd302057836 */ /* 0x040fe20000000000 */
[----:B------:R-:W-:Y:S01]  /*71c0*/  ISETP.GE.U32.AND P3, PT, R3, 0x7fffff58, PT ;  /* 0x7fffff580300780c */ /* 0x000fe20003f66070 */
[----:B------:R-:W-:-:S03]  /*71d0*/  VIADD R3, R2, 0xffffffcf ;  /* 0xffffffcf02037836 */ /* 0x000fc60000000000 */
[----:B------:R-:W-:Y:S01]  /*71e0*/  ISETP.GE.U32.AND P0, PT, R5, 0x7fffff54, PT ;  /* 0x7fffff540500780c */ /* 0x000fe20003f06070 */
[C---:B------:R-:W-:Y:S01]  /*71f0*/  VIADD R5, R2.reuse, 0xffffffcb ;  /* 0xffffffcb02057836 */ /* 0x040fe20000000000 */
[----:B------:R-:W-:Y:S01]  /*7200*/  ISETP.GE.U32.AND P1, PT, R3, 0x7fffff50, PT ;  /* 0x7fffff500300780c */ /* 0x000fe20003f26070 */
[C---:B------:R-:W-:Y:S01]  /*7210*/  VIADD R3, R2.reuse, 0xffffffc7 ;  /* 0xffffffc702037836 */ /* 0x040fe20000000000 */
[----:B------:R-:W-:Y:S02]  /*7220*/  LDGSTS.E [R26+0x10000], desc[UR6][R14.64], !P2 ;  /* 0x100000000e1a7fae */ /* 0x000fe4000d1a1006 */
[----:B------:R-:W-:Y:S02]  /*7230*/  ISETP.GE.U32.AND P4, PT, R5, 0x7fffff4c, PT ;  /* 0x7fffff4c0500780c */ /* 0x000fe40003f86070 */
[----:B------:R-:W-:Y:S01]  /*7240*/  IADD3 R5, PT, PT, R2, -0x3d, RZ ;  /* 0xffffffc302057810 */ /* 0x000fe20007ffe0ff */
[----:B------:R1:W-:Y:S01]  /*7250*/  LDGSTS.E [R26+0x12000], desc[UR6][R28.64], !P6 ;  /* 0x120000001c1a7fae */ /* 0x0003e2000f1a1006 */
[----:B------:R-:W-:-:S02]  /*7260*/  ISETP.GE.U32.AND P5, PT, R3, 0x7fffff48, PT ;  /* 0x7fffff480300780c */ /* 0x000fc40003fa6070 */
[----:B------:R-:W-:Y:S01]  /*7270*/  ISETP.GE.U32.AND P2, PT, R5, 0x7fffff44, PT ;  /* 0x7fffff440500780c */ /* 0x000fe20003f46070 */
[----:B------:R-:W4:Y:S01]  /*7280*/  LDL.64 R14, [R1+0x190] ;  /* 0x00019000010e7983 */ /* 0x000f220000100a00 */
[----:B-1----:R-:W1:Y:S08]  /*7290*/  LDC R28, c[0x0][0x3a0] ;  /* 0x0000e800ff1c7b82 */ /* 0x002e700000000800 */
[----:B------:R-:W1:Y:S01]  /*72a0*/  LDC R29, c[0x0][0x3a0] ;  /* 0x0000e800ff1d7b82 */ /* 0x000e620000000800 */
[----:B---3--:R3:W-:Y:S04]  /*72b0*/  LDGSTS.E [R26+0x14000], desc[UR6][R6.64], !P3 ;  /* 0x14000000061a7fae */ /* 0x0087e8000d9a1006 */
[----:B--2---:R-:W-:Y:S04]  /*72c0*/  LDGSTS.E [R26+0x16000], desc[UR6][R10.64], !P0 ;  /* 0x160000000a1a7fae */ /* 0x004fe8000c1a1006 */
[----:B----4-:R-:W-:Y:S01]  /*72d0*/  LDGSTS.E [R26+0x18000], desc[UR6][R18.64], !P1 ;  /* 0x18000000121a7fae */ /* 0x010fe2000c9a1006 */
[C---:B------:R-:W-:Y:S01]  /*72e0*/  VIADD R3, R2.reuse, 0xffffffbf ;  /* 0xffffffbf02037836 */ /* 0x040fe20000000000 */
[----:B---3--:R-:W2:Y:S02]  /*72f0*/  LDC R6, c[0x0][0x3a0] ;  /* 0x0000e800ff067b82 */ /* 0x008ea40000000800 */
[----:B------:R-:W3:Y:S04]  /*7300*/  LDL.64 R10, [R1+0x170] ;  /* 0x00017000010a7983 */ /* 0x000ee80000100a00 */
[----:B------:R-:W4:Y:S04]  /*7310*/  LDL.64 R18, [R1+0x150] ;  /* 0x0001500001127983 */ /* 0x000f280000100a00 */
[----:B------:R-:W-:Y:S04]  /*7320*/  LDGSTS.E [R26+0x1a000], desc[UR6][R12.64], !P4 ;  /* 0x1a0000000c1a7fae */ /* 0x000fe8000e1a1006 */
[----:B------:R1:W-:Y:S04]  /*7330*/  LDGSTS.E [R26+0x1c000], desc[UR6][R16.64], !P5 ;  /* 0x1c000000101a7fae */ /* 0x0003e8000e9a1006 */
[----:B------:R-:W-:Y:S04]  /*7340*/  LDGSTS.E [R26+0x1e000], desc[UR6][R20.64], !P2 ;  /* 0x1e000000141a7fae */ /* 0x000fe8000d1a1006 */
[----:B------:R-:W2:Y:S01]  /*7350*/  LDL.64 R12, [R1+0x130] ;  /* 0x00013000010c7983 */ /* 0x000ea20000100a00 */
[----:B------:R-:W-:Y:S01]  /*7360*/  ISETP.GE.U32.AND P6, PT, R3, 0x7fffff40, PT ;  /* 0x7fffff400300780c */ /* 0x000fe20003fc6070 */
[C---:B------:R-:W-:Y:S01]  /*7370*/  VIADD R5, R2.reuse, 0xffffffbb ;  /* 0xffffffbb02057836 */ /* 0x040fe20000000000 */
[----:B-1----:R-:W1:Y:S01]  /*7380*/  LDC R17, c[0x0][0x3a0] ;  /* 0x0000e800ff117b82 */ /* 0x002e620000000800 */
[----:B------:R-:W2:Y:S01]  /*7390*/  LDL.64 R20, [R1+0xf0] ;  /* 0x0000f00001147983 */ /* 0x000ea20000100a00 */
[----:B------:R-:W-:-:S06]  /*73a0*/  VIADD R3, R2, 0xffffffb7 ;  /* 0xffffffb702037836 */ /* 0x000fcc0000000000 */
[----:B------:R-:W1:Y:S01]  /*73b0*/  LDC R16, c[0x0][0x3a0] ;  /* 0x0000e800ff107b82 */ /* 0x000e620000000800 */
[----:B------:R-:W-:Y:S01]  /*73c0*/  ISETP.GE.U32.AND P0, PT, R3, 0x7fffff38, PT ;  /* 0x7fffff380300780c */ /* 0x000fe20003f06070 */
[C---:B------:R-:W-:Y:S01]  /*73d0*/  VIADD R3, R2.reuse, 0xfffffffe ;  /* 0xfffffffe02037836 */ /* 0x040fe20000000000 */
[----:B------:R-:W-:Y:S02]  /*73e0*/  ISETP.GE.U32.AND P3, PT, R5, 0x7fffff3c, PT ;  /* 0x7fffff3c0500780c */ /* 0x000fe40003f66070 */
[C---:B------:R-:W-:Y:S01]  /*73f0*/  IADD3 R5, PT, PT, R2.reuse, -0x6, RZ ;  /* 0xfffffffa02057810 */ /* 0x040fe20007ffe0ff */
[----:B------:R-:W-:Y:S01]  /*7400*/  LDGSTS.E [R26+0x20000], desc[UR6][R14.64], !P6 ;  /* 0x200000000e1a7fae */ /* 0x000fe2000f1a1006 */
[----:B------:R-:W-:Y:S01]  /*7410*/  ISETP.GE.U32.AND P1, PT, R3, 0x7fffff7f, PT ;  /* 0x7fffff7f0300780c */ /* 0x000fe20003f26070 */
[----:B------:R-:W-:Y:S01]  /*7420*/  VIADD R3, R2, 0xfffffff6 ;  /* 0xfffffff602037836 */ /* 0x000fe20000000000 */
[----:B------:R-:W-:Y:S01]  /*7430*/  ISETP.GE.U32.AND P4, PT, R5, 0x7fffff7b, PT ;  /* 0x7fffff7b0500780c */ /* 0x000fe20003f86070 */
[----:B------:R-:W-:-:S02]  /*7440*/  VIADD R5, R28, 0xffffffb3 ;  /* 0xffffffb31c057836 */ /* 0x000fc40000000000 */
[----:B------:R-:W1:Y:S01]  /*7450*/  LDC R28, c[0x0][0x3a0] ;  /* 0x0000e800ff1c7b82 */ /* 0x000e620000000800 */
[----:B------:R-:W-:Y:S01]  /*7460*/  ISETP.GE.U32.AND P5, PT, R3, 0x7fffff77, PT ;  /* 0x7fffff770300780c */ /* 0x000fe20003fa6070 */
[----:B--2---:R2:W-:Y:S01]  /*7470*/  STL.64 [R1+0x12c8], R20 ;  /* 0x0012c81401007387 */ /* 0x0045e20000100a00 */
[----:B------:R-:W-:Y:S01]  /*7480*/  VIADD R3, R29, 0xffffffaf ;  /* 0xffffffaf1d037836 */ /* 0x000fe20000000000 */
[----:B------:R-:W-:-:S04]  /*7490*/  ISETP.GE.U32.AND P2, PT, R5, 0x7fffff34, PT ;  /* 0x7fffff340500780c */ /* 0x000fc80003f46070 */
[----:B------:R-:W1:Y:S01]  /*74a0*/  LDC R29, c[0x0][0x3a0] ;  /* 0x0000e800ff1d7b82 */ /* 0x000e620000000800 */
[----:B---3--:R-:W-:Y:S04]  /*74b0*/  LDGSTS.E [R26+0x22000], desc[UR6][R10.64], !P3 ;  /* 0x220000000a1a7fae */ /* 0x008fe8000d9a1006 */
[----:B------:R-:W3:Y:S04]  /*74c0*/  LDL.64 R14, [R1+0xd0] ;  /* 0x0000d000010e7983 */ /* 0x000ee80000100a00 */
[----:B--2---:R-:W2:Y:S01]  /*74d0*/  LDL.64 R20, [R1+0x110] ;  /* 0x0001100001147983 */ /* 0x004ea20000100a00 */
[----:B------:R-:W-:Y:S01]  /*74e0*/  ISETP.GE.U32.AND P6, PT, R3, 0x7fffff30, PT ;  /* 0x7fffff300300780c */ /* 0x000fe20003fc6070 */
[----:B------:R-:W-:Y:S01]  /*74f0*/  VIADD R3, R27, 0xffffffab ;  /* 0xffffffab1b037836 */ /* 0x000fe20000000000 */
[----:B------:R-:W-:Y:S01]  /*7500*/  IADD3 R5, PT, PT, R6, -0x59, RZ ;  /* 0xffffffa706057810 */ /* 0x000fe20007ffe0ff */
[----:B----4-:R-:W-:Y:S01]  /*7510*/  LDGSTS.E [R26+0x24000], desc[UR6][R18.64], !P0 ;  /* 0x24000000121a7fae */ /* 0x010fe2000c1a1006 */
[----:B------:R-:W4:Y:S02]  /*7520*/  LDC R27, c[0x0][0x3a0] ;  /* 0x0000e800ff1b7b82 */ /* 0x000f240000000800 */
[----:B------:R-:W-:Y:S01]  /*7530*/  ISETP.GE.U32.AND P3, PT, R3, 0x7fffff2c, PT ;  /* 0x7fffff2c0300780c */ /* 0x000fe20003f66070 */
[----:B------:R-:W-:Y:S01]  /*7540*/  VIADD R3, R0, 0xffffffa3 ;  /* 0xffffffa300037836 */ /* 0x000fe20000000000 */
[----:B------:R-:W-:Y:S01]  /*7550*/  LDGSTS.E [R26+0x26000], desc[UR6][R12.64], !P2 ;  /* 0x260000000c1a7fae */ /* 0x000fe2000d1a1006 */
[----:B------:R-:W-:Y:S01]  /*7560*/  ISETP.GE.U32.AND P0, PT, R5, 0x7fffff28, PT ;  /* 0x7fffff280500780c */ /* 0x000fe20003f06070 */
[----:B-1----:R-:W-:-:S02]  /*7570*/  VIADD R5, R17, 0xffffff9f ;  /* 0xffffff9f11057836 */ /* 0x002fc40000000000 */
[----:B------:R-:W-:Y:S01]  /*7580*/  ISETP.GE.U32.AND P2, PT, R3, 0x7fffff24, PT ;  /* 0x7fffff240300780c */ /* 0x000fe20003f46070 */
[----:B------:R-:W-:Y:S01]  /*7590*/  VIADD R3, R16, 0xffffff9b ;  /* 0xffffff9b10037836 */ /* 0x000fe20000000000 */
[----:B------:R-:W3:Y:S01]  /*75a0*/  LDL.64 R24, [R1+0xb0] ;  /* 0x0000b00001187983 */ /* 0x000ee20000100a00 */
[----:B------:R-:W1:Y:S03]  /*75b0*/  LDC R0, c[0x0][0x3a0] ;  /* 0x0000e800ff007b82 */ /* 0x000e660000000800 */
[----:B------:R-:W3:Y:S04]  /*75c0*/  LDL.64 R22, [R1+0x90] ;  /* 0x0000900001167983 */ /* 0x000ee80000100a00 */
[----:B------:R-:W3:Y:S04]  /*75d0*/  LDL.64 R10, [R1+0x70] ;  /* 0x00007000010a7983 */ /* 0x000ee80000100a00 */
[----:B------:R-:W3:Y:S04]  /*75e0*/  LDL.64 R6, [R1+0x50] ;  /* 0x0000500001067983 */ /* 0x000ee80000100a00 */
[----:B------:R-:W3:Y:S04]  /*75f0*/  LDL.64 R18, [R1+0x38] ;  /* 0x0000380001127983 */ /* 0x000ee80000100a00 */
[----:B------:R-:W3:Y:S04]  /*7600*/  LDL.64 R12, [R1+0x20] ;  /* 0x00002000010c7983 */ /* 0x000ee80000100a00 */
[----:B------:R-:W3:Y:S04]  /*7610*/  LDL.64 R16, [R1+0x8] ;  /* 0x0000080001107983 */ /* 0x000ee80000100a00 */
[----:B--2---:R-:W-:Y:S04]  /*7620*/  LDGSTS.E [R26+0x28000], desc[UR6][R20.64], !P6 ;  /* 0x28000000141a7fae */ /* 0x004fe8000f1a1006 */
[----:B------:R-:W2:Y:S01]  /*7630*/  LDL.LU.64 R20, [R1+0x12c8] ;  /* 0x0012c80001147983 */ /* 0x000ea20000300a00 */
[----:B------:R-:W-:Y:S01]  /*7640*/  ISETP.GE.U32.AND P6, PT, R5, 0x7fffff20, PT ;  /* 0x7fffff200500780c */ /* 0x000fe20003fc6070 */
[----:B------:R-:W-:-:S02]  /*7650*/  VIADD R5, R9, 0xffffff97 ;  /* 0xffffff9709057836 */ /* 0x000fc40000000000 */
[----:B--2---:R-:W-:Y:S01]  /*7660*/  LDGSTS.E [R26+0x2a000], desc[UR6][R20.64], !P3 ;  /* 0x2a000000141a7fae */ /* 0x004fe2000d9a1006 */
[----:B------:R-:W-:-:S03]  /*7670*/  ISETP.GE.U32.AND P3, PT, R3, 0x7fffff1c, PT ;  /* 0x7fffff1c0300780c */ /* 0x000fc60003f66070 */
[----:B---3--:R-:W-:Y:S01]  /*7680*/  LDGSTS.E [R26+0x2c000], desc[UR6][R14.64], !P0 ;  /* 0x2c0000000e1a7fae */ /* 0x008fe2000c1a1006 */
[----:B------:R-:W-:Y:S01]  /*7690*/  ISETP.GE.U32.AND P0, PT, R5, 0x7fffff18, PT ;  /* 0x7fffff180500780c */ /* 0x000fe20003f06070 */
[----:B------:R-:W-:Y:S01]  /*76a0*/  VIADD R5, R28, 0xffffff8f ;  /* 0xffffff8f1c057836 */ /* 0x000fe20000000000 */
[----:B------:R-:W-:Y:S01]  /*76b0*/  IADD3 R3, PT, PT, R29, -0x6d, RZ ;  /* 0xffffff931d037810 */ /* 0x000fe20007ffe0ff */
[----:B------:R-:W-:Y:S03]  /*76c0*/  LDGSTS.E [R26+0x2e000], desc[UR6][R24.64], !P2 ;  /* 0x2e000000181a7fae */ /* 0x000fe6000d1a1006 */
[----:B------:R-:W-:Y:S01]  /*76d0*/  ISETP.GE.U32.AND P2, PT, R3, 0x7fffff14, PT ;  /* 0x7fffff140300780c */ /* 0x000fe20003f46070 */
[----:B------:R-:W-:Y:S01]  /*76e0*/  LDGSTS.E [R26+0x30000], desc[UR6][R22.64], !P6 ;  /* 0x30000000161a7fae */ /* 0x000fe2000f1a1006 */
[----:B------:R-:W-:-:S03]  /*76f0*/  ISETP.GE.U32.AND P6, PT, R5, 0x7fffff10, PT ;  /* 0x7fffff100500780c */ /* 0x000fc60003fc6070 */
[----:B------:R-:W2:Y:S04]  /*7700*/  LDL.LU.64 R20, [R1+0x12c0] ;  /* 0x0012c00001147983 */ /* 0x000ea80000300a00 */
[----:B------:R-:W3:Y:S01]  /*7710*/  LDL.LU.64 R14, [R1+0x12b8] ;  /* 0x0012b800010e7983 */ /* 0x000ee20000300a00 */
[----:B------:R-:W-:-:S03]  /*7720*/  VIADD R3, R8, 0xffffff8b ;  /* 0xffffff8b08037836 */ /* 0x000fc60000000000 */
[----:B------:R-:W-:Y:S04]  /*7730*/  LDGSTS.E [R26+0x32000], desc[UR6][R10.64], !P3 ;  /* 0x320000000a1a7fae */ /* 0x000fe8000d9a1006 */
[----:B------:R-:W-:Y:S04]  /*7740*/  LDGSTS.E [R26+0x34000], desc[UR6][R6.64], !P0 ;  /* 0x34000000061a7fae */ /* 0x000fe8000c1a1006 */
[----:B------:R-:W2:Y:S04]  /*7750*/  LDL.64 R28, [R1+0x590] ;  /* 0x00059000011c7983 */ /* 0x000ea80000100a00 */
[----:B------:R-:W2:Y:S04]  /*7760*/  LDL.64 R10, [R1+0x5b0] ;  /* 0x0005b000010a7983 */ /* 0x000ea80000100a00 */
[----:B------:R-:W-:Y:S04]  /*7770*/  LDGSTS.E [R26+0x36000], desc[UR6][R18.64], !P2 ;  /* 0x36000000121a7fae */ /* 0x000fe8000d1a1006 */
[----:B------:R-:W2:Y:S04]  /*7780*/  LDL.64 R8, [R1+0x348] ;  /* 0x0003480001087983 */ /* 0x000ea80000100a00 */
[----:B------:R-:W-:Y:S04]  /*7790*/  LDGSTS.E [R26+0x38000], desc[UR6][R12.64], !P6 ;  /* 0x380000000c1a7fae */ /* 0x000fe8000f1a1006 */
[----:B------:R-:W2:Y:S04]  /*77a0*/  LDL.64 R24, [R1+0x308] ;  /* 0x0003080001187983 */ /* 0x000ea80000100a00 */
[----:B------:R-:W2:Y:S04]  /*77b0*/  LDL.64 R18, [R1+0x2e8] ;  /* 0x0002e80001127983 */ /* 0x000ea80000100a00 */
[----:B------:R-:W2:Y:S01]  /*77c0*/  LDL.64 R12, [R1+0x328] ;  /* 0x00032800010c7983 */ /* 0x000ea20000100a00 */
[----:B------:R-:W-:Y:S01]  /*77d0*/  ISETP.GE.U32.AND P3, PT, R3, 0x7fffff0c, PT ;  /* 0x7fffff0c0300780c */ /* 0x000fe20003f66070 */
[----:B----4-:R-:W-:-:S02]  /*77e0*/  VIADD R5, R27, 0xffffff87 ;  /* 0xffffff871b057836 */ /* 0x010fc40000000000 */
[----:B-1----:R-:W-:Y:S01]  /*77f0*/  VIADD R3, R0, 0xffffff83 ;  /* 0xffffff8300037836 */ /* 0x002fe20000000000 */
[----:B------:R-:W-:Y:S01]  /*7800*/  LOP3.LUT R27, R4, 0x20, RZ, 0x3c, !PT ;  /* 0x00000020041b7812 */ /* 0x000fe200078e3cff */
[----:B------:R-:W4:Y:S01]  /*7810*/  LDL.64 R22, [R1+0x2c8] ;  /* 0x0002c80001167983 */ /* 0x000f220000100a00 */
[----:B------:R-:W-:Y:S01]  /*7820*/  ISETP.GE.U32.AND P0, PT, R5, 0x7fffff08, PT ;  /* 0x7fffff080500780c */ /* 0x000fe20003f06070 */
[----:B------:R-:W1:Y:S01]  /*7830*/  LDC R0, c[0x0][0x3a0] ;  /* 0x0000e800ff007b82 */ /* 0x000e620000000800 */
[----:B------:R-:W-:Y:S01]  /*7840*/  ISETP.GE.U32.AND P2, PT, R3, 0x7fffff04, PT ;  /* 0x7fffff040300780c */ /* 0x000fe20003f46070 */
[C---:B------:R-:W-:Y:S01]  /*7850*/  VIADD R3, R2.reuse, 0xffffffee ;  /* 0xffffffee02037836 */ /* 0x040fe20000000000 */
[C---:B------:R-:W-:Y:S01]  /*7860*/  IADD3 R5, PT, PT, R2.reuse, -0xe, RZ ;  /* 0xfffffff202057810 */ /* 0x040fe20007ffe0ff */
[----:B------:R-:W4:Y:S04]  /*7870*/  LDL.64 R6, [R1+0x2a8] ;  /* 0x0002a80001067983 */ /* 0x000f280000100a00 */
[----:B------:R-:W-:Y:S01]  /*7880*/  LDGSTS.E [R26+0x3a000], desc[UR6][R16.64], !P3 ;  /* 0x3a000000101a7fae */ /* 0x000fe2000d9a1006 */
[----:B------:R-:W-:Y:S01]  /*7890*/  ISETP.GE.U32.AND P3, PT, R3, 0x7fffff6f, PT ;  /* 0x7fffff6f0300780c */ /* 0x000fe20003f66070 */
[----:B------:R-:W-:Y:S01]  /*78a0*/  VIADD R3, R2, 0xffffffea ;  /* 0xffffffea02037836 */ /* 0x000fe20000000000 */
[----:B------:R-:W-:Y:S01]  /*78b0*/  ISETP.GE.U32.AND P6, PT, R5, 0x7fffff73, PT ;  /* 0x7fffff730500780c */ /* 0x000fe20003fc6070 */
[----:B------:R-:W-:Y:S01]  /*78c0*/  VIADD R27, R27, UR4 ;  /* 0x000000041b1b7c36 */ /* 0x000fe20008000000 */
[----:B------:R-:W4:Y:S04]  /*78d0*/  LDL.64 R16, [R1+0x288] ;  /* 0x0002880001107983 */ /* 0x000f280000100a00 */
[----:B---3--:R-:W-:Y:S01]  /*78e0*/  LDGSTS.E [R26+0x3c000], desc[UR6][R14.64], !P0 ;  /* 0x3c0000000e1a7fae */ /* 0x008fe2000c1a1006 */
[----:B------:R-:W-:-:S03]  /*78f0*/  ISETP.GE.U32.AND P0, PT, R3, 0x7fffff6b, PT ;  /* 0x7fffff6b0300780c */ /* 0x000fc60003f06070 */
[----:B--2---:R2:W-:Y:S04]  /*7900*/  LDGSTS.E [R26+0x3e000], desc[UR6][R20.64], !P2 ;  /* 0x3e000000141a7fae */ /* 0x0045e8000d1a1006 */
[----:B------:R-:W-:Y:S04]  /*7910*/  STL.64 [R1+0x1078], R14 ;  /* 0x0010780e01007387 */ /* 0x000fe80000100a00 */
[----:B------:R2:W-:Y:S04]  /*7920*/  STL.64 [R1+0x1080], R20 ;  /* 0x0010801401007387 */ /* 0x0005e80000100a00 */
[----:B------:R-:W-:Y:S04]  /*7930*/  LDGSTS.E [R27+0x800], desc[UR6][R10.64], !P1 ;  /* 0x008000000a1b7fae */ /* 0x000fe8000c9a1006 */
[----:B------:R3:W-:Y:S04]  /*7940*/  LDGSTS.E [R27+0x2800], desc[UR6][R28.64], !P4 ;  /* 0x028000001c1b7fae */ /* 0x0007e8000e1a1006 */
[----:B------:R-:W-:Y:S01]  /*7950*/  LDGSTS.E [R27+0x4800], desc[UR6][R8.64], !P5 ;  /* 0x04800000081b7fae */ /* 0x000fe2000e9a1006 */
[C---:B------:R-:W-:Y:S01]  /*7960*/  VIADD R3, R2.reuse, 0xffffffe6 ;  /* 0xffffffe602037836 */ /* 0x040fe20000000000 */
[C---:B------:R-:W-:Y:S01]  /*7970*/  IADD3 R5, PT, PT, R2.reuse, -0x1e, RZ ;  /* 0xffffffe202057810 */ /* 0x040fe20007ffe0ff */
[----:B--2---:R-:W2:Y:S01]  /*7980*/  LDC R21, c[0x0][0x3a0] ;  /* 0x0000e800ff157b82 */ /* 0x004ea20000000800 */
[----:B------:R-:W2:Y:S07]  /*7990*/  LDL.64 R10, [R1+0x268] ;  /* 0x00026800010a7983 */ /* 0x000eae0000100a00 */
[----:B---3--:R-:W3:Y:S01]  /*79a0*/  LDC R29, c[0x0][0x3a0] ;  /* 0x0000e800ff1d7b82 */ /* 0x008ee20000000800 */
[----:B------:R-:W3:Y:S04]  /*79b0*/  LDL.64 R8, [R1+0x248] ;  /* 0x0002480001087983 */ /* 0x000ee80000100a00 */
[----:B------:R-:W-:Y:S03]  /*79c0*/  LDGSTS.E [R27+0x6800], desc[UR6][R12.64], !P6 ;  /* 0x068000000c1b7fae */ /* 0x000fe6000f1a1006 */
[----:B------:R-:W1:Y:S01]  /*79d0*/  LDC R28, c[0x0][0x3a0] ;  /* 0x0000e800ff1c7b82 */ /* 0x000e620000000800 */
[----:B------:R-:W-:Y:S04]  /*79e0*/  LDGSTS.E [R27+0x8800], desc[UR6][R24.64], !P3 ;  /* 0x08800000181b7fae */ /* 0x000fe8000d9a1006 */
[----:B------:R-:W-:Y:S03]  /*79f0*/  LDGSTS.E [R27+0xa800], desc[UR6][R18.64], !P0 ;  /* 0x0a800000121b7fae */ /* 0x000fe6000c1a1006 */
[----:B------:R-:W1:Y:S01]  /*7a00*/  LDC R20, c[0x0][0x3a0] ;  /* 0x0000e800ff147b82 */ /* 0x000e620000000800 */
[----:B------:R-:W3:Y:S04]  /*7a10*/  LDL.64 R12, [R1+0x228] ;  /* 0x00022800010c7983 */ /* 0x000ee80000100a00 */
[----:B------:R-:W3:Y:S04]  /*7a20*/  LDL.64 R24, [R1+0x208] ;  /* 0x0002080001187983 */ /* 0x000ee80000100a00 */
[----:B------:R-:W3:Y:S01]  /*7a30*/  LDL.64 R18, [R1+0x1e8] ;  /* 0x0001e80001127983 */ /* 0x000ee20000100a00 */
[----:B------:R-:W-:Y:S01]  /*7a40*/  ISETP.GE.U32.AND P2, PT, R3, 0x7fffff67, PT ;  /* 0x7fffff670300780c */ /* 0x000fe20003f46070 */
[C---:B------:R-:W-:Y:S01]  /*7a50*/  VIADD R3, R2.reuse, 0xffffffde ;  /* 0xffffffde02037836 */ /* 0x040fe20000000000 */
[----:B------:R-:W-:Y:S01]  /*7a60*/  ISETP.GE.U32.AND P1, PT, R5, 0x7fffff63, PT ;  /* 0x7fffff630500780c */ /* 0x000fe20003f26070 */
[----:B------:R-:W-:-:S03]  /*7a70*/  VIADD R5, R2, 0xffffffda ;  /* 0xffffffda02057836 */ /* 0x000fc60000000000 */
[----:B------:R-:W-:Y:S01]  /*7a80*/  ISETP.GE.U32.AND P4, PT, R3, 0x7fffff5f, PT ;  /* 0x7fffff5f0300780c */ /* 0x000fe20003f86070 */
[C---:B------:R-:W-:Y:S01]  /*7a90*/  VIADD R3, R2.reuse, 0xffffffd6 ;  /* 0xffffffd602037836 */ /* 0x040fe20000000000 */
[----:B------:R-:W-:Y:S01]  /*7aa0*/  ISETP.GE.U32.AND P5, PT, R5, 0x7fffff5b, PT ;  /* 0x7fffff5b0500780c */ /* 0x000fe20003fa6070 */
[----:B------:R-:W-:-:S03]  /*7ab0*/  VIADD R5, R2, 0xffffffd2 ;  /* 0xffffffd202057836 */ /* 0x000fc60000000000 */
[----:B------:R-:W-:Y:S01]  /*7ac0*/  ISETP.GE.U32.AND P6, PT, R3, 0x7fffff57, PT ;  /* 0x7fffff570300780c */ /* 0x000fe20003fc6070 */
[----:B----4-:R-:W-:Y:S01]  /*7ad0*/  LDGSTS.E [R27+0xc800], desc[UR6][R22.64], !P2 ;  /* 0x0c800000161b7fae */ /* 0x010fe2000d1a1006 */
[----:B------:R-:W-:Y:S01]  /*7ae0*/  ISETP.GE.U32.AND P3, PT, R5, 0x7fffff53, PT ;  /* 0x7fffff530500780c */ /* 0x000fe20003f66070 */
[C---:B------:R-:W-:Y:S01]  /*7af0*/  VIADD R5, R2.reuse, 0xffffffca ;  /* 0xffffffca02057836 */ /* 0x040fe20000000000 */
[----:B------:R-:W-:Y:S01]  /*7b00*/  IADD3 R3, PT, PT, R2, -0x32, RZ ;  /* 0xffffffce02037810 */ /* 0x000fe20007ffe0ff */
[----:B------:R4:W-:Y:S03]  /*7b10*/  LDGSTS.E [R27+0xe800], desc[UR6][R6.64], !P1 ;  /* 0x0e800000061b7fae */ /* 0x0009e6000c9a1006 */
[----:B------:R-:W-:Y:S01]  /*7b20*/  ISETP.GE.U32.AND P0, PT, R3, 0x7fffff4f, PT ;  /* 0x7fffff4f0300780c */ /* 0x000fe20003f06070 */
[----:B------:R-:W-:Y:S01]  /*7b30*/  LDGSTS.E [R27+0x10800], desc[UR6][R16.64], !P4 ;  /* 0x10800000101b7fae */ /* 0x000fe2000e1a1006 */
[----:B------:R-:W-:-:S03]  /*7b40*/  ISETP.GE.U32.AND P2, PT, R5, 0x7fffff4b, PT ;  /* 0x7fffff4b0500780c */ /* 0x000fc60003f46070 */
[----:B------:R-:W3:Y:S01]  /*7b50*/  LDL.64 R22, [R1+0x1c8] ;  /* 0x0001c80001167983 */ /* 0x000ee20000100a00 */
[----:B----4-:R-:W4:Y:S03]  /*7b60*/  LDC R7, c[0x0][0x3a0] ;  /* 0x0000e800ff077b82 */ /* 0x010f260000000800 */
[----:B------:R-:W4:Y:S05]  /*7b70*/  LDL.64 R16, [R1+0x1a8] ;  /* 0x0001a80001107983 */ /* 0x000f2a0000100a00 */
[----:B------:R-:W1:Y:S01]  /*7b80*/  LDC R6, c[0x0][0x3a0] ;  /* 0x0000e800ff067b82 */ /* 0x000e620000000800 */
[----:B--2---:R-:W-:Y:S04]  /*7b90*/  LDGSTS.E [R27+0x12800], desc[UR6][R10.64], !P5 ;  /* 0x128000000a1b7fae */ /* 0x004fe8000e9a1006 */
[----:B---3--:R-:W-:Y:S04]  /*7ba0*/  LDGSTS.E [R27+0x14800], desc[UR6][R8.64], !P6 ;  /* 0x14800000081b7fae */ /* 0x008fe8000f1a1006 */
[----:B------:R-:W2:Y:S04]  /*7bb0*/  LDL.64 R10, [R1+0x188] ;  /* 0x00018800010a7983 */ /* 0x000ea80000100a00 */
[----:B------:R-:W-:Y:S04]  /*7bc0*/  LDGSTS.E [R27+0x16800], desc[UR6][R12.64], !P3 ;  /* 0x168000000c1b7fae */ /* 0x000fe8000d9a1006 */
[----:B------:R-:W-:Y:S04]  /*7bd0*/  LDGSTS.E [R27+0x18800], desc[UR6][R24.64], !P0 ;  /* 0x18800000181b7fae */ /* 0x000fe8000c1a1006 */
[----:B------:R-:W-:Y:S04]  /*7be0*/  LDGSTS.E [R27+0x1a800], desc[UR6][R18.64], !P2 ;  /* 0x1a800000121b7fae */ /* 0x000fe8000d1a1006 */
[----:B------:R-:W3:Y:S04]  /*7bf0*/  LDL.64 R12, [R1+0x168] ;  /* 0x00016800010c7983 */ /* 0x000ee80000100a00 */
[----:B------:R-:W2:Y:S01]  /*7c00*/  LDL.64 R18, [R1+0x128] ;  /* 0x0001280001127983 */ /* 0x000ea20000100a00 */
[----:B------:R-:W-:-:S02]  /*7c10*/  VIADD R3, R2, 0xffffffc6 ;  /* 0xffffffc602037836 */ /* 0x000fc40000000000 */
[----:B------:R-:W-:-:S03]  /*7c20*/  VIADD R5, R2, 0xffffffc2 ;  /* 0xffffffc202057836 */ /* 0x000fc60000000000 */
[----:B------:R-:W-:Y:S01]  /*7c30*/  ISETP.GE.U32.AND P1, PT, R3, 0x7fffff47, PT ;  /* 0x7fffff470300780c */ /* 0x000fe20003f26070 */
[C---:B------:R-:W-:Y:S01]  /*7c40*/  VIADD R3, R2.reuse, 0xffffffbe ;  /* 0xffffffbe02037836 */ /* 0x040fe20000000000 */
[----:B------:R-:W-:Y:S02]  /*7c50*/  ISETP.GE.U32.AND P4, PT, R5, 0x7fffff43, PT ;  /* 0x7fffff430500780c */ /* 0x000fe40003f86070 */
[C---:B------:R-:W-:Y:S02]  /*7c60*/  IADD3 R5, PT, PT, R2.reuse, -0x46, RZ ;  /* 0xffffffba02057810 */ /* 0x040fe40007ffe0ff */
[----:B------:R-:W-:Y:S01]  /*7c70*/  ISETP.GE.U32.AND P5, PT, R3, 0x7fffff3f, PT ;  /* 0x7fffff3f0300780c */ /* 0x000fe20003fa6070 */
[----:B------:R-:W-:Y:S01]  /*7c80*/  VIADD R3, R2, 0xffffffb6 ;  /* 0xffffffb602037836 */ /* 0x000fe20000000000 */
[----:B--2---:R2:W-:Y:S01]  /*7c90*/  STL.64 [R1+0x12b0], R18 ;  /* 0x0012b01201007387 */ /* 0x0045e20000100a00 */
[----:B------:R-:W-:-:S03]  /*7ca0*/  ISETP.GE.U32.AND P6, PT, R5, 0x7fffff3b, PT ;  /* 0x7fffff3b0500780c */ /* 0x000fc60003fc6070 */
[----:B------:R-:W-:Y:S01]  /*7cb0*/  ISETP.GE.U32.AND P3, PT, R3, 0x7fffff37, PT ;  /* 0x7fffff370300780c */ /* 0x000fe20003f66070 */
[----:B------:R-:W-:Y:S04]  /*7cc0*/  LDGSTS.E [R27+0x1c800], desc[UR6][R22.64], !P1 ;  /* 0x1c800000161b7fae */ /* 0x000fe8000c9a1006 */
[----:B------:R-:W3:Y:S04]  /*7cd0*/  LDL.64 R8, [R1+0x108] ;  /* 0x0001080001087983 */ /* 0x000ee80000100a00 */
[----:B--2---:R-:W2:Y:S01]  /*7ce0*/  LDL.64 R18, [R1+0x148] ;  /* 0x0001480001127983 */ /* 0x004ea20000100a00 */
[----:B------:R-:W-:-:S02]  /*7cf0*/  VIADD R3, R2, 0xfffffffd ;  /* 0xfffffffd02037836 */ /* 0x000fc40000000000 */
[C---:B------:R-:W-:Y:S01]  /*7d00*/  VIADD R5, R2.reuse, 0xfffffff9 ;  /* 0xfffffff902057836 */ /* 0x040fe20000000000 */
[----:B----4-:R-:W-:Y:S02]  /*7d10*/  LDGSTS.E [R27+0x1e800], desc[UR6][R16.64], !P4 ;  /* 0x1e800000101b7fae */ /* 0x010fe4000e1a1006 */
[----:B------:R-:W-:Y:S01]  /*7d20*/  ISETP.GE.U32.AND P0, PT, R3, 0x7fffff7e, PT ;  /* 0x7fffff7e0300780c */ /* 0x000fe20003f06070 */
[----:B------:R-:W-:Y:S01]  /*7d30*/  VIADD R3, R2, 0xfffffff5 ;  /* 0xfffffff502037836 */ /* 0x000fe20000000000 */
[----:B------:R-:W-:Y:S01]  /*7d40*/  ISETP.GE.U32.AND P2, PT, R5, 0x7fffff7a, PT ;  /* 0x7fffff7a0500780c */ /* 0x000fe20003f46070 */
[----:B------:R-:W-:Y:S01]  /*7d50*/  LDGSTS.E [R27+0x20800], desc[UR6][R10.64], !P5 ;  /* 0x208000000a1b7fae */ /* 0x000fe2000e9a1006 */
[----:B------:R-:W-:Y:S02]  /*7d60*/  IADD3 R5, PT, PT, R29, -0x4e, RZ ;  /* 0xffffffb21d057810 */ /* 0x000fe40007ffe0ff */
[----:B------:R-:W-:Y:S01]  /*7d70*/  ISETP.GE.U32.AND P1, PT, R3, 0x7fffff76, PT ;  /* 0x7fffff760300780c */ /* 0x000fe20003f26070 */
[----:B------:R-:W-:Y:S01]  /*7d80*/  VIADD R3, R7, 0xffffffae ;  /* 0xffffffae07037836 */ /* 0x000fe20000000000 */
[----:B------:R-:W-:Y:S01]  /*7d90*/  ISETP.GE.U32.AND P4, PT, R5, 0x7fffff33, PT ;  /* 0x7fffff330500780c */ /* 0x000fe20003f86070 */
[----:B---3--:R-:W-:Y:S01]  /*7da0*/  LDGSTS.E [R27+0x22800], desc[UR6][R12.64], !P6 ;  /* 0x228000000c1b7fae */ /* 0x008fe2000f1a1006 */
[----:B-1----:R-:W-:Y:S01]  /*7db0*/  VIADD R5, R6, 0xffffffa6 ;  /* 0xffffffa606057836 */ /* 0x002fe20000000000 */
[----:B------:R-:W1:Y:S02]  /*7dc0*/  LDC R29, c[0x0][0x3a0] ;  /* 0x0000e800ff1d7b82 */ /* 0x000e640000000800 */
[----:B------:R-:W3:Y:S04]  /*7dd0*/  LDL.64 R22, [R1+0xe8] ;  /* 0x0000e80001167983 */ /* 0x000ee80000100a00 */
[----:B------:R-:W4:Y:S04]  /*7de0*/  LDL.64 R16, [R1+0xc8] ;  /* 0x0000c80001107983 */ /* 0x000f280000100a00 */
        /* <DEDUP_REMOVED lines=8> */
[----:B------:R-:W-:Y:S01]  /*7e70*/  VIADD R3, R28, 0xffffffaa ;  /* 0xffffffaa1c037836 */ /* 0x000fe20000000000 */
[----:B------:R-:W-:Y:S01]  /*7e80*/  ISETP.GE.U32.AND P3, PT, R5, 0x7fffff27, PT ;  /* 0x7fffff270500780c */ /* 0x000fe20003f66070 */
[----:B------:R-:W1:Y:S03]  /*7e90*/  LDC R28, c[0x0][0x3a0] ;  /* 0x0000e800ff1c7b82 */ /* 0x000e660000000800 */
[----:B------:R-:W-:Y:S01]  /*7ea0*/  ISETP.GE.U32.AND P6, PT, R3, 0x7fffff2b, PT ;  /* 0x7fffff2b0300780c */ /* 0x000fe20003fc6070 */
[----:B------:R-:W-:-:S04]  /*7eb0*/  VIADD R3, R0, 0xffffffa2 ;  /* 0xffffffa200037836 */ /* 0x000fc80000000000 */
[----:B------:R-:W1:Y:S08]  /*7ec0*/  LDC R5, c[0x0][0x3a0] ;  /* 0x0000e800ff057b82 */ /* 0x000e700000000800 */
[----:B------:R-:W2:Y:S01]  /*7ed0*/  LDC R0, c[0x0][0x3a0] ;  /* 0x0000e800ff007b82 */ /* 0x000ea20000000800 */
[----:B-1----:R-:W-:Y:S01]  /*7ee0*/  IADD3 R5, PT, PT, R5, -0x62, RZ ;  /* 0xffffff9e05057810 */ /* 0x002fe20007ffe0ff */
[----:B--2---:R-:W-:Y:S01]  /*7ef0*/  LDGSTS.E [R27+0x26800], desc[UR6][R18.64], !P4 ;  /* 0x26800000121b7fae */ /* 0x004fe2000e1a1006 */
[----:B------:R-:W-:-:S05]  /*7f00*/  ISETP.GE.U32.AND P4, PT, R3, 0x7fffff23, PT ;  /* 0x7fffff230300780c */ /* 0x000fca0003f86070 */
[----:B------:R-:W1:Y:S01]  /*7f10*/  LDC R3, c[0x0][0x3a0] ;  /* 0x0000e800ff037b82 */ /* 0x000e620000000800 */
[----:B------:R-:W-:Y:S04]  /*7f20*/  LDGSTS.E [R27+0x28800], desc[UR6][R8.64], !P5 ;  /* 0x28800000081b7fae */ /* 0x000fe8000e9a1006 */
[----:B---3--:R-:W-:Y:S04]  /*7f30*/  LDGSTS.E [R27+0x2a800], desc[UR6][R22.64], !P6 ;  /* 0x2a800000161b7fae */ /* 0x008fe8000f1a1006 */
[----:B------:R-:W2:Y:S04]  /*7f40*/  LDL.64 R18, [R1+0x18] ;  /* 0x0000180001127983 */ /* 0x000ea80000100a00 */
[----:B------:R-:W3:Y:S04]  /*7f50*/  LDL.LU.64 R8, [R1+0x12a8] ;  /* 0x0012a80001087983 */ /* 0x000ee80000300a00 */
[----:B------:R-:W3:Y:S04]  /*7f60*/  LDL.LU.64 R22, [R1+0x12a0] ;  /* 0x0012a00001167983 */ /* 0x000ee80000300a00 */
[----:B----4-:R-:W-:Y:S04]  /*7f70*/  LDGSTS.E [R27+0x2c800], desc[UR6][R16.64], !P3 ;  /* 0x2c800000101b7fae */ /* 0x010fe8000d9a1006 */
[----:B------:R-:W-:Y:S04]  /*7f80*/  LDGSTS.E [R27+0x2e800], desc[UR6][R10.64], !P4 ;  /* 0x2e8000000a1b7fae */ /* 0x000fe8000e1a1006 */
[----:B------:R-:W4:Y:S04]  /*7f90*/  LDL.LU.64 R16, [R1+0x1298] ;  /* 0x0012980001107983 */ /* 0x000f280000300a00 */
[----:B------:R-:W3:Y:S01]  /*7fa0*/  LDL.LU.64 R10, [R1+0x1290] ;  /* 0x00129000010a7983 */ /* 0x000ee20000300a00 */
[----:B------:R-:W-:-:S02]  /*7fb0*/  ISETP.GE.U32.AND P5, PT, R5, 0x7fffff1f, PT ;  /* 0x7fffff1f0500780c */ /* 0x000fc40003fa6070 */
[----:B------:R-:W1:Y:S02]  /*7fc0*/  LDC R5, c[0x0][0x3a0] ;  /* 0x0000e800ff057b82 */ /* 0x000e640000000800 */
[----:B-1----:R-:W-:-:S05]  /*7fd0*/  VIADD R3, R3, 0xffffff9a ;  /* 0xffffff9a03037836 */ /* 0x002fca0000000000 */
[----:B------:R-:W-:-:S04]  /*7fe0*/  ISETP.GE.U32.AND P6, PT, R3, 0x7fffff1b, PT ;  /* 0x7fffff1b0300780c */ /* 0x000fc80003fc6070 */
[----:B------:R-:W-:Y:S09]  /*7ff0*/  LDGSTS.E [R27+0x30800], desc[UR6][R14.64], !P5 ;  /* 0x308000000e1b7fae */ /* 0x000ff2000e9a1006 */
[----:B------:R-:W-:Y:S01]  /*8000*/  LDGSTS.E [R27+0x32800], desc[UR6][R24.64], !P6 ;  /* 0x32800000181b7fae */ /* 0x000fe2000f1a1006 */
[----:B------:R-:W-:-:S03]  /*8010*/  VIADD R5, R5, 0xffffff96 ;  /* 0xffffff9605057836 */ /* 0x000fc60000000000 */
[----:B------:R-:W4:Y:S02]  /*8020*/  LDL.64 R14, [R1+0x2e0] ;  /* 0x0002e000010e7983 */ /* 0x000f240000100a00 */
[----:B------:R-:W-:Y:S01]  /*8030*/  ISETP.GE.U32.AND P3, PT, R5, 0x7fffff17, PT ;  /* 0x7fffff170500780c */ /* 0x000fe20003f66070 */
[----:B------:R-:W-:Y:S01]  /*8040*/  VIADD R3, R21, 0xffffff92 ;  /* 0xffffff9215037836 */ /* 0x000fe20000000000 */
[----:B------:R-:W4:Y:S11]  /*8050*/  LDL.64 R24, [R1+0x2c0] ;  /* 0x0002c00001187983 */ /* 0x000f360000100a00 */
[----:B------:R-:W-:Y:S04]  /*8060*/  LDGSTS.E [R27+0x34800], desc[UR6][R12.64], !P3 ;  /* 0x348000000c1b7fae */ /* 0x000fe8000d9a1006 */
[----:B------:R-:W4:Y:S01]  /*8070*/  LDL.64 R12, [R1+0x5a8] ;  /* 0x0005a800010c7983 */ /* 0x000f220000100a00 */
[----:B------:R-:W-:Y:S01]  /*8080*/  ISETP.GE.U32.AND P4, PT, R3, 0x7fffff13, PT ;  /* 0x7fffff130300780c */ /* 0x000fe20003f86070 */
[----:B------:R-:W-:Y:S01]  /*8090*/  VIADD R5, R29, 0xffffff8e ;  /* 0xffffff8e1d057836 */ /* 0x000fe20000000000 */
[----:B------:R-:W-:Y:S01]  /*80a0*/  IADD3 R3, PT, PT, R20, -0x76, RZ ;  /* 0xffffff8a14037810 */ /* 0x000fe20007ffe0ff */
[----:B------:R-:W1:Y:S01]  /*80b0*/  LDC R29, c[0x0][0x3a0] ;  /* 0x0000e800ff1d7b82 */ /* 0x000e620000000800 */
[----:B------:R-:W4:Y:S02]  /*80c0*/  LDL.64 R20, [R1+0x300] ;  /* 0x0003000001147983 */ /* 0x000f240000100a00 */
[----:B------:R-:W-:Y:S01]  /*80d0*/  ISETP.GE.U32.AND P5, PT, R5, 0x7fffff0f, PT ;  /* 0x7fffff0f0500780c */ /* 0x000fe20003fa6070 */
[----:B------:R-:W-:Y:S01]  /*80e0*/  VIADD R5, R28, 0xffffff86 ;  /* 0xffffff861c057836 */ /* 0x000fe20000000000 */
[----:B------:R-:W-:Y:S01]  /*80f0*/  ISETP.GE.U32.AND P6, PT, R3, 0x7fffff0b, PT ;  /* 0x7fffff0b0300780c */ /* 0x000fe20003fc6070 */
[----:B------:R-:W-:-:S04]  /*8100*/  VIADD R3, R0, 0xffffff82 ;  /* 0xffffff8200037836 */ /* 0x000fc80000000000 */
[----:B------:R-:W-:Y:S01]  /*8110*/  LDGSTS.E [R27+0x36800], desc[UR6][R6.64], !P4 ;  /* 0x36800000061b7fae */ /* 0x000fe2000e1a1006 */
[----:B------:R-:W-:Y:S01]  /*8120*/  ISETP.GE.U32.AND P3, PT, R5, 0x7fffff07, PT ;  /* 0x7fffff070500780c */ /* 0x000fe20003f66070 */
[----:B------:R-:W1:Y:S01]  /*8130*/  LDC R0, c[0x0][0x3a0] ;  /* 0x0000e800ff007b82 */ /* 0x000e620000000800 */
[----:B------:R-:W-:Y:S01]  /*8140*/  ISETP.GE.U32.AND P4, PT, R3, 0x7fffff03, PT ;  /* 0x7fffff030300780c */ /* 0x000fe20003f86070 */
[----:B------:R-:W4:Y:S01]  /*8150*/  LDL.64 R6, [R1+0x2a0] ;  /* 0x0002a00001067983 */ /* 0x000f220000100a00 */
[----:B------:R-:W-:-:S05]  /*8160*/  LOP3.LUT R28, R4, 0x40, RZ, 0x3c, !PT ;  /* 0x00000040041c7812 */ /* 0x000fca00078e3cff */
[----:B------:R-:W-:Y:S01]  /*8170*/  VIADD R28, R28, UR4 ;  /* 0x000000041c1c7c36 */ /* 0x000fe20008000000 */
[----:B--2---:R-:W-:Y:S04]  /*8180*/  LDGSTS.E [R27+0x38800], desc[UR6][R18.64], !P5 ;  /* 0x38800000121b7fae */ /* 0x004fe8000e9a1006 */
[----:B------:R-:W2:Y:S04]  /*8190*/  LDL.64 R18, [R1+0x280] ;  /* 0x0002800001127983 */ /* 0x000ea80000100a00 */
[----:B---3--:R-:W-:Y:S04]  /*81a0*/  LDGSTS.E [R27+0x3a800], desc[UR6][R10.64], !P6 ;  /* 0x3a8000000a1b7fae */ /* 0x008fe8000f1a1006 */
[----:B------:R3:W-:Y:S04]  /*81b0*/  STL.64 [R1+0x1050], R10 ;  /* 0x0010500a01007387 */ /* 0x0007e80000100a00 */
[----:B----4-:R-:W-:Y:S04]  /*81c0*/  LDGSTS.E [R27+0x3c800], desc[UR6][R16.64], !P3 ;  /* 0x3c800000101b7fae */ /* 0x010fe8000d9a1006 */
[----:B------:R4:W-:Y:S04]  /*81d0*/  LDGSTS.E [R27+0x3e800], desc[UR6][R22.64], !P4 ;  /* 0x3e800000161b7fae */ /* 0x0009e8000e1a1006 */
[----:B---3--:R-:W3:Y:S04]  /*81e0*/  LDL.64 R10, [R1+0x320] ;  /* 0x00032000010a7983 */ /* 0x008ee80000100a00 */
[----:B------:R1:W-:Y:S04]  /*81f0*/  STL.64 [R1+0x1058], R16 ;  /* 0x0010581001007387 */ /* 0x0003e80000100a00 */
[----:B-1----:R-:W2:Y:S04]  /*8200*/  LDL.64 R16, [R1+0x340] ;  /* 0x0003400001107983 */ /* 0x002ea80000100a00 */
[----:B------:R1:W-:Y:S04]  /*8210*/  STL.64 [R1+0x1088], R26 ;  /* 0x0010881a01007387 */ /* 0x0003e80000100a00 */
[----:B-1----:R-:W2:Y:S04]  /*8220*/  LDL.64 R26, [R1+0x588] ;  /* 0x00058800011a7983 */ /* 0x002ea80000100a00 */
[----:B------:R4:W-:Y:S04]  /*8230*/  STL.64 [R1+0x1060], R22 ;  /* 0x0010601601007387 */ /* 0x0009e80000100a00 */
[----:B------:R-:W-:Y:S01]  /*8240*/  LDGSTS.E [R28+0x1000], desc[UR6][R12.64], !P0 ;  /* 0x010000000c1c7fae */ /* 0x000fe2000c1a1006 */
[----:B------:R-:W-:-:S02]  /*8250*/  VIADD R3, R2, 0xffffffed ;  /* 0xffffffed02037836 */ /* 0x000fc40000000000 */
[C---:B------:R-:W-:Y:S01]  /*8260*/  VIADD R5, R2.reuse, 0xfffffff1 ;  /* 0xfffffff102057836 */ /* 0x040fe20000000000 */
[----:B----4-:R-:W1:Y:S01]  /*8270*/  LDC R23, c[0x0][0x3a0] ;  /* 0x0000e800ff177b82 */ /* 0x010e620000000800 */
[----:B------:R-:W4:Y:S01]  /*8280*/  LDL.64 R12, [R1+0x260] ;  /* 0x00026000010c7983 */ /* 0x000f220000100a00 */
[----:B------:R-:W-:Y:S02]  /*8290*/  ISETP.GE.U32.AND P6, PT, R3, 0x7fffff6e, PT ;  /* 0x7fffff6e0300780c */ /* 0x000fe40003fc6070 */
[----:B------:R-:W-:-:S04]  /*82a0*/  IADD3 R3, PT, PT, R2, -0x17, RZ ;  /* 0xffffffe902037810 */ /* 0x000fc80007ffe0ff */
[----:B------:R-:W1:Y:S01]  /*82b0*/  LDC R22, c[0x0][0x3a0] ;  /* 0x0000e800ff167b82 */ /* 0x000e620000000800 */
[----:B------:R-:W-:Y:S02]  /*82c0*/  ISETP.GE.U32.AND P5, PT, R5, 0x7fffff72, PT ;  /* 0x7fffff720500780c */ /* 0x000fe40003fa6070 */
[----:B------:R-:W-:Y:S01]  /*82d0*/  ISETP.GE.U32.AND P3, PT, R3, 0x7fffff6a, PT ;  /* 0x7fffff6a0300780c */ /* 0x000fe20003f66070 */
[----:B------:R-:W-:-:S05]  /*82e0*/  VIADD R3, R2, 0xffffffe5 ;  /* 0xffffffe502037836 */ /* 0x000fca0000000000 */
[----:B------:R-:W-:Y:S01]  /*82f0*/  ISETP.GE.U32.AND P4, PT, R3, 0x7fffff66, PT ;  /* 0x7fffff660300780c */ /* 0x000fe20003f86070 */
[C---:B------:R-:W-:Y:S02]  /*8300*/  VIADD R5, R2.reuse, 0xffffffe1 ;  /* 0xffffffe102057836 */ /* 0x040fe40000000000 */
[----:B------:R-:W-:-:S03]  /*8310*/  VIADD R3, R2, 0xffffffdd ;  /* 0xffffffdd02037836 */ /* 0x000fc60000000000 */
[----:B------:R-:W-:Y:S02]  /*8320*/  ISETP.GE.U32.AND P0, PT, R5, 0x7fffff62, PT ;  /* 0x7fffff620500780c */ /* 0x000fe40003f06070 */
[----:B------:R-:W-:Y:S01]  /*8330*/  IADD3 R5, PT, PT, R2, -0x27, RZ ;  /* 0xffffffd902057810 */ /* 0x000fe20007ffe0ff */
[----:B--2---:R-:W-:Y:S04]  /*8340*/  LDGSTS.E [R28+0x3000], desc[UR6][R26.64], !P2 ;  /* 0x030000001a1c7fae */ /* 0x004fe8000d1a1006 */
[----:B------:R-:W-:Y:S04]  /*8350*/  LDGSTS.E [R28+0x5000], desc[UR6][R16.64], !P1 ;  /* 0x05000000101c7fae */ /* 0x000fe8000c9a1006 */
[----:B---3--:R-:W-:Y:S04]  /*8360*/  LDGSTS.E [R28+0x7000], desc[UR6][R10.64], !P5 ;  /* 0x070000000a1c7fae */ /* 0x008fe8000e9a1006 */
[----:B------:R-:W-:Y:S04]  /*8370*/  LDGSTS.E [R28+0x9000], desc[UR6][R20.64], !P6 ;  /* 0x09000000141c7fae */ /* 0x000fe8000f1a1006 */
[----:B------:R-:W2:Y:S04]  /*8380*/  LDL.64 R16, [R1+0x240] ;  /* 0x0002400001107983 */ /* 0x000ea80000100a00 */
[----:B------:R-:W3:Y:S04]  /*8390*/  LDL.64 R10, [R1+0x220] ;  /* 0x00022000010a7983 */ /* 0x000ee80000100a00 */
[----:B------:R-:W3:Y:S04]  /*83a0*/  LDL.64 R20, [R1+0x200] ;  /* 0x0002000001147983 */ /* 0x000ee80000100a00 */
[----:B------:R-:W-:Y:S04]  /*83b0*/  LDGSTS.E [R28+0xb000], desc[UR6][R14.64], !P3 ;  /* 0x0b0000000e1c7fae */ /* 0x000fe8000d9a1006 */
[----:B------:R-:W-:Y:S01]  /*83c0*/  LDGSTS.E [R28+0xd000], desc[UR6][R24.64], !P4 ;  /* 0x0d000000181c7fae */ /* 0x000fe2000e1a1006 */
[----:B------:R-:W-:-:S02]  /*83d0*/  ISETP.GE.U32.AND P2, PT, R3, 0x7fffff5e, PT ;  /* 0x7fffff5e0300780c */ /* 0x000fc40003f46070 */
[----:B------:R-:W-:Y:S01]  /*83e0*/  ISETP.GE.U32.AND P1, PT, R5, 0x7fffff5a, PT ;  /* 0x7fffff5a0500780c */ /* 0x000fe20003f26070 */
[----:B------:R1:W-:Y:S04]  /*83f0*/  LDGSTS.E [R28+0xf000], desc[UR6][R6.64], !P0 ;  /* 0x0f000000061c7fae */ /* 0x0003e8000c1a1006 */
[----:B------:R-:W3:Y:S04]  /*8400*/  LDL.64 R14, [R1+0x1e0] ;  /* 0x0001e000010e7983 */ /* 0x000ee80000100a00 */
[----:B------:R-:W3:Y:S04]  /*8410*/  LDL.64 R24, [R1+0x1c0] ;  /* 0x0001c00001187983 */ /* 0x000ee80000100a00 */
[----:B------:R-:W-:Y:S01]  /*8420*/  LDGSTS.E [R28+0x11000], desc[UR6][R18.64], !P2 ;  /* 0x11000000121c7fae */ /* 0x000fe2000d1a1006 */
[C---:B------:R-:W-:Y:S01]  /*8430*/  VIADD R3, R2.reuse, 0xffffffd5 ;  /* 0xffffffd502037836 */ /* 0x040fe20000000000 */
[----:B-1----:R-:W1:Y:S02]  /*8440*/  LDC R7, c[0x0][0x3a0] ;  /* 0x0000e800ff077b82 */ /* 0x002e640000000800 */
[----:B----4-:R-:W-:Y:S01]  /*8450*/  LDGSTS.E [R28+0x13000], desc[UR6][R12.64], !P1 ;  /* 0x130000000c1c7fae */ /* 0x010fe2000c9a1006 */
[----:B------:R-:W-:-:S03]  /*8460*/  VIADD R5, R2, 0xffffffd1 ;  /* 0xffffffd102057836 */ /* 0x000fc60000000000 */
[----:B------:R-:W4:Y:S02]  /*8470*/  LDL.64 R26, [R1+0x80] ;  /* 0x00008000011a7983 */ /* 0x000f240000100a00 */
[----:B------:R-:W1:Y:S02]  /*8480*/  LDC R6, c[0x0][0x3a0] ;  /* 0x0000e800ff067b82 */ /* 0x000e640000000800 */
[----:B------:R-:W4:Y:S04]  /*8490*/  LDL.64 R18, [R1+0x1a0] ;  /* 0x0001a00001127983 */ /* 0x000f280000100a00 */
[----:B------:R-:W4:Y:S01]  /*84a0*/  LDL.64 R12, [R1+0x180] ;  /* 0x00018000010c7983 */ /* 0x000f220000100a00 */
[----:B------:R-:W-:Y:S01]  /*84b0*/  ISETP.GE.U32.AND P5, PT, R3, 0x7fffff56, PT ;  /* 0x7fffff560300780c */ /* 0x000fe20003fa6070 */
[C---:B------:R-:W-:Y:S01]  /*84c0*/  VIADD R3, R2.reuse, 0xffffffcd ;  /* 0xffffffcd02037836 */ /* 0x040fe20000000000 */
[----:B------:R-:W-:Y:S01]  /*84d0*/  ISETP.GE.U32.AND P6, PT, R5, 0x7fffff52, PT ;  /* 0x7fffff520500780c */ /* 0x000fe20003fc6070 */
[----:B------:R-:W-:-:S03]  /*84e0*/  VIADD R5, R2, 0xffffffc9 ;  /* 0xffffffc902057836 */ /* 0x000fc60000000000 */
[----:B------:R-:W-:Y:S02]  /*84f0*/  ISETP.GE.U32.AND P3, PT, R3, 0x7fffff4e, PT ;  /* 0x7fffff4e0300780c */ /* 0x000fe40003f66070 */
[----:B------:R-:W-:Y:S02]  /*8500*/  ISETP.GE.U32.AND P4, PT, R5, 0x7fffff4a, PT ;  /* 0x7fffff4a0500780c */ /* 0x000fe40003f86070 */
[----:B------:R-:W-:-:S04]  /*8510*/  IADD3 R3, PT, PT, R2, -0x3b, RZ ;  /* 0xffffffc502037810 */ /* 0x000fc80007ffe0ff */
[----:B------:R-:W-:Y:S01]  /*8520*/  ISETP.GE.U32.AND P0, PT, R3, 0x7fffff46, PT ;  /* 0x7fffff460300780c */ /* 0x000fe20003f06070 */
[C---:B------:R-:W-:Y:S02]  /*8530*/  VIADD R3, R2.reuse, 0xffffffbd ;  /* 0xffffffbd02037836 */ /* 0x040fe40000000000 */
[----:B------:R-:W-:-:S03]  /*8540*/  VIADD R5, R2, 0xffffffc1 ;  /* 0xffffffc102057836 */ /* 0x000fc60000000000 */
[----:B------:R-:W-:Y:S01]  /*8550*/  ISETP.GE.U32.AND P1, PT, R3, 0x7fffff3e, PT ;  /* 0x7fffff3e0300780c */ /* 0x000fe20003f26070 */
[C---:B------:R-:W-:Y:S01]  /*8560*/  VIADD R3, R2.reuse, 0xffffffb5 ;  /* 0xffffffb502037836 */ /* 0x040fe20000000000 */
[----:B------:R-:W-:Y:S01]  /*8570*/  ISETP.GE.U32.AND P2, PT, R5, 0x7fffff42, PT ;  /* 0x7fffff420500780c */ /* 0x000fe20003f46070 */
[----:B------:R-:W-:Y:S01]  /*8580*/  VIADD R5, R2, 0xffffffb9 ;  /* 0xffffffb902057836 */ /* 0x000fe20000000000 */
[----:B--2---:R-:W-:Y:S04]  /*8590*/  LDGSTS.E [R28+0x15000], desc[UR6][R16.64], !P5 ;  /* 0x15000000101c7fae */ /* 0x004fe8000e9a1006 */
[----:B---3--:R2:W-:Y:S04]  /*85a0*/  LDGSTS.E [R28+0x17000], desc[UR6][R10.64], !P6 ;  /* 0x170000000a1c7fae */ /* 0x0085e8000f1a1006 */
[----:B------:R-:W-:Y:S04]  /*85b0*/  LDGSTS.E [R28+0x19000], desc[UR6][R20.64], !P3 ;  /* 0x19000000141c7fae */ /* 0x000fe8000d9a1006 */
[----:B------:R-:W3:Y:S01]  /*85c0*/  LDL.64 R16, [R1+0x160] ;  /* 0x0001600001107983 */ /* 0x000ee20000100a00 */
[----:B------:R-:W-:Y:S01]  /*85d0*/  ISETP.GE.U32.AND P5, PT, R5, 0x7fffff3a, PT ;  /* 0x7fffff3a0500780c */ /* 0x000fe20003fa6070 */
[----:B--2---:R-:W2:Y:S02]  /*85e0*/  LDC R10, c[0x0][0x3a0] ;  /* 0x0000e800ff0a7b82 */ /* 0x004ea40000000800 */
[----:B------:R-:W3:Y:S04]  /*85f0*/  LDL.64 R20, [R1+0x140] ;  /* 0x0001400001147983 */ /* 0x000ee80000100a00 */
[----:B------:R-:W-:Y:S01]  /*8600*/  LDGSTS.E [R28+0x1b000], desc[UR6][R14.64], !P4 ;  /* 0x1b0000000e1c7fae */ /* 0x000fe2000e1a1006 */
[----:B------:R-:W-:-:S03]  /*8610*/  ISETP.GE.U32.AND P6, PT, R3, 0x7fffff36, PT ;  /* 0x7fffff360300780c */ /* 0x000fc60003fc6070 */
[----:B------:R-:W3:Y:S01]  /*8620*/  LDL.64 R14, [R1+0x120] ;  /* 0x00012000010e7983 */ /* 0x000ee20000100a00 */
[C---:B------:R-:W-:Y:S01]  /*8630*/  IADD3 R3, PT, PT, R2.reuse, -0x4, RZ ;  /* 0xfffffffc02037810 */ /* 0x040fe20007ffe0ff */
[C---:B------:R-:W-:Y:S02]  /*8640*/  VIADD R5, R2.reuse, 0xfffffff8 ;  /* 0xfffffff802057836 */ /* 0x040fe40000000000 */
[----:B------:R-:W-:Y:S01]  /*8650*/  LDGSTS.E [R28+0x1d000], desc[UR6][R24.64], !P0 ;  /* 0x1d000000181c7fae */ /* 0x000fe2000c1a1006 */
[----:B------:R-:W-:Y:S01]  /*8660*/  ISETP.GE.U32.AND P3, PT, R3, 0x7fffff7d, PT ;  /* 0x7fffff7d0300780c */ /* 0x000fe20003f66070 */
[----:B------:R-:W-:Y:S01]  /*8670*/  VIADD R3, R2, 0xfffffff4 ;  /* 0xfffffff402037836 */ /* 0x000fe20000000000 */
[----:B------:R-:W-:Y:S01]  /*8680*/  ISETP.GE.U32.AND P4, PT, R5, 0x7fffff79, PT ;  /* 0x7fffff790500780c */ /* 0x000fe20003f86070 */
[----:B-1----:R-:W-:Y:S01]  /*8690*/  VIADD R5, R7, 0xffffffb1 ;  /* 0xffffffb107057836 */ /* 0x002fe20000000000 */
[----:B----4-:R-:W-:Y:S02]  /*86a0*/  LDGSTS.E [R28+0x1f000], desc[UR6][R18.64], !P2 ;  /* 0x1f000000121c7fae */ /* 0x010fe4000d1a1006 */
[----:B------:R-:W-:Y:S01]  /*86b0*/  ISETP.GE.U32.AND P0, PT, R3, 0x7fffff75, PT ;  /* 0x7fffff750300780c */ /* 0x000fe20003f06070 */
[----:B------:R-:W-:Y:S01]  /*86c0*/  VIADD R3, R6, 0xffffffad ;  /* 0xffffffad06037836 */ /* 0x000fe20000000000 */
[----:B------:R-:W-:Y:S04]  /*86d0*/  LDGSTS.E [R28+0x21000], desc[UR6][R12.64], !P1 ;  /* 0x210000000c1c7fae */ /* 0x000fe8000c9a1006 */
[----:B------:R-:W4:Y:S04]  /*86e0*/  LDL.64 R24, [R1+0x100] ;  /* 0x0001000001187983 */ /* 0x000f280000100a00 */
[----:B------:R-:W4:Y:S04]  /*86f0*/  LDL.64 R6, [R1+0xe0] ;  /* 0x0000e00001067983 */ /* 0x000f280000100a00 */
[----:B------:R-:W4:Y:S04]  /*8700*/  LDL.64 R18, [R1+0xc0] ;  /* 0x0000c00001127983 */ /* 0x000f280000100a00 */
[----:B------:R-:W4:Y:S01]  /*8710*/  LDL.64 R12, [R1+0xa0] ;  /* 0x0000a000010c7983 */ /* 0x000f220000100a00 */
[----:B------:R-:W-:-:S02]  /*8720*/  ISETP.GE.U32.AND P2, PT, R5, 0x7fffff32, PT ;  /* 0x7fffff320500780c */ /* 0x000fc40003f46070 */
[----:B------:R-:W-:Y:S02]  /*8730*/  ISETP.GE.U32.AND P1, PT, R3, 0x7fffff2e, PT ;  /* 0x7fffff2e0300780c */ /* 0x000fe40003f26070 */
[----:B------:R-:W-:Y:S01]  /*8740*/  IADD3 R3, PT, PT, R29, -0x57, RZ ;  /* 0xffffffa91d037810 */ /* 0x000fe20007ffe0ff */
[----:B--2---:R-:W-:Y:S01]  /*8750*/  VIADD R5, R10, 0xffffffa5 ;  /* 0xffffffa50a057836 */ /* 0x004fe20000000000 */
[----:B------:R-:W1:Y:S01]  /*8760*/  LDC R29, c[0x0][0x3a0] ;  /* 0x0000e800ff1d7b82 */ /* 0x000e620000000800 */
[----:B------:R-:W2:Y:S04]  /*8770*/  LDL.64 R10, [R1+0x40] ;  /* 0x00004000010a7983 */ /* 0x000ea80000100a00 */
[----:B---3--:R-:W-:Y:S01]  /*8780*/  LDGSTS.E [R28+0x23000], desc[UR6][R16.64], !P5 ;  /* 0x23000000101c7fae */ /* 0x008fe2000e9a1006 */
[----:B------:R-:W-:Y:S01]  /*8790*/  ISETP.GE.U32.AND P5, PT, R3, 0x7fffff2a, PT ;  /* 0x7fffff2a0300780c */ /* 0x000fe20003fa6070 */
[----:B------:R-:W-:-:S02]  /*87a0*/  VIADD R3, R0, 0xffffffa1 ;  /* 0xffffffa100037836 */ /* 0x000fc40000000000 */
[----:B------:R-:W3:Y:S01]  /*87b0*/  LDC R0, c[0x0][0x3a0] ;  /* 0x0000e800ff007b82 */ /* 0x000ee20000000800 */
[----:B------:R-:W-:Y:S01]  /*87c0*/  LDGSTS.E [R28+0x25000], desc[UR6][R20.64], !P6 ;  /* 0x25000000141c7fae */ /* 0x000fe2000f1a1006 */
[----:B------:R-:W-:-:S06]  /*87d0*/  ISETP.GE.U32.AND P6, PT, R5, 0x7fffff26, PT ;  /* 0x7fffff260500780c */ /* 0x000fcc0003fc6070 */
[----:B------:R-:W1:Y:S01]  /*87e0*/  LDC R5, c[0x0][0x3a0] ;  /* 0x0000e800ff057b82 */ /* 0x000e620000000800 */
[----:B------:R-:W2:Y:S04]  /*87f0*/  LDL.64 R16, [R1+0x60] ;  /* 0x0000600001107983 */ /* 0x000ea80000100a00 */
[----:B------:R-:W3:Y:S04]  /*8800*/  LDL.64 R20, [R1+0x28] ;  /* 0x0000280001147983 */ /* 0x000ee80000100a00 */
[----:B------:R-:W-:Y:S01]  /*8810*/  LDGSTS.E [R28+0x27000], desc[UR6][R14.64], !P2 ;  /* 0x270000000e1c7fae */ /* 0x000fe2000d1a1006 */
[----:B------:R-:W-:-:S02]  /*8820*/  ISETP.GE.U32.AND P2, PT, R3, 0x7fffff22, PT ;  /* 0x7fffff220300780c */ /* 0x000fc40003f46070 */
[----:B------:R-:W4:Y:S01]  /*8830*/  LDC R3, c[0x0][0x3a0] ;  /* 0x0000e800ff037b82 */ /* 0x000f220000000800 */
[----:B-1----:R-:W-:Y:S01]  /*8840*/  VIADD R5, R5, 0xffffff9d ;  /* 0xffffff9d05057836 */ /* 0x002fe20000000000 */
[----:B------:R-:W3:Y:S04]  /*8850*/  LDL.64 R14, [R1+0x10] ;  /* 0x00001000010e7983 */ /* 0x000ee80000100a00 */
[----:B----4-:R-:W-:Y:S01]  /*8860*/  LDGSTS.E [R28+0x29000], desc[UR6][R24.64], !P1 ;  /* 0x29000000181c7fae */ /* 0x010fe2000c9a1006 */
[----:B------:R-:W-:Y:S02]  /*8870*/  ISETP.GE.U32.AND P1, PT, R5, 0x7fffff1e, PT ;  /* 0x7fffff1e0500780c */ /* 0x000fe40003f26070 */
[----:B------:R-:W1:Y:S01]  /*8880*/  LDC R5, c[0x0][0x3a0] ;  /* 0x0000e800ff057b82 */ /* 0x000e620000000800 */
[----:B------:R-:W-:Y:S04]  /*8890*/  LDGSTS.E [R28+0x2b000], desc[UR6][R6.64], !P5 ;  /* 0x2b000000061c7fae */ /* 0x000fe8000e9a1006 */
[----:B------:R-:W-:Y:S01]  /*88a0*/  LDGSTS.E [R28+0x2d000], desc[UR6][R18.64], !P6 ;  /* 0x2d000000121c7fae */ /* 0x000fe2000f1a1006 */
[----:B------:R-:W-:-:S03]  /*88b0*/  VIADD R3, R3, 0xffffff99 ;  /* 0xffffff9903037836 */ /* 0x000fc60000000000 */
[----:B------:R-:W4:Y:S02]  /*88c0*/  LDL.LU.64 R24, [R1+0x1288] ;  /* 0x0012880001187983 */ /* 0x000f240000300a00 */
[----:B------:R-:W-:Y:S02]  /*88d0*/  ISETP.GE.U32.AND P5, PT, R3, 0x7fffff1a, PT ;  /* 0x7fffff1a0300780c */ /* 0x000fe40003fa6070 */
[----:B------:R-:W4:Y:S01]  /*88e0*/  LDL.LU.64 R6, [R1+0x1280] ;  /* 0x0012800001067983 */ /* 0x000f220000300a00 */
[----:B------:R-:W1:Y:S03]  /*88f0*/  LDC R3, c[0x0][0x3a0] ;  /* 0x0000e800ff037b82 */ /* 0x000e660000000800 */
[----:B------:R-:W4:Y:S04]  /*8900*/  LDL.LU.64 R18, [R1+0x1278] ;  /* 0x0012780001127983 */ /* 0x000f280000300a00 */
[----:B------:R-:W-:Y:S01]  /*8910*/  LDGSTS.E [R28+0x2f000], desc[UR6][R12.64], !P2 ;  /* 0x2f0000000c1c7fae */ /* 0x000fe2000d1a1006 */
[----:B-1----:R-:W-:-:S03]  /*8920*/  IADD3 R5, PT, PT, R5, -0x6b, RZ ;  /* 0xffffff9505057810 */ /* 0x002fc60007ffe0ff */
[----:B------:R-:W-:Y:S01]  /*8930*/  LDGSTS.E [R28+0x31000], desc[UR6][R26.64], !P1 ;  /* 0x310000001a1c7fae */ /* 0x000fe2000c9a1006 */
[----:B------:R-:W-:Y:S01]  /*8940*/  ISETP.GE.U32.AND P6, PT, R5, 0x7fffff16, PT ;  /* 0x7fffff160500780c */ /* 0x000fe20003fc6070 */
[----:B------:R-:W-:Y:S02]  /*8950*/  VIADD R5, R23, 0xffffff8d ;  /* 0xffffff8d17057836 */ /* 0x000fe40000000000 */
[----:B------:R-:W4:Y:S04]  /*8960*/  LDL.LU.64 R12, [R1+0x1270] ;  /* 0x00127000010c7983 */ /* 0x000f280000300a00 */
[----:B------:R-:W4:Y:S01]  /*8970*/  LDL.64 R26, [R1+0x580] ;  /* 0x00058000011a7983 */ /* 0x000f220000100a00 */
[----:B------:R-:W-:-:S05]  /*8980*/  VIADD R3, R3, 0xffffff91 ;  /* 0xffffff9103037836 */ /* 0x000fca0000000000 */
[----:B------:R-:W-:Y:S01]  /*8990*/  ISETP.GE.U32.AND P2, PT, R3, 0x7fffff12, PT ;  /* 0x7fffff120300780c */ /* 0x000fe20003f46070 */
[----:B------:R-:W-:Y:S02]  /*89a0*/  VIADD R3, R22, 0xffffff89 ;  /* 0xffffff8916037836 */ /* 0x000fe40000000000 */
[----:B------:R-:W4:Y:S01]  /*89b0*/  LDL.64 R22, [R1+0x5a0] ;  /* 0x0005a00001167983 */ /* 0x000f220000100a00 */
[----:B------:R-:W-:Y:S01]  /*89c0*/  ISETP.GE.U32.AND P1, PT, R5, 0x7fffff0e, PT ;  /* 0x7fffff0e0500780c */ /* 0x000fe20003f26070 */
[----:B------:R-:W-:Y:S02]  /*89d0*/  VIADD R5, R29, 0xffffff85 ;  /* 0xffffff851d057836 */ /* 0x000fe40000000000 */
[----:B--2---:R-:W-:Y:S01]  /*89e0*/  LDGSTS.E [R28+0x33000], desc[UR6][R16.64], !P5 ;  /* 0x33000000101c7fae */ /* 0x004fe2000e9a1006 */
[----:B------:R-:W-:Y:S02]  /*89f0*/  ISETP.GE.U32.AND P5, PT, R3, 0x7fffff0a, PT ;  /* 0x7fffff0a0300780c */ /* 0x000fe40003fa6070 */
[----:B---3--:R-:W-:Y:S01]  /*8a00*/  IADD3 R3, PT, PT, R0, -0x7f, RZ ;  /* 0xffffff8100037810 */ /* 0x008fe20007ffe0ff */
[----:B------:R-:W-:Y:S01]  /*8a10*/  LDGSTS.E [R28+0x35000], desc[UR6][R10.64], !P6 ;  /* 0x350000000a1c7fae */ /* 0x000fe2000f1a1006 */
[----:B------:R-:W-:Y:S01]  /*8a20*/  ISETP.GE.U32.AND P6, PT, R5, 0x7fffff06, PT ;  /* 0x7fffff060500780c */ /* 0x000fe20003fc6070 */
[----:B------:R-:W-:-:S02]  /*8a30*/  VIADD R5, R2, 0xfffffff0 ;  /* 0xfffffff002057836 */ /* 0x000fc40000000000 */
[----:B------:R-:W-:Y:S01]  /*8a40*/  LDGSTS.E [R28+0x37000], desc[UR6][R20.64], !P2 ;  /* 0x37000000141c7fae */ /* 0x000fe2000d1a1006 */
[----:B------:R-:W-:-:S03]  /*8a50*/  ISETP.GE.U32.AND P2, PT, R3, 0x7fffff02, PT ;  /* 0x7fffff020300780c */ /* 0x000fc60003f46070 */
[----:B------:R-:W2:Y:S04]  /*8a60*/  LDL.64 R16, [R1+0x338] ;  /* 0x0003380001107983 */ /* 0x000ea80000100a00 */
[----:B------:R-:W3:Y:S04]  /*8a70*/  LDL.64 R10, [R1+0x318] ;  /* 0x00031800010a7983 */ /* 0x000ee80000100a00 */
[----:B------:R-:W3:Y:S04]  /*8a80*/  LDL.64 R20, [R1+0x2f8] ;  /* 0x0002f80001147983 */ /* 0x000ee80000100a00 */
[----:B------:R-:W-:Y:S01]  /*8a90*/  LDGSTS.E [R28+0x39000], desc[UR6][R14.64], !P1 ;  /* 0x390000000e1c7fae */ /* 0x000fe2000c9a1006 */
[----:B------:R-:W-:-:S02]  /*8aa0*/  ISETP.GE.U32.AND P1, PT, R5, 0x7fffff71, PT ;  /* 0x7fffff710500780c */ /* 0x000fc40003f26070 */
[----:B------:R-:W-:-:S04]  /*8ab0*/  LOP3.LUT R5, R4, 0x60, RZ, 0x3c, !PT ;  /* 0x0000006004057812 */ /* 0x000fc800078e3cff */
[----:B------:R-:W-:Y:S01]  /*8ac0*/  IADD3 R5, PT, PT, R5, UR4, RZ ;  /* 0x0000000405057c10 */ /* 0x000fe2000fffe0ff */
[----:B------:R-:W3:Y:S04]  /*8ad0*/  LDL.64 R14, [R1+0x2d8] ;  /* 0x0002d800010e7983 */ /* 0x000ee80000100a00 */
[----:B----4-:R-:W-:Y:S04]  /*8ae0*/  STL.64 [R1+0x1028], R12 ;  /* 0x0010280c01007387 */ /* 0x010fe80000100a00 */
[----:B------:R-:W-:Y:S04]  /*8af0*/  LDGSTS.E [R28+0x3b000], desc[UR6][R12.64], !P5 ;  /* 0x3b0000000c1c7fae */ /* 0x000fe8000e9a1006 */
[----:B------:R-:W-:Y:S04]  /*8b00*/  STL.64 [R1+0x1030], R18 ;  /* 0x0010301201007387 */ /* 0x000fe80000100a00 */
[----:B------:R-:W-:Y:S04]  /*8b10*/  LDGSTS.E [R28+0x3d000], desc[UR6][R18.64], !P6 ;  /* 0x3d000000121c7fae */ /* 0x000fe8000f1a1006 */
[----:B------:R-:W-:Y:S04]  /*8b20*/  STL [R1+0x11f0], R28 ;  /* 0x0011f01c01007387 */ /* 0x000fe80000100800 */
[----:B------:R1:W-:Y:S04]  /*8b30*/  LDGSTS.E [R28+0x3f000], desc[UR6][R24.64], !P2 ;  /* 0x3f000000181c7fae */ /* 0x0003e8000d1a1006 */
[----:B------:R1:W-:Y:S04]  /*8b40*/  STL.64 [R1+0x1038], R24 ;  /* 0x0010381801007387 */ /* 0x0003e80000100a00 */
[----:B------:R4:W-:Y:S04]  /*8b50*/  LDGSTS.E [R5+0x1800], desc[UR6][R22.64], !P3 ;  /* 0x0180000016057fae */ /* 0x0009e8000d9a1006 */
[----:B------:R4:W-:Y:S01]  /*8b60*/  LDGSTS.E [R5+0x3800], desc[UR6][R26.64], !P4 ;  /* 0x038000001a057fae */ /* 0x0009e2000e1a1006 */
[----:B-1----:R-:W-:-:S02]  /*8b70*/  IMAD R24, R6, 0x16c, RZ ;  /* 0x0000016c06187824 */ /* 0x002fc400078e02ff */
[----:B----4-:R-:W-:-:S03]  /*8b80*/  IMAD R22, R6, 0x17c, RZ ;  /* 0x0000017c06167824 */ /* 0x010fc600078e02ff */
[----:B------:R1:W-:Y:S01]  /*8b90*/  STL [R1+0x1268], R24 ;  /* 0x0012681801007387 */ /* 0x0003e20000100800 */
[C---:B------:R-:W-:Y:S02]  /*8ba0*/  IMAD R26, R6.reuse, 0x18c, RZ ;  /* 0x0000018c061a7824 */ /* 0x040fe400078e02ff */
[----:B------:R-:W-:Y:S01]  /*8bb0*/  IMAD R27, R6, 0x15c, RZ ;  /* 0x0000015c061b7824 */ /* 0x000fe200078e02ff */
[----:B-1----:R-:W4:Y:S04]  /*8bc0*/  LDL.64 R24, [R1+0x2b8] ;  /* 0x0002b80001187983 */ /* 0x002f280000100a00 */
[----:B------:R1:W-:Y:S04]  /*8bd0*/  STL [R1+0x1264], R22 ;  /* 0x0012641601007387 */ /* 0x0003e80000100800 */
[----:B-1----:R-:W4:Y:S04]  /*8be0*/  LDL.64 R22, [R1+0x298] ;  /* 0x0002980001167983 */ /* 0x002f280000100a00 */
[----:B------:R-:W-:Y:S04]  /*8bf0*/  STL [R1+0x1260], R26 ;  /* 0x0012601a01007387 */ /* 0x000fe80000100800 */
[----:B------:R1:W-:Y:S04]  /*8c00*/  STL [R1+0x126c], R27 ;  /* 0x00126c1b01007387 */ /* 0x0003e80000100800 */
[----:B-1----:R-:W4:Y:S01]  /*8c10*/  LDL.64 R26, [R1+0x278] ;  /* 0x00027800011a7983 */ /* 0x002f220000100a00 */
[----:B------:R-:W-:-:S05]  /*8c20*/  VIADD R3, R2, 0xffffffec ;  /* 0xffffffec02037836 */ /* 0x000fca0000000000 */
[----:B------:R-:W-:Y:S01]  /*8c30*/  ISETP.GE.U32.AND P5, PT, R3, 0x7fffff6d, PT ;  /* 0x7fffff6d0300780c */ /* 0x000fe20003fa6070 */
[----:B------:R-:W-:-:S05]  /*8c40*/  VIADD R3, R2, 0xffffffe8 ;  /* 0xffffffe802037836 */ /* 0x000fca0000000000 */
[----:B------:R-:W-:Y:S01]  /*8c50*/  ISETP.GE.U32.AND P6, PT, R3, 0x7fffff69, PT ;  /* 0x7fffff690300780c */ /* 0x000fe20003fc6070 */
[C---:B------:R-:W-:Y:S02]  /*8c60*/  VIADD R3, R2.reuse, 0xffffffe4 ;  /* 0xffffffe402037836 */ /* 0x040fe40000000000 */
[----:B------:R-:W-:-:S03]  /*8c70*/  VIADD R29, R2, 0xffffffe0 ;  /* 0xffffffe0021d7836 */ /* 0x000fc60000000000 */
[----:B------:R-:W-:Y:S01]  /*8c80*/  ISETP.GE.U32.AND P2, PT, R3, 0x7fffff65, PT ;  /* 0x7fffff650300780c */ /* 0x000fe20003f46070 */
[----:B------:R-:W-:Y:S01]  /*8c90*/  VIADD R3, R2, 0xffffffdc ;  /* 0xffffffdc02037836 */ /* 0x000fe20000000000 */
[----:B------:R-:W-:-:S04]  /*8ca0*/  ISETP.GE.U32.AND P3, PT, R29, 0x7fffff61, PT ;  /* 0x7fffff611d00780c */ /* 0x000fc80003f66070 */
[----:B------:R-:W-:Y:S01]  /*8cb0*/  ISETP.GE.U32.AND P4, PT, R3, 0x7fffff5d, PT ;  /* 0x7fffff5d0300780c */ /* 0x000fe20003f86070 */
[----:B--2---:R1:W-:Y:S04]  /*8cc0*/  LDGSTS.E [R5+0x5800], desc[UR6][R16.64], !P0 ;  /* 0x0580000010057fae */ /* 0x0043e8000c1a1006 */
[----:B---3--:R2:W-:Y:S04]  /*8cd0*/  LDGSTS.E [R5+0x7800], desc[UR6][R10.64], !P1 ;  /* 0x078000000a057fae */ /* 0x0085e8000c9a1006 */
[----:B------:R-:W-:Y:S01]  /*8ce0*/  LDGSTS.E [R5+0x9800], desc[UR6][R20.64], !P5 ;  /* 0x0980000014057fae */ /* 0x000fe2000e9a1006 */
[----:B------:R-:W-:-:S02]  /*8cf0*/  VIADD R3, R2, 0xffffffd4 ;  /* 0xffffffd402037836 */ /* 0x000fc40000000000 */
[----:B------:R-:W-:Y:S02]  /*8d00*/  VIADD R29, R2, 0xffffffd8 ;  /* 0xffffffd8021d7836 */ /* 0x000fe40000000000 */
[C---:B------:R-:W-:Y:S02]  /*8d10*/  IMAD R28, R6.reuse, 0x5b, RZ ;  /* 0x0000005b061c7824 */ /* 0x040fe400078e02ff */
[----:B-1----:R-:W-:Y:S01]  /*8d20*/  IMAD R17, R6, 0x5f, RZ ;  /* 0x0000005f06117824 */ /* 0x002fe200078e02ff */
[----:B--2---:R-:W1:Y:S01]  /*8d30*/  LDC R10, c[0x0][0x3a0] ;  /* 0x0000e800ff0a7b82 */ /* 0x004e620000000800 */
[----:B------:R-:W-:Y:S04]  /*8d40*/  LDGSTS.E [R5+0xb800], desc[UR6][R14.64], !P6 ;  /* 0x0b8000000e057fae */ /* 0x000fe8000f1a1006 */
[----:B----4-:R2:W-:Y:S04]  /*8d50*/  LDGSTS.E [R5+0xd800], desc[UR6][R24.64], !P2 ;  /* 0x0d80000018057fae */ /* 0x0105e8000d1a1006 */
[----:B------:R3:W-:Y:S04]  /*8d60*/  LDGSTS.E [R5+0xf800], desc[UR6][R22.64], !P3 ;  /* 0x0f80000016057fae */ /* 0x0007e8000d9a1006 */
[----:B------:R4:W-:Y:S04]  /*8d70*/  LDGSTS.E [R5+0x11800], desc[UR6][R26.64], !P4 ;  /* 0x118000001a057fae */ /* 0x0009e8000e1a1006 */
[----:B------:R-:W4:Y:S01]  /*8d80*/  LDL.LU R27, [R1+0x126c] ;  /* 0x00126c00011b7983 */ /* 0x000f220000300800 */
[----:B------:R-:W-:Y:S01]  /*8d90*/  ISETP.GE.U32.AND P1, PT, R3, 0x7fffff55, PT ;  /* 0x7fffff550300780c */ /* 0x000fe20003f26070 */
[----:B------:R-:W-:Y:S01]  /*8da0*/  VIADD R3, R2, 0xffffffcc ;  /* 0xffffffcc02037836 */ /* 0x000fe20000000000 */
[----:B------:R-:W-:-:S02]  /*8db0*/  ISETP.GE.U32.AND P0, PT, R29, 0x7fffff59, PT ;  /* 0x7fffff591d00780c */ /* 0x000fc40003f06070 */
[----:B------:R-:W-:Y:S02]  /*8dc0*/  IADD3 R29, PT, PT, R2, -0x30, RZ ;  /* 0xffffffd0021d7810 */ /* 0x000fe40007ffe0ff */
[----:B------:R-:W-:Y:S01]  /*8dd0*/  ISETP.GE.U32.AND P6, PT, R3, 0x7fffff4d, PT ;  /* 0x7fffff4d0300780c */ /* 0x000fe20003fc6070 */
[C---:B------:R-:W-:Y:S01]  /*8de0*/  IMAD R3, R6.reuse, 0x13c, RZ ;  /* 0x0000013c06037824 */ /* 0x040fe200078e02ff */
[----:B------:R-:W-:Y:S01]  /*8df0*/  ISETP.GE.U32.AND P5, PT, R29, 0x7fffff51, PT ;  /* 0x7fffff511d00780c */ /* 0x000fe20003fa6070 */
[----:B------:R-:W-:-:S03]  /*8e00*/  IMAD R29, R6, 0x14c, RZ ;  /* 0x0000014c061d7824 */ /* 0x000fc600078e02ff */
[-C--:B--2---:R-:W-:Y:S01]  /*8e10*/  IADD3 R24, P2, PT, R3, R8.reuse, RZ ;  /* 0x0000000803187210 */ /* 0x084fe20007f5e0ff */
[C---:B------:R-:W-:Y:S01]  /*8e20*/  IMAD R3, R6.reuse, 0x4f, RZ ;  /* 0x0000004f06037824 */ /* 0x040fe200078e02ff */
[----:B---3--:R-:W-:Y:S01]  /*8e30*/  IADD3 R22, P3, PT, R29, R8, RZ ;  /* 0x000000081d167210 */ /* 0x008fe20007f7e0ff */
[----:B------:R-:W-:-:S03]  /*8e40*/  IMAD R29, R6, 0x53, RZ ;  /* 0x00000053061d7824 */ /* 0x000fc600078e02ff */
[-C--:B------:R-:W-:Y:S01]  /*8e50*/  LEA.HI.X.SX32 R25, R3, R9.reuse, 0x2, P2 ;  /* 0x0000000903197211 */ /* 0x080fe200010f16ff */
[----:B------:R-:W-:Y:S01]  /*8e60*/  IMAD R3, R6, 0x57, RZ ;  /* 0x0000005706037824 */ /* 0x000fe200078e02ff */
[----:B------:R-:W-:-:S03]  /*8e70*/  LEA.HI.X.SX32 R23, R29, R9, 0x2, P3 ;  /* 0x000000091d177211 */ /* 0x000fc600018f16ff */
[----:B------:R2:W-:Y:S04]  /*8e80*/  STL.64 [R1+0x118], R24 ;  /* 0x0001181801007387 */ /* 0x0005e80000100a00 */
[----:B--2---:R-:W2:Y:S04]  /*8e90*/  LDL.LU R24, [R1+0x1268] ;  /* 0x0012680001187983 */ /* 0x004ea80000300800 */
[----:B------:R3:W-:Y:S04]  /*8ea0*/  STL.64 [R1+0xf8], R22 ;  /* 0x0000f81601007387 */ /* 0x0007e80000100a00 */
[----:B---3--:R-:W3:Y:S01]  /*8eb0*/  LDL.LU R22, [R1+0x1264] ;  /* 0x0012640001167983 */ /* 0x008ee20000300800 */
[----:B----4-:R-:W-:-:S04]  /*8ec0*/  IADD3 R26, P4, PT, R27, R8, RZ ;  /* 0x000000081b1a7210 */ /* 0x010fc80007f9e0ff */
[----:B------:R-:W-:-:S05]  /*8ed0*/  LEA.HI.X.SX32 R27, R3, R9, 0x2, P4 ;  /* 0x00000009031b7211 */ /* 0x000fca00020f16ff */
[----:B------:R4:W-:Y:S04]  /*8ee0*/  STL.64 [R1+0xd8], R26 ;  /* 0x0000d81a01007387 */ /* 0x0009e80000100a00 */
[----:B----4-:R-:W4:Y:S01]  /*8ef0*/  LDL.LU R26, [R1+0x1260] ;  /* 0x00126000011a7983 */ /* 0x010f220000300800 */
[C---:B------:R-:W-:Y:S02]  /*8f00*/  IMAD R15, R6.reuse, 0x63, RZ ;  /* 0x00000063060f7824 */ /* 0x040fe400078e02ff */
[C---:B------:R-:W-:Y:S02]  /*8f10*/  IMAD R21, R6.reuse, 0x19c, RZ ;  /* 0x0000019c06157824 */ /* 0x040fe400078e02ff */
[C---:B------:R-:W-:Y:S02]  /*8f20*/  IMAD R14, R6.reuse, 0x1bc, RZ ;  /* 0x000001bc060e7824 */ /* 0x040fe400078e02ff */
[----:B------:R-:W-:Y:S01]  /*8f30*/  IMAD R16, R6, 0x1ac, RZ ;  /* 0x000001ac06107824 */ /* 0x000fe200078e02ff */
[----:B--2---:R-:W-:-:S04]  /*8f40*/  IADD3 R24, P2, PT, R24, R8, RZ ;  /* 0x0000000818187210 */ /* 0x004fc80007f5e0ff */
[----:B------:R-:W-:Y:S01]  /*8f50*/  LEA.HI.X.SX32 R25, R28, R9, 0x2, P2 ;  /* 0x000000091c197211 */ /* 0x000fe200010f16ff */
[C---:B------:R-:W-:Y:S02]  /*8f60*/  IMAD R13, R6.reuse, 0x67, RZ ;  /* 0x00000067060d7824 */ /* 0x040fe400078e02ff */
[----:B------:R-:W-:Y:S02]  /*8f70*/  IMAD R20, R6, 0x6f, RZ ;  /* 0x0000006f06147824 */ /* 0x000fe400078e02ff */
[----:B------:R2:W-:Y:S01]  /*8f80*/  STL.64 [R1+0xb8], R24 ;  /* 0x0000b81801007387 */ /* 0x0005e20000100a00 */
[----:B---3--:R-:W-:-:S04]  /*8f90*/  IADD3 R22, P3, PT, R22, R8, RZ ;  /* 0x0000000816167210 */ /* 0x008fc80007f7e0ff */
[----:B------:R-:W-:Y:S01]  /*8fa0*/  LEA.HI.X.SX32 R23, R17, R9, 0x2, P3 ;  /* 0x0000000911177211 */ /* 0x000fe200018f16ff */
[----:B------:R-:W-:Y:S01]  /*8fb0*/  IMAD R19, R6, 0x6b, RZ ;  /* 0x0000006b06137824 */ /* 0x000fe200078e02ff */
[----:B--2---:R-:W-:-:S03]  /*8fc0*/  IADD3 R24, P2, PT, R21, R8, RZ ;  /* 0x0000000815187210 */ /* 0x004fc60007f5e0ff */
[----:B------:R2:W-:Y:S01]  /*8fd0*/  STL.64 [R1+0x98], R22 ;  /* 0x0000981601007387 */ /* 0x0005e20000100a00 */
[-C--:B------:R-:W-:Y:S02]  /*8fe0*/  LEA.HI.X.SX32 R25, R13, R9.reuse, 0x2, P2 ;  /* 0x000000090d197211 */ /* 0x080fe400010f16ff */
[-C--:B--2---:R-:W-:Y:S02]  /*8ff0*/  IADD3 R22, P3, PT, R16, R8.reuse, RZ ;  /* 0x0000000810167210 */ /* 0x084fe40007f7e0ff */
[----:B------:R-:W2:Y:S02]  /*9000*/  LDL.64 R16, [R1+0x258] ;  /* 0x0002580001107983 */ /* 0x000ea40000100a00 */
[----:B------:R-:W-:Y:S02]  /*9010*/  LEA.HI.X.SX32 R23, R19, R9, 0x2, P3 ;  /* 0x0000000913177211 */ /* 0x000fe400018f16ff */
[----:B----4-:R-:W-:-:S04]  /*9020*/  IADD3 R26, P4, PT, R26, R8, RZ ;  /* 0x000000081a1a7210 */ /* 0x010fc80007f9e0ff */
[----:B------:R-:W-:Y:S02]  /*9030*/  LEA.HI.X.SX32 R27, R15, R9, 0x2, P4 ;  /* 0x000000090f1b7211 */ /* 0x000fe400020f16ff */
[----:B------:R-:W-:-:S04]  /*9040*/  IADD3 R14, P4, PT, R14, R8, RZ ;  /* 0x000000080e0e7210 */ /* 0x000fc80007f9e0ff */
[----:B------:R-:W-:Y:S01]  /*9050*/  LEA.HI.X.SX32 R15, R20, R9, 0x2, P4 ;  /* 0x00000009140f7211 */ /* 0x000fe200020f16ff */
[----:B------:R-:W-:Y:S04]  /*9060*/  STL.64 [R1+0x78], R26 ;  /* 0x0000781a01007387 */ /* 0x000fe80000100a00 */
[----:B------:R-:W-:Y:S04]  /*9070*/  STL.64 [R1+0x58], R24 ;  /* 0x0000581801007387 */ /* 0x000fe80000100a00 */
[----:B------:R3:W-:Y:S04]  /*9080*/  STL.64 [R1+0x570], R14 ;  /* 0x0005700e01007387 */ /* 0x0007e80000100a00 */
[----:B------:R-:W-:Y:S04]  /*9090*/  STL.64 [R1+0x578], R22 ;  /* 0x0005781601007387 */ /* 0x000fe80000100a00 */
[----:B------:R-:W4:Y:S01]  /*90a0*/  LDL.64 R20, [R1+0x238] ;  /* 0x0002380001147983 */ /* 0x000f220000100a00 */
[----:B------:R-:W-:-:S02]  /*90b0*/  IMAD R12, R6, 0x1cc, RZ ;  /* 0x000001cc060c7824 */ /* 0x000fc400078e02ff */
[C---:B------:R-:W-:Y:S02]  /*90c0*/  IMAD R4, R6.reuse, 0x73, RZ ;  /* 0x0000007306047824 */ /* 0x040fe400078e02ff */
[----:B------:R-:W-:Y:S01]  /*90d0*/  IMAD R11, R6, 0x1ec, RZ ;  /* 0x000001ec060b7824 */ /* 0x000fe200078e02ff */
[----:B------:R-:W-:-:S04]  /*90e0*/  IADD3 R12, P2, PT, R12, R8, RZ ;  /* 0x000000080c0c7210 */ /* 0x000fc80007f5e0ff */
[----:B------:R-:W-:Y:S01]  /*90f0*/  LEA.HI.X.SX32 R13, R4, R9, 0x2, P2 ;  /* 0x00000009040d7211 */ /* 0x000fe200010f16ff */
[----:B------:R-:W-:Y:S01]  /*9100*/  IMAD R4, R6, 0x7b, RZ ;  /* 0x0000007b06047824 */ /* 0x000fe200078e02ff */
[----:B---3--:R-:W-:-:S04]  /*9110*/  IADD3 R14, P4, PT, R11, R8, RZ ;  /* 0x000000080b0e7210 */ /* 0x008fc80007f9e0ff */
[-C--:B------:R-:W-:Y:S02]  /*9120*/  LEA.HI.X.SX32 R15, R4, R9.reuse, 0x2, P4 ;  /* 0x00000009040f7211 */ /* 0x080fe400020f16ff */
[----:B------:R-:W3:Y:S01]  /*9130*/  S2R R4, SR_TID.X ;  /* 0x0000000000047919 */ /* 0x000ee20000002100 */
[C---:B------:R-:W-:Y:S02]  /*9140*/  IMAD R18, R6.reuse, 0x1dc, RZ ;  /* 0x000001dc06127824 */ /* 0x040fe400078e02ff */
[C---:B------:R-:W-:Y:S02]  /*9150*/  IMAD R0, R6.reuse, 0x1fc, RZ ;  /* 0x000001fc06007824 */ /* 0x040fe400078e02ff */
[----:B------:R-:W-:Y:S01]  /*9160*/  IMAD R11, R6, 0x77, RZ ;  /* 0x00000077060b7824 */ /* 0x000fe200078e02ff */
[-C--:B------:R-:W-:Y:S01]  /*9170*/  IADD3 R18, P3, PT, R18, R8.reuse, RZ ;  /* 0x0000000812127210 */ /* 0x080fe20007f7e0ff */
[----:B------:R1:W-:Y:S03]  /*9180*/  STL.64 [R1+0x568], R12 ;  /* 0x0005680c01007387 */ /* 0x0003e60000100a00 */
[----:B------:R-:W-:Y:S01]  /*9190*/  LEA.HI.X.SX32 R19, R11, R9, 0x2, P3 ;  /* 0x000000090b137211 */ /* 0x000fe200018f16ff */
[----:B------:R-:W-:Y:S01]  /*91a0*/  VIADD R3, R2, 0xffffffc4 ;  /* 0xffffffc402037836 */ /* 0x000fe20000000000 */
[----:B--2---:R2:W-:Y:S01]  /*91b0*/  LDGSTS.E [R5+0x13800], desc[UR6][R16.64], !P0 ;  /* 0x1380000010057fae */ /* 0x0045e2000c1a1006 */
[----:B-1----:R-:W-:Y:S01]  /*91c0*/  IADD3 R12, P2, PT, R0, R8, RZ ;  /* 0x00000008000c7210 */ /* 0x002fe20007f5e0ff */
[----:B------:R-:W-:-:S02]  /*91d0*/  IMAD R0, R6, 0x7f, RZ ;  /* 0x0000007f06007824 */ /* 0x000fc400078e02ff */
[----:B------:R-:W-:Y:S03]  /*91e0*/  STL.64 [R1+0x560], R18 ;  /* 0x0005601201007387 */ /* 0x000fe60000100a00 */
[----:B------:R-:W-:Y:S01]  /*91f0*/  LEA.HI.X.SX32 R13, R0, R9, 0x2, P2 ;  /* 0x00000009000d7211 */ /* 0x000fe200010f16ff */
[----:B------:R-:W-:Y:S01]  /*9200*/  STL.64 [R1+0x1090], R8 ;  /* 0x0010900801007387 */ /* 0x000fe20000100a00 */
[----:B------:R-:W-:-:S03]  /*9210*/  VIADD R0, R2, 0x7f ;  /* 0x0000007f02007836 */ /* 0x000fc60000000000 */
[----:B------:R-:W-:Y:S04]  /*9220*/  STL.64 [R1+0x558], R14 ;  /* 0x0005580e01007387 */ /* 0x000fe80000100a00 */
[----:B------:R1:W-:Y:S04]  /*9230*/  STL.64 [R1+0x11e0], R14 ;  /* 0x0011e00e01007387 */ /* 0x0003e80000100a00 */
[----:B------:R-:W-:Y:S01]  /*9240*/  STL.64 [R1+0x370], R12 ;  /* 0x0003700c01007387 */ /* 0x000fe20000100a00 */
[----:B------:R-:W-:-:S03]  /*9250*/  ISETP.GT.AND P2, PT, R0, 0x7f, PT ;  /* 0x0000007f0000780c */ /* 0x000fc60003f44270 */
[----:B------:R-:W-:Y:S04]  /*9260*/  STL.64 [R1+0x11e8], R12 ;  /* 0x0011e80c01007387 */ /* 0x000fe80000100a00 */
[----:B------:R-:W-:Y:S01]  /*9270*/  STL [R1+0x7a8], R0 ;  /* 0x0007a80001007387 */ /* 0x000fe20000100800 */
[----:B------:R-:W-:Y:S01]  /*9280*/  ISETP.GE.U32.AND P4, PT, R3, 0x7fffff45, PT ;  /* 0x7fffff450300780c */ /* 0x000fe20003f86070 */
[----:B------:R-:W-:Y:S01]  /*9290*/  VIADD R29, R2, 0xffffffc8 ;  /* 0xffffffc8021d7836 */ /* 0x000fe20000000000 */
[----:B-1----:R-:W1:Y:S01]  /*92a0*/  LDC R15, c[0x0][0x3a0] ;  /* 0x0000e800ff0f7b82 */ /* 0x002e620000000800 */
[----:B------:R2:W-:Y:S04]  /*92b0*/  STL [R1+0x11f4], R0 ;  /* 0x0011f40001007387 */ /* 0x0005e80000100800 */
[----:B------:R-:W-:Y:S01]  /*92c0*/  STL.64 [R1+0x1098], R6 ;  /* 0x0010980601007387 */ /* 0x000fe20000100a00 */
[----:B---3--:R-:W-:-:S02]  /*92d0*/  LOP3.LUT R3, R4, 0x7f, RZ, 0xc0, !PT ;  /* 0x0000007f04037812 */ /* 0x008fc400078ec0ff */
[----:B------:R-:W1:Y:S01]  /*92e0*/  LDC R14, c[0x0][0x3a0] ;  /* 0x0000e800ff0e7b82 */ /* 0x000e620000000800 */
[----:B--2---:R-:W2:Y:S04]  /*92f0*/  LDL.LU R0, [R1+0x450] ;  /* 0x0004500001007983 */ /* 0x004ea80000300800 */
[----:B------:R-:W3:Y:S04]  /*9300*/  LDL.LU R12, [R1+0x44c] ;  /* 0x00044c00010c7983 */ /* 0x000ee80000300800 */
[----:B------:R-:W2:Y:S04]  /*9310*/  LDL.LU R8, [R1+0x448] ;  /* 0x0004480001087983 */ /* 0x000ea80000300800 */
[----:B------:R-:W2:Y:S01]  /*9320*/  LDL.LU R9, [R1+0x358] ;  /* 0x0003580001097983 */ /* 0x000ea20000300800 */
[----:B------:R-:W-:Y:S01]  /*9330*/  IADD3 R4, PT, PT, R2, -0x40, RZ ;  /* 0xffffffc002047810 */ /* 0x000fe20007ffe0ff */
[----:B------:R-:W-:-:S02]  /*9340*/  IMAD R11, R3, R7, RZ ;  /* 0x00000007030b7224 */ /* 0x000fc400078e02ff */
[----:B------:R-:W2:Y:S01]  /*9350*/  LDL.LU R22, [R1+0x35c] ;  /* 0x00035c0001167983 */ /* 0x000ea20000300800 */
[----:B------:R-:W-:Y:S02]  /*9360*/  ISETP.GE.AND P0, PT, R3, R10, PT ;  /* 0x0000000a0300720c */ /* 0x000fe40003f06270 */
[----:B------:R-:W-:Y:S01]  /*9370*/  SEL R3, RZ, 0x4, !P2 ;  /* 0x00000004ff037807 */ /* 0x000fe20005000000 */
[----:B------:R-:W2:Y:S04]  /*9380*/  LDL.LU R24, [R1+0x360] ;  /* 0x0003600001187983 */ /* 0x000ea80000300800 */
[----:B------:R-:W2:Y:S04]  /*9390*/  LDL.LU R25, [R1+0x364] ;  /* 0x0003640001197983 */ /* 0x000ea80000300800 */
[----:B------:R-:W2:Y:S04]  /*93a0*/  LDL.LU R28, [R1+0x368] ;  /* 0x00036800011c7983 */ /* 0x000ea80000300800 */
[----:B------:R-:W2:Y:S01]  /*93b0*/  LDL.LU R10, [R1+0x36c] ;  /* 0x00036c00010a7983 */ /* 0x000ea20000300800 */
[----:B------:R-:W-:Y:S01]  /*93c0*/  VIADD R13, R2, 0xffffffbc ;  /* 0xffffffbc020d7836 */ /* 0x000fe20000000000 */
[----:B------:R-:W-:-:S02]  /*93d0*/  ISETP.GE.U32.AND P3, PT, R29, 0x7fffff49, PT ;  /* 0x7fffff491d00780c */ /* 0x000fc40003f66070 */
[----:B------:R-:W-:Y:S01]  /*93e0*/  LEA R29, P2, R11, UR10, 0x2 ;  /* 0x0000000a0b1d7c11 */ /* 0x000fe2000f8410ff */
[----:B----4-:R4:W-:Y:S01]  /*93f0*/  LDGSTS.E [R5+0x15800], desc[UR6][R20.64], !P1 ;  /* 0x1580000014057fae */ /* 0x0109e2000c9a1006 */
[----:B------:R-:W-:Y:S02]  /*9400*/  ISETP.GE.U32.AND P1, PT, R4, 0x7fffff41, PT ;  /* 0x7fffff410400780c */ /* 0x000fe40003f26070 */
[----:B------:R-:W-:-:S05]  /*9410*/  SEL R4, R3, RZ, !P0 ;  /* 0x000000ff03047207 */ /* 0x000fca0004000000 */
[----:B------:R3:W-:Y:S04]  /*9420*/  STL [R1+0x11f8], R4 ;  /* 0x0011f80401007387 */ /* 0x0007e80000100800 */
[----:B------:R-:W4:Y:S04]  /*9430*/  LDL.LU R18, [R1+0x378] ;  /* 0x0003780001127983 */ /* 0x000f280000300800 */
[----:B------:R-:W4:Y:S04]  /*9440*/  LDL.LU R19, [R1+0x37c] ;  /* 0x00037c0001137983 */ /* 0x000f280000300800 */
[----:B------:R-:W4:Y:S04]  /*9450*/  LDL.LU R27, [R1+0x380] ;  /* 0x00038000011b7983 */ /* 0x000f280000300800 */
[----:B------:R-:W4:Y:S04]  /*9460*/  LDL.LU R16, [R1+0x384] ;  /* 0x0003840001107983 */ /* 0x000f280000300800 */
[----:B------:R-:W4:Y:S04]  /*9470*/  LDL.LU R17, [R1+0x388] ;  /* 0x0003880001117983 */ /* 0x000f280000300800 */
[----:B------:R-:W4:Y:S01]  /*9480*/  LDL.LU R21, [R1+0x38c] ;  /* 0x00038c0001157983 */ /* 0x000f220000300800 */
[----:B------:R-:W-:Y:S01]  /*9490*/  ISETP.GE.U32.AND P0, PT, R13, 0x7fffff3d, PT ;  /* 0x7fffff3d0d00780c */ /* 0x000fe20003f06070 */
[C---:B------:R-:W-:Y:S01]  /*94a0*/  VIADD R13, R2.reuse, 0xffffffb8 ;  /* 0xffffffb8020d7836 */ /* 0x040fe20000000000 */
[----:B------:R-:W-:Y:S01]  /*94b0*/  LEA.HI.X.SX32 R3, R11, UR11, 0x2, P2 ;  /* 0x0000000b0b037c11 */ /* 0x000fe200090f16ff */
[----:B------:R-:W-:-:S03]  /*94c0*/  VIADD R11, R2, 0xffffffb4 ;  /* 0xffffffb4020b7836 */ /* 0x000fc60000000000 */
[----:B------:R-:W-:Y:S04]  /*94d0*/  STL [R1+0x11fc], R13 ;  /* 0x0011fc0d01007387 */ /* 0x000fe80000100800 */
[----:B------:R-:W-:Y:S04]  /*94e0*/  STL [R1+0x1200], R11 ;  /* 0x0012000b01007387 */ /* 0x000fe80000100800 */
[----:B------:R-:W4:Y:S04]  /*94f0*/  LDL.LU R20, [R1+0x390] ;  /* 0x0003900001147983 */ /* 0x000f280000300800 */
[----:B------:R-:W4:Y:S04]  /*9500*/  LDL.LU R23, [R1+0x394] ;  /* 0x0003940001177983 */ /* 0x000f280000300800 */
[----:B------:R-:W4:Y:S04]  /*9510*/  LDL.LU R26, [R1+0x398] ;  /* 0x00039800011a7983 */ /* 0x000f280000300800 */
[----:B-1----:R-:W-:Y:S01]  /*9520*/  STL.64 [R1+0x1208], R14 ;  /* 0x0012080e01007387 */ /* 0x002fe20000100a00 */
[----:B---3--:R-:W-:-:S05]  /*9530*/  IMAD R4, R12, UR5, RZ ;  /* 0x000000050c047c24 */ /* 0x008fca000f8e02ff */
[----:B------:R1:W-:Y:S01]  /*9540*/  STL [R1], R4 ;  /* 0x0000000401007387 */ /* 0x0003e20000100800 */
[----:B--2---:R-:W-:Y:S02]  /*9550*/  IMAD R6, R9, UR5, RZ ;  /* 0x0000000509067c24 */ /* 0x004fe4000f8e02ff */
[----:B-1----:R-:W-:Y:S02]  /*9560*/  IMAD R4, R22, UR5, RZ ;  /* 0x0000000516047c24 */ /* 0x002fe4000f8e02ff */
[----:B------:R-:W2:Y:S04]  /*9570*/  LDL.LU R22, [R1+0x39c] ;  /* 0x00039c0001167983 */ /* 0x000ea80000300800 */
[----:B------:R1:W-:Y:S04]  /*9580*/  STL [R1+0x358], R6 ;  /* 0x0003580601007387 */ /* 0x0003e80000100800 */
[----:B------:R3:W-:Y:S01]  /*9590*/  STL [R1+0x35c], R4 ;  /* 0x00035c0401007387 */ /* 0x0007e20000100800 */
[----:B-1----:R-:W-:-:S02]  /*95a0*/  IMAD R6, R24, UR5, RZ ;  /* 0x0000000518067c24 */ /* 0x002fc4000f8e02ff */
[----:B---3--:R-:W-:Y:S02]  /*95b0*/  IMAD R4, R25, UR5, RZ ;  /* 0x0000000519047c24 */ /* 0x008fe4000f8e02ff */
[----:B------:R-:W3:Y:S04]  /*95c0*/  LDL.LU R25, [R1+0x3a0] ;  /* 0x0003a00001197983 */ /* 0x000ee80000300800 */
[----:B------:R1:W-:Y:S04]  /*95d0*/  STL [R1+0x360], R6 ;  /* 0x0003600601007387 */ /* 0x0003e80000100800 */
[----:B------:R1:W-:Y:S02]  /*95e0*/  STL [R1+0x364], R4 ;  /* 0x0003640401007387 */ /* 0x0003e40000100800 */
[----:B-1----:R-:W-:-:S02]  /*95f0*/  IMAD R6, R28, UR5, RZ ;  /* 0x000000051c067c24 */ /* 0x002fc4000f8e02ff */
[----:B------:R-:W-:Y:S02]  /*9600*/  IMAD R4, R10, UR5, RZ ;  /* 0x000000050a047c24 */ /* 0x000fe4000f8e02ff */
[----:B------:R-:W2:Y:S01]  /*9610*/  LDL.LU R10, [R1+0x3a4] ;  /* 0x0003a400010a7983 */ /* 0x000ea20000300800 */
[----:B------:R-:W-:-:S03]  /*9620*/  IMAD R2, R0, UR5, RZ ;  /* 0x0000000500027c24 */ /* 0x000fc6000f8e02ff */
[----:B------:R1:W-:Y:S01]  /*9630*/  STL [R1+0x368], R6 ;  /* 0x0003680601007387 */ /* 0x0003e20000100800 */
[----:B------:R-:W-:-:S03]  /*9640*/  IMAD R0, R8, UR5, RZ ;  /* 0x0000000508007c24 */ /* 0x000fc6000f8e02ff */
[----:B------:R-:W2:Y:S01]  /*9650*/  LDL.LU R28, [R1+0x3a8] ;  /* 0x0003a800011c7983 */ /* 0x000ea20000300800 */
[----:B----4-:R-:W-:Y:S02]  /*9660*/  IMAD R7, R18, UR5, RZ ;  /* 0x0000000512077c24 */ /* 0x010fe4000f8e02ff */
[----:B-1----:R-:W-:-:S03]  /*9670*/  IMAD R6, R19, UR5, RZ ;  /* 0x0000000513067c24 */ /* 0x002fc6000f8e02ff */
[----:B------:R1:W-:Y:S01]  /*9680*/  STL [R1+0x378], R7 ;  /* 0x0003780701007387 */ /* 0x0003e20000100800 */
[----:B------:R-:W-:-:S03]  /*9690*/  IMAD R8, R27, UR5, RZ ;  /* 0x000000051b087c24 */ /* 0x000fc6000f8e02ff */
[----:B------:R4:W-:Y:S01]  /*96a0*/  STL [R1+0x37c], R6 ;  /* 0x00037c0601007387 */ /* 0x0009e20000100800 */
[----:B-1----:R-:W-:-:S03]  /*96b0*/  IMAD R7, R16, UR5, RZ ;  /* 0x0000000510077c24 */ /* 0x002fc6000f8e02ff */
[----:B------:R-:W-:Y:S01]  /*96c0*/  STL [R1+0x380], R8 ;  /* 0x0003800801007387 */ /* 0x000fe20000100800 */
[----:B----4-:R-:W-:-:S03]  /*96d0*/  IMAD R6, R17, UR5, RZ ;  /* 0x0000000511067c24 */ /* 0x010fc6000f8e02ff */
[----:B------:R-:W4:Y:S01]  /*96e0*/  LDL.LU R16, [R1+0x3ac] ;  /* 0x0003ac0001107983 */ /* 0x000f220000300800 */
[----:B------:R-:W-:-:S03]  /*96f0*/  IMAD R15, R21, UR5, RZ ;  /* 0x00000005150f7c24 */ /* 0x000fc6000f8e02ff */
[----:B------:R1:W-:Y:S04]  /*9700*/  STL [R1+0x384], R7 ;  /* 0x0003840701007387 */ /* 0x0003e80000100800 */
[----:B------:R-:W4:Y:S04]  /*9710*/  LDL.LU R19, [R1+0x3b0] ;  /* 0x0003b00001137983 */ /* 0x000f280000300800 */
[----:B------:R-:W-:Y:S04]  /*9720*/  STL [R1+0x388], R6 ;  /* 0x0003880601007387 */ /* 0x000fe80000100800 */
[----:B------:R-:W4:Y:S04]  /*9730*/  LDL.LU R27, [R1+0x3b8] ;  /* 0x0003b800011b7983 */ /* 0x000f280000300800 */
[----:B------:R-:W4:Y:S04]  /*9740*/  LDL.LU R17, [R1+0x3bc] ;  /* 0x0003bc0001117983 */ /* 0x000f280000300800 */
[----:B------:R-:W4:Y:S04]  /*9750*/  LDL.LU R21, [R1+0x3c0] ;  /* 0x0003c00001157983 */ /* 0x000f280000300800 */
[----:B------:R1:W-:Y:S02]  /*9760*/  STL [R1+0x124c], R15 ;  /* 0x00124c0f01007387 */ /* 0x0003e40000100800 */
[----:B-1----:R-:W-:-:S02]  /*9770*/  IMAD R7, R20, UR5, RZ ;  /* 0x0000000514077c24 */ /* 0x002fc4000f8e02ff */
[----:B------:R-:W4:Y:S01]  /*9780*/  LDL.LU R15, [R1+0x3b4] ;  /* 0x0003b400010f7983 */ /* 0x000f220000300800 */
[----:B------:R-:W-:-:S03]  /*9790*/  IMAD R6, R23, UR5, RZ ;  /* 0x0000000517067c24 */ /* 0x000fc6000f8e02ff */
[----:B------:R-:W4:Y:S04]  /*97a0*/  LDL.LU R20, [R1+0x3c4] ;  /* 0x0003c40001147983 */ /* 0x000f280000300800 */
[----:B------:R-:W-:Y:S01]  /*97b0*/  STL [R1+0x390], R7 ;  /* 0x0003900701007387 */ /* 0x000fe20000100800 */
[----:B------:R-:W-:-:S03]  /*97c0*/  IMAD R23, R26, UR5, RZ ;  /* 0x000000051a177c24 */ /* 0x000fc6000f8e02ff */
[----:B------:R-:W4:Y:S04]  /*97d0*/  LDL.LU R14, [R1+0x3c8] ;  /* 0x0003c800010e7983 */ /* 0x000f280000300800 */
[----:B------:R1:W-:Y:S04]  /*97e0*/  STL [R1+0x394], R6 ;  /* 0x0003940601007387 */ /* 0x0003e80000100800 */
[----:B------:R-:W4:Y:S04]  /*97f0*/  LDL.LU R11, [R1+0x3cc] ;  /* 0x0003cc00010b7983 */ /* 0x000f280000300800 */
[----:B------:R-:W4:Y:S04]  /*9800*/  LDL.LU R26, [R1+0x3d0] ;  /* 0x0003d000011a7983 */ /* 0x000f280000300800 */
[----:B------:R-:W4:Y:S04]  /*9810*/  LDL.LU R13, [R1+0x3d4] ;  /* 0x0003d400010d7983 */ /* 0x000f280000300800 */
[----:B------:R-:W4:Y:S04]  /*9820*/  LDL.LU R18, [R1+0x3d8] ;  /* 0x0003d80001127983 */ /* 0x000f280000300800 */
[----:B------:R-:W-:Y:S04]  /*9830*/  STL [R1+0x1250], R23 ;  /* 0x0012501701007387 */ /* 0x000fe80000100800 */
[----:B-1----:R-:W4:Y:S04]  /*9840*/  LDL.LU R6, [R1+0x3dc] ;  /* 0x0003dc0001067983 */ /* 0x002f280000300800 */
[----:B------:R-:W4:Y:S04]  /*9850*/  LDL.LU R8, [R1+0x3e0] ;  /* 0x0003e00001087983 */ /* 0x000f280000300800 */
[----:B------:R-:W4:Y:S01]  /*9860*/  LDL.LU R7, [R1+0x3e4] ;  /* 0x0003e40001077983 */ /* 0x000f220000300800 */
[----:B---3--:R-:W-:-:S03]  /*9870*/  IMAD R9, R25, UR5, RZ ;  /* 0x0000000519097c24 */ /* 0x008fc6000f8e02ff */
[----:B------:R-:W3:Y:S04]  /*9880*/  LDL.LU R25, [R1+0x3e8] ;  /* 0x0003e80001197983 */ /* 0x000ee80000300800 */
[----:B------:R2:W-:Y:S04]  /*9890*/  STL [R1+0x3a0], R9 ;  /* 0x0003a00901007387 */ /* 0x0005e80000100800 */
[----:B------:R-:W3:Y:S01]  /*98a0*/  LDL.LU R12, [R1+0x3ec] ;  /* 0x0003ec00010c7983 */ /* 0x000ee20000300800 */
[----:B--2---:R-:W-:-:S03]  /*98b0*/  IMAD R9, R10, UR5, RZ ;  /* 0x000000050a097c24 */ /* 0x004fc6000f8e02ff */
[----:B------:R-:W2:Y:S04]  /*98c0*/  LDL.LU R10, [R1+0x3f0] ;  /* 0x0003f000010a7983 */ /* 0x000ea80000300800 */
[----:B------:R1:W-:Y:S01]  /*98d0*/  STL [R1+0x3a4], R9 ;  /* 0x0003a40901007387 */ /* 0x0003e20000100800 */
[----:B------:R-:W-:-:S03]  /*98e0*/  IMAD R23, R28, UR5, RZ ;  /* 0x000000051c177c24 */ /* 0x000fc6000f8e02ff */
[----:B-1----:R-:W2:Y:S04]  /*98f0*/  LDL.LU R9, [R1+0x3f4] ;  /* 0x0003f40001097983 */ /* 0x002ea80000300800 */
[----:B------:R-:W2:Y:S04]  /*9900*/  LDL.LU R24, [R1+0x3fc] ;  /* 0x0003fc0001187983 */ /* 0x000ea80000300800 */
[----:B------:R4:W-:Y:S04]  /*9910*/  STL [R1+0x3a8], R23 ;  /* 0x0003a81701007387 */ /* 0x0009e80000100800 */
[----:B------:R-:W2:Y:S01]  /*9920*/  LDL.LU R28, [R1+0x404] ;  /* 0x00040400011c7983 */ /* 0x000ea20000300800 */
[----:B----4-:R-:W-:-:S03]  /*9930*/  IMAD R23, R19, UR5, RZ ;  /* 0x0000000513177c24 */ /* 0x010fc6000f8e02ff */
[----:B------:R-:W4:Y:S04]  /*9940*/  LDL.LU R19, [R1+0x444] ;  /* 0x0004440001137983 */ /* 0x000f280000300800 */
[----:B------:R1:W-:Y:S02]  /*9950*/  STL [R1+0x3b0], R23 ;  /* 0x0003b01701007387 */ /* 0x0003e40000100800 */
[----:B-1----:R-:W-:Y:S02]  /*9960*/  IMAD R23, R27, UR5, RZ ;  /* 0x000000051b177c24 */ /* 0x002fe4000f8e02ff */
[----:B------:R-:W-:-:S05]  /*9970*/  IMAD R15, R15, UR5, RZ ;  /* 0x000000050f0f7c24 */ /* 0x000fca000f8e02ff */
[----:B------:R1:W-:Y:S02]  /*9980*/  STL [R1+0x3b4], R15 ;  /* 0x0003b40f01007387 */ /* 0x0003e40000100800 */
[----:B-1----:R-:W-:Y:S02]  /*9990*/  IMAD R15, R17, UR5, RZ ;  /* 0x00000005110f7c24 */ /* 0x002fe4000f8e02ff */
[----:B------:R-:W4:Y:S04]  /*99a0*/  LDL.LU R17, [R1+0x440] ;  /* 0x0004400001117983 */ /* 0x000f280000300800 */
[----:B------:R1:W-:Y:S04]  /*99b0*/  STL [R1+0x3b8], R23 ;  /* 0x0003b81701007387 */ /* 0x0003e80000100800 */
[----:B------:R1:W-:Y:S02]  /*99c0*/  STL [R1+0x3bc], R15 ;  /* 0x0003bc0f01007387 */ /* 0x0003e40000100800 */
[----:B-1----:R-:W-:-:S02]  /*99d0*/  IMAD R23, R21, UR5, RZ ;  /* 0x0000000515177c24 */ /* 0x002fc4000f8e02ff */
[----:B------:R-:W4:Y:S01]  /*99e0*/  LDL.LU R21, [R1+0x43c] ;  /* 0x00043c0001157983 */ /* 0x000f220000300800 */
[----:B------:R-:W-:-:S03]  /*99f0*/  IMAD R15, R20, UR5, RZ ;  /* 0x00000005140f7c24 */ /* 0x000fc6000f8e02ff */
[----:B------:R-:W-:Y:S01]  /*9a00*/  STL [R1+0x3c0], R23 ;  /* 0x0003c01701007387 */ /* 0x000fe20000100800 */
[----:B------:R-:W-:-:S03]  /*9a10*/  IMAD R11, R11, UR5, RZ ;  /* 0x000000050b0b7c24 */ /* 0x000fc6000f8e02ff */
[----:B------:R-:W4:Y:S04]  /*9a20*/  LDL.LU R27, [R1+0x438] ;  /* 0x00043800011b7983 */ /* 0x000f280000300800 */
[----:B------:R-:W4:Y:S04]  /*9a30*/  LDL.LU R20, [R1+0x434] ;  /* 0x0004340001147983 */ /* 0x000f280000300800 */
[----:B------:R1:W-:Y:S02]  /*9a40*/  STL [R1+0x3c4], R15 ;  /* 0x0003c40f01007387 */ /* 0x0003e40000100800 */
[----:B-1----:R-:W-:-:S02]  /*9a50*/  IMAD R15, R26, UR5, RZ ;  /* 0x000000051a0f7c24 */ /* 0x002fc4000f8e02ff */
[----:B------:R-:W4:Y:S04]  /*9a60*/  LDL.LU R26, [R1+0x430] ;  /* 0x00043000011a7983 */ /* 0x000f280000300800 */
[----:B------:R1:W-:Y:S04]  /*9a70*/  STL [R1+0x3cc], R11 ;  /* 0x0003cc0b01007387 */ /* 0x0003e80000100800 */
[----:B------:R-:W-:Y:S01]  /*9a80*/  STL [R1+0x3d0], R15 ;  /* 0x0003d00f01007387 */ /* 0x000fe20000100800 */
[----:B-1----:R-:W-:Y:S02]  /*9a90*/  IMAD R11, R13, UR5, RZ ;  /* 0x000000050d0b7c24 */ /* 0x002fe4000f8e02ff */
[----:B------:R-:W-:-:S02]  /*9aa0*/  IMAD R13, R18, UR5, RZ ;  /* 0x00000005120d7c24 */ /* 0x000fc4000f8e02ff */
[----:B------:R-:W4:Y:S04]  /*9ab0*/  LDL.LU R18, [R1+0x42c] ;  /* 0x00042c0001127983 */ /* 0x000f280000300800 */
[----:B------:R1:W-:Y:S01]  /*9ac0*/  STL [R1+0x3d4], R11 ;  /* 0x0003d40b01007387 */ /* 0x0003e20000100800 */
[----:B------:R-:W-:-:S03]  /*9ad0*/  IMAD R7, R7, UR5, RZ ;  /* 0x0000000507077c24 */ /* 0x000fc6000f8e02ff */
[----:B------:R-:W-:Y:S01]  /*9ae0*/  STL [R1+0x3d8], R13 ;  /* 0x0003d80d01007387 */ /* 0x000fe20000100800 */
[----:B-1----:R-:W-:Y:S02]  /*9af0*/  IMAD R11, R6, UR5, RZ ;  /* 0x00000005060b7c24 */ /* 0x002fe4000f8e02ff */
[----:B------:R-:W-:Y:S02]  /*9b00*/  IMAD R6, R8, UR5, RZ ;  /* 0x0000000508067c24 */ /* 0x000fe4000f8e02ff */
[----:B------:R-:W4:Y:S04]  /*9b10*/  LDL.LU R8, [R1+0x428] ;  /* 0x0004280001087983 */ /* 0x000f280000300800 */
[----:B------:R-:W-:Y:S04]  /*9b20*/  STL [R1+0x3dc], R11 ;  /* 0x0003dc0b01007387 */ /* 0x000fe80000100800 */
[----:B------:R3:W-:Y:S02]  /*9b30*/  STL [R1+0x3e0], R6 ;  /* 0x0003e00601007387 */ /* 0x0007e40000100800 */
[----:B---3--:R-:W-:-:S02]  /*9b40*/  IMAD R6, R25, UR5, RZ ;  /* 0x0000000519067c24 */ /* 0x008fc4000f8e02ff */
[----:B------:R-:W3:Y:S04]  /*9b50*/  LDL.LU R25, [R1+0x424] ;  /* 0x0004240001197983 */ /* 0x000ee80000300800 */
[----:B------:R1:W-:Y:S04]  /*9b60*/  STL [R1+0x3e4], R7 ;  /* 0x0003e40701007387 */ /* 0x0003e80000100800 */
[----:B------:R1:W-:Y:S01]  /*9b70*/  STL [R1+0x3e8], R6 ;  /* 0x0003e80601007387 */ /* 0x0003e20000100800 */
[----:B--2---:R-:W-:Y:S02]  /*9b80*/  IMAD R9, R9, UR5, RZ ;  /* 0x0000000509097c24 */ /* 0x004fe4000f8e02ff */
[----:B-1----:R-:W-:-:S02]  /*9b90*/  IMAD R7, R12, UR5, RZ ;  /* 0x000000050c077c24 */ /* 0x002fc4000f8e02ff */
[----:B------:R-:W-:Y:S02]  /*9ba0*/  IMAD R6, R10, UR5, RZ ;  /* 0x000000050a067c24 */ /* 0x000fe4000f8e02ff */
[----:B------:R-:W2:Y:S04]  /*9bb0*/  LDL.LU R10, [R1+0x420] ;  /* 0x00042000010a7983 */ /* 0x000ea80000300800 */
[----:B------:R1:W-:Y:S04]  /*9bc0*/  STL [R1+0x3ec], R7 ;  /* 0x0003ec0701007387 */ /* 0x0003e80000100800 */
[----:B------:R1:W-:Y:S04]  /*9bd0*/  STL [R1+0x3f0], R6 ;  /* 0x0003f00601007387 */ /* 0x0003e80000100800 */
[----:B------:R-:W-:Y:S01]  /*9be0*/  STL [R1+0x3f4], R9 ;  /* 0x0003f40901007387 */ /* 0x000fe20000100800 */
[----:B-1----:R-:W-:-:S03]  /*9bf0*/  IMAD R7, R28, UR5, RZ ;  /* 0x000000051c077c24 */ /* 0x002fc6000f8e02ff */
[----:B------:R-:W2:Y:S01]  /*9c00*/  LDL.LU R28, [R1+0x41c] ;  /* 0x00041c00011c7983 */ /* 0x000ea20000300800 */
[----:B------:R-:W-:-:S05]  /*9c10*/  IMAD R6, R24, UR5, RZ ;  /* 0x0000000518067c24 */ /* 0x000fca000f8e02ff */
[----:B------:R4:W-:Y:S01]  /*9c20*/  STL [R1+0x3fc], R6 ;  /* 0x0003fc0601007387 */ /* 0x0009e20000100800 */
[----:B------:R-:W-:-:S03]  /*9c30*/  IMAD R16, R16, UR5, RZ ;  /* 0x0000000510107c24 */ /* 0x000fc6000f8e02ff */
[----:B------:R-:W-:Y:S01]  /*9c40*/  STL [R1+0x1224], R7 ;  /* 0x0012240701007387 */ /* 0x000fe20000100800 */
[----:B------:R-:W-:-:S03]  /*9c50*/  IMAD.MOV.U32 R15, RZ, RZ, R4 ;  /* 0x000000ffff0f7224 */ /* 0x000fc600078e0004 */
[----:B------:R-:W2:Y:S01]  /*9c60*/  LDL.LU R24, [R1+0x418] ;  /* 0x0004180001187983 */ /* 0x000ea20000300800 */
[----:B----4-:R-:W-:-:S05]  /*9c70*/  IMAD R6, R19, UR5, RZ ;  /* 0x0000000513067c24 */ /* 0x010fca000f8e02ff */
[----:B------:R1:W-:Y:S01]  /*9c80*/  STL [R1+0x1220], R6 ;  /* 0x0012200601007387 */ /* 0x0003e20000100800 */
[----:B------:R-:W-:-:S05]  /*9c90*/  IMAD R17, R17, UR5, RZ ;  /* 0x0000000511117c24 */ /* 0x000fca000f8e02ff */
[----:B------:R4:W-:Y:S01]  /*9ca0*/  STL.64 [R1+0x1258], R16 ;  /* 0x0012581001007387 */ /* 0x0009e20000100a00 */
[----:B-1----:R-:W-:-:S03]  /*9cb0*/  IMAD R6, R21, UR5, RZ ;  /* 0x0000000515067c24 */ /* 0x002fc6000f8e02ff */
[----:B------:R-:W2:Y:S01]  /*9cc0*/  LDL.LU R21, [R1+0x414] ;  /* 0x0004140001157983 */ /* 0x000ea20000300800 */
[----:B------:R-:W-:-:S03]  /*9cd0*/  IMAD R4, R27, UR5, RZ ;  /* 0x000000051b047c24 */ /* 0x000fc6000f8e02ff */
[----:B------:R-:W-:Y:S01]  /*9ce0*/  STL [R1+0x5c0], R6 ;  /* 0x0005c00601007387 */ /* 0x000fe20000100800 */
[----:B------:R-:W-:-:S03]  /*9cf0*/  IMAD R27, R20, UR5, RZ ;  /* 0x00000005141b7c24 */ /* 0x000fc6000f8e02ff */
[----:B------:R1:W-:Y:S04]  /*9d00*/  STL [R1+0x5c4], R4 ;  /* 0x0005c40401007387 */ /* 0x0003e80000100800 */
[----:B------:R-:W2:Y:S04]  /*9d10*/  LDL.LU R20, [R1+0x410] ;  /* 0x0004100001147983 */ /* 0x000ea80000300800 */
[----:B------:R-:W-:Y:S04]  /*9d20*/  STL [R1+0x1214], R27 ;  /* 0x0012141b01007387 */ /* 0x000fe80000100800 */
[----:B------:R-:W2:Y:S01]  /*9d30*/  LDL.LU R19, [R1+0x40c] ;  /* 0x00040c0001137983 */ /* 0x000ea20000300800 */
[----:B------:R-:W-:-:S05]  /*9d40*/  IMAD R26, R26, UR5, RZ ;  /* 0x000000051a1a7c24 */ /* 0x000fca000f8e02ff */
[----:B------:R-:W-:Y:S01]  /*9d50*/  STL [R1+0x1218], R26 ;  /* 0x0012181a01007387 */ /* 0x000fe20000100800 */
[----:B------:R-:W-:-:S03]  /*9d60*/  IMAD R9, R18, UR5, RZ ;  /* 0x0000000512097c24 */ /* 0x000fc6000f8e02ff */
[----:B------:R-:W2:Y:S01]  /*9d70*/  LDL.LU R18, [R1+0x408] ;  /* 0x0004080001127983 */ /* 0x000ea20000300800 */
[----:B----4-:R-:W-:-:S03]  /*9d80*/  MOV R17, R0 ;  /* 0x0000000000117202 */ /* 0x010fc60000000f00 */
[----:B------:R-:W-:Y:S04]  /*9d90*/  STL [R1+0x121c], R9 ;  /* 0x00121c0901007387 */ /* 0x000fe80000100800 */
[----:B-1----:R-:W4:Y:S01]  /*9da0*/  LDL.LU R4, [R1+0x400] ;  /* 0x0004000001047983 */ /* 0x002f220000300800 */
[----:B------:R-:W-:-:S05]  /*9db0*/  IMAD R8, R8, UR5, RZ ;  /* 0x0000000508087c24 */ /* 0x000fca000f8e02ff */
[----:B------:R-:W-:Y:S04]  /*9dc0*/  STL [R1+0x1228], R8 ;  /* 0x0012280801007387 */ /* 0x000fe80000100800 */
[----:B------:R-:W4:Y:S01]  /*9dd0*/  LDL.LU R0, [R1+0x3f8] ;  /* 0x0003f80001007983 */ /* 0x000f220000300800 */
[----:B---3--:R-:W-:-:S05]  /*9de0*/  IMAD R11, R25, UR5, RZ ;  /* 0x00000005190b7c24 */ /* 0x008fca000f8e02ff */
[----:B------:R1:W-:Y:S04]  /*9df0*/  STL [R1+0x1210], R11 ;  /* 0x0012100b01007387 */ /* 0x0003e80000100800 */
[----:B------:R-:W3:Y:S01]  /*9e00*/  LDL.LU R12, [R1+0x45c] ;  /* 0x00045c00010c7983 */ /* 0x000ee20000300800 */
[----:B--2---:R-:W-:-:S03]  /*9e10*/  IMAD R13, R10, UR5, RZ ;  /* 0x000000050a0d7c24 */ /* 0x004fc6000f8e02ff */
[----:B------:R-:W2:Y:S04]  /*9e20*/  LDL.LU R10, [R1+0x458] ;  /* 0x00045800010a7983 */ /* 0x000ea80000300800 */
[----:B------:R-:W-:Y:S01]  /*9e30*/  STL [R1+0x122c], R13 ;  /* 0x00122c0d01007387 */ /* 0x000fe20000100800 */
[----:B-1----:R-:W-:Y:S02]  /*9e40*/  IMAD.MOV.U32 R11, RZ, RZ, R15 ;  /* 0x000000ffff0b7224 */ /* 0x002fe400078e000f */
[----:B------:R-:W-:Y:S02]  /*9e50*/  IMAD R25, R28, UR5, RZ ;  /* 0x000000051c197c24 */ /* 0x000fe4000f8e02ff */
[----:B------:R-:W2:Y:S04]  /*9e60*/  LDL.LU R28, [R1+0x454] ;  /* 0x00045400011c7983 */ /* 0x000ea80000300800 */
[----:B------:R-:W-:Y:S04]  /*9e70*/  STL [R1+0x1230], R25 ;  /* 0x0012301901007387 */ /* 0x000fe80000100800 */
[----:B------:R-:W2:Y:S04]  /*9e80*/  LDL.64 R6, [R1+0x218] ;  /* 0x0002180001067983 */ /* 0x000ea80000100a00 */
[----:B------:R-:W3:Y:S01]  /*9e90*/  LDL.LU R23, [R1+0x358] ;  /* 0x0003580001177983 */ /* 0x000ee20000300800 */
[----:B------:R-:W-:-:S05]  /*9ea0*/  IMAD R24, R24, UR5, RZ ;  /* 0x0000000518187c24 */ /* 0x000fca000f8e02ff */
[----:B------:R1:W-:Y:S04]  /*9eb0*/  STL [R1+0x1234], R24 ;  /* 0x0012341801007387 */ /* 0x0003e80000100800 */
[----:B-1----:R-:W3:Y:S04]  /*9ec0*/  LDL.LU R24, [R1] ;  /* 0x0000000001187983 */ /* 0x002ee80000300800 */
[----:B------:R-:W3:Y:S01]  /*9ed0*/  LDL.LU R15, [R1+0x35c] ;  /* 0x00035c00010f7983 */ /* 0x000ee20000300800 */
[----:B------:R-:W-:-:S05]  /*9ee0*/  IMAD R21, R21, UR5, RZ ;  /* 0x0000000515157c24 */ /* 0x000fca000f8e02ff */
[----:B------:R-:W-:Y:S04]  /*9ef0*/  STL [R1+0x1238], R21 ;  /* 0x0012381501007387 */ /* 0x000fe80000100800 */
[----:B------:R-:W3:Y:S04]  /*9f00*/  LDL.LU R25, [R1+0x360] ;  /* 0x0003600001197983 */ /* 0x000ee80000300800 */
[----:B------:R-:W3:Y:S01]  /*9f10*/  LDL.LU R13, [R1+0x364] ;  /* 0x00036400010d7983 */ /* 0x000ee20000300800 */
[----:B------:R-:W-:-:S05]  /*9f20*/  IMAD R20, R20, UR5, RZ ;  /* 0x0000000514147c24 */ /* 0x000fca000f8e02ff */
[----:B------:R-:W-:Y:S01]  /*9f30*/  STL [R1+0x123c], R20 ;  /* 0x00123c1401007387 */ /* 0x000fe20000100800 */
[----:B------:R-:W-:-:S03]  /*9f40*/  IMAD R19, R19, UR5, RZ ;  /* 0x0000000513137c24 */ /* 0x000fc6000f8e02ff */
[----:B------:R-:W3:Y:S04]  /*9f50*/  LDL.LU R8, [R1+0x368] ;  /* 0x0003680001087983 */ /* 0x000ee80000300800 */
[----:B------:R-:W-:Y:S01]  /*9f60*/  STL [R1+0x1240], R19 ;  /* 0x0012401301007387 */ /* 0x000fe20000100800 */
[----:B------:R-:W-:-:S05]  /*9f70*/  IMAD R18, R18, UR5, RZ ;  /* 0x0000000512127c24 */ /* 0x000fca000f8e02ff */
[----:B------:R1:W-:Y:S04]  /*9f80*/  STL [R1+0x1244], R18 ;  /* 0x0012441201007387 */ /* 0x0003e80000100800 */
[----:B-1----:R-:W3:Y:S01]  /*9f90*/  LDL.64 R18, [R1+0x1f8] ;  /* 0x0001f80001127983 */ /* 0x002ee20000100a00 */
[----:B----4-:R-:W-:Y:S01]  /*9fa0*/  IMAD R4, R4, UR5, RZ ;  /* 0x0000000504047c24 */ /* 0x010fe2000f8e02ff */
[----:B------:R-:W-:Y:S01]  /*9fb0*/  LEA R16, P2, R2, R29, 0x2 ;  /* 0x0000001d02107211 */ /* 0x000fe200078410ff */
[----:B------:R-:W-:-:S03]  /*9fc0*/  IMAD.MOV.U32 R21, RZ, RZ, R17 ;  /* 0x000000ffff157224 */ /* 0x000fc600078e0011 */
[----:B------:R-:W-:Y:S01]  /*9fd0*/  LEA.HI.X.SX32 R17, R2, R3, 0x2, P2 ;  /* 0x0000000302117211 */ /* 0x000fe200010f16ff */
[----:B------:R1:W-:Y:S04]  /*9fe0*/  STL [R1+0x1248], R4 ;  /* 0x0012480401007387 */ /* 0x0003e80000100800 */
[----:B------:R-:W4:Y:S04]  /*9ff0*/  LDL.LU R26, [R1+0x37c] ;  /* 0x00037c00011a7983 */ /* 0x000f280000300800 */
[----:B------:R-:W4:Y:S04]  /*a000*/  LDL.LU R27, [R1+0x380] ;  /* 0x00038000011b7983 */ /* 0x000f280000300800 */
[----:B-1----:R-:W4:Y:S04]  /*a010*/  LDL.LU R4, [R1+0x384] ;  /* 0x0003840001047983 */ /* 0x002f280000300800 */
[----:B------:R1:W-:Y:S04]  /*a020*/  STL.64 [R1+0x550], R16 ;  /* 0x0005501001007387 */ /* 0x0003e80000100a00 */
[----:B-1----:R-:W4:Y:S04]  /*a030*/  LDL.LU.64 R16, [R1+0x1258] ;  /* 0x0012580001107983 */ /* 0x002f280000300a00 */
[----:B------:R-:W4:Y:S04]  /*a040*/  LDL.LU R2, [R1+0x378] ;  /* 0x0003780001027983 */ /* 0x000f280000300800 */
[----:B------:R-:W4:Y:S04]  /*a050*/  LDL.LU R9, [R1+0x388] ;  /* 0x0003880001097983 */ /* 0x000f280000300800 */
[----:B--2---:R1:W-:Y:S02]  /*a060*/  LDGSTS.E [R5+0x17800], desc[UR6][R6.64], !P5 ;  /* 0x1780000006057fae */ /* 0x0043e4000e9a1006 */
[----:B-1----:R-:W-:Y:S01]  /*a070*/  IMAD.MOV.U32 R7, RZ, RZ, R11 ;  /* 0x000000ffff077224 */ /* 0x002fe200078e000b */
[-C--:B---3--:R-:W-:Y:S01]  /*a080*/  LEA R20, P5, R23, R29.reuse, 0x2 ;  /* 0x0000001d17147211 */ /* 0x088fe200078a10ff */
[----:B------:R-:W2:Y:S01]  /*a090*/  LDL.LU R11, [R1+0x390] ;  /* 0x00039000010b7983 */ /* 0x000ea20000300800 */
[----:B------:R-:W-:-:S03]  /*a0a0*/  LEA R6, P2, R24, R29, 0x2 ;  /* 0x0000001d18067211 */ /* 0x000fc600078410ff */
[----:B------:R1:W-:Y:S02]  /*a0b0*/  LDGSTS.E [R5+0x19800], desc[UR6][R18.64], !P6 ;  /* 0x1980000012057fae */ /* 0x0003e4000f1a1006 */
[----:B-1----:R-:W-:Y:S01]  /*a0c0*/  LEA R18, P6, R21, R29, 0x2 ;  /* 0x0000001d15127211 */ /* 0x002fe200078c10ff */
[----:B------:R-:W-:Y:S01]  /*a0d0*/  IMAD.MOV.U32 R19, RZ, RZ, R21 ;  /* 0x000000ffff137224 */ /* 0x000fe200078e0015 */
[----:B------:R-:W-:Y:S02]  /*a0e0*/  MOV R21, R7 ;  /* 0x0000000700157202 */ /* 0x000fe40000000f00 */
[-C--:B------:R-:W-:Y:S02]  /*a0f0*/  LEA.HI.X.SX32 R7, R24, R3.reuse, 0x2, P2 ;  /* 0x0000000318077211 */ /* 0x080fe400010f16ff */
[----:B------:R-:W3:Y:S01]  /*a100*/  LDL.LU R24, [R1+0x394] ;  /* 0x0003940001187983 */ /* 0x000ee20000300800 */
[----:B------:R-:W-:-:S03]  /*a110*/  LEA.HI.X.SX32 R19, R19, R3, 0x2, P6 ;  /* 0x0000000313137211 */ /* 0x000fc600030f16ff */
[----:B------:R1:W-:Y:S04]  /*a120*/  STL.64 [R1+0x548], R6 ;  /* 0x0005480601007387 */ /* 0x0003e80000100a00 */
[----:B------:R-:W-:Y:S01]  /*a130*/  STL.64 [R1+0x540], R18 ;  /* 0x0005401201007387 */ /* 0x000fe20000100a00 */
[----:B-1----:R-:W-:Y:S01]  /*a140*/  IMAD.MOV.U32 R7, RZ, RZ, R21 ;  /* 0x000000ffff077224 */ /* 0x002fe200078e0015 */
[----:B------:R-:W-:Y:S02]  /*a150*/  LEA.HI.X.SX32 R21, R23, R3, 0x2, P5 ;  /* 0x0000000317157211 */ /* 0x000fe400028f16ff */
[C---:B------:R-:W-:Y:S01]  /*a160*/  LEA R6, P2, R15.reuse, R29, 0x2 ;  /* 0x0000001d0f067211 */ /* 0x040fe200078410ff */
[----:B------:R-:W3:Y:S04]  /*a170*/  LDL.LU R23, [R1+0x1250] ;  /* 0x0012500001177983 */ /* 0x000ee80000300800 */
[----:B------:R1:W-:Y:S02]  /*a180*/  STL.64 [R1+0x538], R20 ;  /* 0x0005381401007387 */ /* 0x0003e40000100a00 */
[----:B-1----:R-:W-:Y:S01]  /*a190*/  IMAD.MOV.U32 R21, RZ, RZ, R7 ;  /* 0x000000ffff157224 */ /* 0x002fe200078e0007 */
[----:B------:R-:W-:-:S02]  /*a1a0*/  LEA.HI.X.SX32 R7, R15, R3, 0x2, P2 ;  /* 0x000000030f077211 */ /* 0x000fc400010f16ff */
[----:B------:R-:W3:Y:S01]  /*a1b0*/  LDL.LU R15, [R1+0x124c] ;  /* 0x00124c00010f7983 */ /* 0x000ee20000300800 */
[----:B------:R-:W-:-:S03]  /*a1c0*/  LEA R18, P6, R25, R29, 0x2 ;  /* 0x0000001d19127211 */ /* 0x000fc600078c10ff */
[----:B------:R1:W-:Y:S01]  /*a1d0*/  STL.64 [R1+0x530], R6 ;  /* 0x0005300601007387 */ /* 0x0003e20000100a00 */
[----:B------:R-:W-:-:S03]  /*a1e0*/  LEA.HI.X.SX32 R19, R25, R3, 0x2, P6 ;  /* 0x0000000319137211 */ /* 0x000fc600030f16ff */
[----:B------:R-:W3:Y:S01]  /*a1f0*/  LDL.LU R25, [R1+0x3a0] ;  /* 0x0003a00001197983 */ /* 0x000ee20000300800 */
[----:B------:R-:W-:-:S03]  /*a200*/  LEA R20, P5, R13, R29, 0x2 ;  /* 0x0000001d0d147211 */ /* 0x000fc600078a10ff */
[----:B------:R2:W-:Y:S01]  /*a210*/  STL.64 [R1+0x528], R18 ;  /* 0x0005281201007387 */ /* 0x0005e20000100a00 */
[CC--:B-1----:R-:W-:Y:S02]  /*a220*/  LEA R6, P2, R8.reuse, R29.reuse, 0x2 ;  /* 0x0000001d08067211 */ /* 0x0c2fe400078410ff */
[----:B--2---:R-:W-:Y:S01]  /*a230*/  LEA R18, P6, R21, R29, 0x2 ;  /* 0x0000001d15127211 */ /* 0x004fe200078c10ff */
[----:B------:R-:W-:Y:S01]  /*a240*/  IMAD.MOV.U32 R19, RZ, RZ, R21 ;  /* 0x000000ffff137224 */ /* 0x000fe200078e0015 */
[-C--:B------:R-:W-:Y:S02]  /*a250*/  LEA.HI.X.SX32 R21, R13, R3.reuse, 0x2, P5 ;  /* 0x000000030d157211 */ /* 0x080fe400028f16ff */
[----:B------:R-:W2:Y:S01]  /*a260*/  LDL.LU R13, [R1+0x3a4] ;  /* 0x0003a400010d7983 */ /* 0x000ea20000300800 */
[----:B------:R-:W-:-:S03]  /*a270*/  LEA.HI.X.SX32 R7, R8, R3, 0x2, P2 ;  /* 0x0000000308077211 */ /* 0x000fc600010f16ff */
[----:B------:R4:W-:Y:S04]  /*a280*/  STL.64 [R1+0x520], R20 ;  /* 0x0005201401007387 */ /* 0x0009e80000100a00 */
[----:B------:R-:W2:Y:S01]  /*a290*/  LDL.LU R8, [R1+0x3a8] ;  /* 0x0003a80001087983 */ /* 0x000ea20000300800 */
[----:B------:R-:W-:-:S03]  /*a2a0*/  LEA.HI.X.SX32 R19, R19, R3, 0x2, P6 ;  /* 0x0000000313137211 */ /* 0x000fc600030f16ff */
[----:B------:R1:W-:Y:S01]  /*a2b0*/  STL.64 [R1+0x518], R6 ;  /* 0x0005180601007387 */ /* 0x0003e20000100a00 */
[----:B----4-:R-:W-:-:S04]  /*a2c0*/  LEA R20, P5, R2, R29, 0x2 ;  /* 0x0000001d02147211 */ /* 0x010fc800078a10ff */
[----:B------:R-:W-:Y:S01]  /*a2d0*/  LEA.HI.X.SX32 R21, R2, R3, 0x2, P5 ;  /* 0x0000000302157211 */ /* 0x000fe200028f16ff */
[----:B------:R4:W-:Y:S01]  /*a2e0*/  STL.64 [R1+0x510], R18 ;  /* 0x0005101201007387 */ /* 0x0009e20000100a00 */
[----:B-1----:R-:W-:-:S03]  /*a2f0*/  LEA R6, P2, R26, R29, 0x2 ;  /* 0x0000001d1a067211 */ /* 0x002fc600078410ff */
[----:B------:R1:W-:Y:S01]  /*a300*/  STL.64 [R1+0x508], R20 ;  /* 0x0005081401007387 */ /* 0x0003e20000100a00 */
[----:B------:R-:W-:-:S03]  /*a310*/  LEA.HI.X.SX32 R7, R26, R3, 0x2, P2 ;  /* 0x000000031a077211 */ /* 0x000fc600010f16ff */
[----:B------:R-:W2:Y:S01]  /*a320*/  LDL.LU R26, [R1+0x3b0] ;  /* 0x0003b000011a7983 */ /* 0x000ea20000300800 */
[----:B----4-:R-:W-:-:S03]  /*a330*/  LEA R18, P6, R27, R29, 0x2 ;  /* 0x0000001d1b127211 */ /* 0x010fc600078c10ff */
[----:B------:R4:W-:Y:S01]  /*a340*/  STL.64 [R1+0x500], R6 ;  /* 0x0005000601007387 */ /* 0x0009e20000100a00 */
[C---:B-1----:R-:W-:Y:S02]  /*a350*/  LEA R20, P5, R4.reuse, R29, 0x2 ;  /* 0x0000001d04147211 */ /* 0x042fe400078a10ff */
[-C--:B------:R-:W-:Y:S02]  /*a360*/  LEA.HI.X.SX32 R19, R27, R3.reuse, 0x2, P6 ;  /* 0x000000031b137211 */ /* 0x080fe400030f16ff */
[----:B------:R-:W2:Y:S01]  /*a370*/  LDL.LU R27, [R1+0x3b4] ;  /* 0x0003b400011b7983 */ /* 0x000ea20000300800 */
[----:B------:R-:W-:-:S03]  /*a380*/  LEA.HI.X.SX32 R21, R4, R3, 0x2, P5 ;  /* 0x0000000304157211 */ /* 0x000fc600028f16ff */
[----:B------:R-:W-:Y:S01]  /*a390*/  STL.64 [R1+0x4f8], R18 ;  /* 0x0004f81201007387 */ /* 0x000fe20000100a00 */
[----:B----4-:R-:W-:-:S03]  /*a3a0*/  LEA R6, P2, R9, R29, 0x2 ;  /* 0x0000001d09067211 */ /* 0x010fc600078410ff */
[----:B------:R1:W-:Y:S01]  /*a3b0*/  STL.64 [R1+0x4f0], R20 ;  /* 0x0004f01401007387 */ /* 0x0003e20000100a00 */
[----:B------:R-:W-:-:S03]  /*a3c0*/  LEA.HI.X.SX32 R7, R9, R3, 0x2, P2 ;  /* 0x0000000309077211 */ /* 0x000fc600010f16ff */
[----:B------:R-:W4:Y:S04]  /*a3d0*/  LDL.LU R4, [R1+0x3b8] ;  /* 0x0003b80001047983 */ /* 0x000f280000300800 */
[----:B------:R3:W-:Y:S01]  /*a3e0*/  STL.64 [R1+0x4e8], R6 ;  /* 0x0004e80601007387 */ /* 0x0007e20000100a00 */
[----:B-1----:R-:W-:Y:S01]  /*a3f0*/  LEA R20, P5, R11, R29, 0x2 ;  /* 0x0000001d0b147211 */ /* 0x002fe200078a10ff */
[----:B------:R-:W-:-:S03]  /*a400*/  IMAD R14, R14, UR5, RZ ;  /* 0x000000050e0e7c24 */ /* 0x000fc6000f8e02ff */
[----:B------:R-:W-:Y:S01]  /*a410*/  LEA.HI.X.SX32 R21, R11, R3, 0x2, P5 ;  /* 0x000000030b157211 */ /* 0x000fe200028f16ff */
[----:B------:R-:W-:Y:S02]  /*a420*/  IMAD R22, R22, UR5, RZ ;  /* 0x0000000516167c24 */ /* 0x000fe4000f8e02ff */
[----:B------:R-:W-:Y:S01]  /*a430*/  IMAD.MOV.U32 R9, RZ, RZ, R14 ;  /* 0x000000ffff097224 */ /* 0x000fe200078e000e */
[----:B---3--:R-:W-:-:S04]  /*a440*/  LEA R6, P2, R24, R29, 0x2 ;  /* 0x0000001d18067211 */ /* 0x008fc800078410ff */
[----:B------:R-:W-:Y:S02]  /*a450*/  LEA.HI.X.SX32 R7, R24, R3, 0x2, P2 ;  /* 0x0000000318077211 */ /* 0x000fe400010f16ff */
[----:B------:R-:W-:-:S04]  /*a460*/  LEA R18, P6, R15, R29, 0x2 ;  /* 0x0000001d0f127211 */ /* 0x000fc800078c10ff */
[----:B------:R-:W-:-:S05]  /*a470*/  LEA.HI.X.SX32 R19, R15, R3, 0x2, P6 ;  /* 0x000000030f137211 */ /* 0x000fca00030f16ff */
[----:B------:R1:W-:Y:S04]  /*a480*/  STL.64 [R1+0x4e0], R18 ;  /* 0x0004e01201007387 */ /* 0x0003e80000100a00 */
[----:B-1----:R-:W3:Y:S04]  /*a490*/  LDL.LU R18, [R1+0x3bc] ;  /* 0x0003bc0001127983 */ /* 0x002ee80000300800 */
[----:B------:R-:W3:Y:S01]  /*a4a0*/  LDL.LU R11, [R1+0x3c0] ;  /* 0x0003c000010b7983 */ /* 0x000ee20000300800 */
[----:B------:R-:W-:-:S03]  /*a4b0*/  LEA R14, P6, R23, R29, 0x2 ;  /* 0x0000001d170e7211 */ /* 0x000fc600078c10ff */
[----:B------:R1:W-:Y:S01]  /*a4c0*/  STL.64 [R1+0x4d8], R20 ;  /* 0x0004d81401007387 */ /* 0x0003e20000100a00 */
[----:B------:R-:W-:-:S03]  /*a4d0*/  LEA.HI.X.SX32 R15, R23, R3, 0x2, P6 ;  /* 0x00000003170f7211 */ /* 0x000fc600030f16ff */
[----:B------:R-:W3:Y:S01]  /*a4e0*/  LDL.LU R2, [R1+0x3c4] ;  /* 0x0003c40001027983 */ /* 0x000ee20000300800 */
[----:B-1----:R-:W-:-:S03]  /*a4f0*/  LEA R20, P5, R22, R29, 0x2 ;  /* 0x0000001d16147211 */ /* 0x002fc600078a10ff */
[----:B------:R1:W-:Y:S01]  /*a500*/  STL.64 [R1+0x4d0], R6 ;  /* 0x0004d00601007387 */ /* 0x0003e20000100a00 */
[----:B------:R-:W-:-:S03]  /*a510*/  LEA.HI.X.SX32 R21, R22, R3, 0x2, P5 ;  /* 0x0000000316157211 */ /* 0x000fc600028f16ff */
[----:B------:R-:W-:Y:S04]  /*a520*/  STL.64 [R1+0x4c8], R14 ;  /* 0x0004c80e01007387 */ /* 0x000fe80000100a00 */
[----:B------:R-:W3:Y:S01]  /*a530*/  LDL.LU R19, [R1+0x3cc] ;  /* 0x0003cc0001137983 */ /* 0x000ee20000300800 */
[----:B-1----:R-:W-:-:S03]  /*a540*/  LEA R6, P2, R25, R29, 0x2 ;  /* 0x0000001d19067211 */ /* 0x002fc600078410ff */
[----:B------:R1:W-:Y:S01]  /*a550*/  STL.64 [R1+0x4c0], R20 ;  /* 0x0004c01401007387 */ /* 0x0003e20000100a00 */
[----:B------:R-:W-:-:S03]  /*a560*/  LEA.HI.X.SX32 R7, R25, R3, 0x2, P2 ;  /* 0x0000000319077211 */ /* 0x000fc600010f16ff */
[----:B-1----:R-:W3:Y:S01]  /*a570*/  LDL.LU R20, [R1+0x3d0] ;  /* 0x0003d00001147983 */ /* 0x002ee20000300800 */
[----:B--2---:R-:W-:-:S03]  /*a580*/  LEA R14, P6, R13, R29, 0x2 ;  /* 0x0000001d0d0e7211 */ /* 0x004fc600078c10ff */
[----:B------:R-:W2:Y:S04]  /*a590*/  LDL.LU R21, [R1+0x3d4] ;  /* 0x0003d40001157983 */ /* 0x000ea80000300800 */
[----:B------:R1:W-:Y:S01]  /*a5a0*/  STL.64 [R1+0x4b8], R6 ;  /* 0x0004b80601007387 */ /* 0x0003e20000100a00 */
[----:B------:R-:W-:-:S03]  /*a5b0*/  LEA.HI.X.SX32 R15, R13, R3, 0x2, P6 ;  /* 0x000000030d0f7211 */ /* 0x000fc600030f16ff */
[----:B------:R-:W2:Y:S01]  /*a5c0*/  LDL.LU R24, [R1+0x3d8] ;  /* 0x0003d80001187983 */ /* 0x000ea20000300800 */
[----:B------:R-:W-:-:S03]  /*a5d0*/  LEA R22, P5, R8, R29, 0x2 ;  /* 0x0000001d08167211 */ /* 0x000fc600078a10ff */
[----:B------:R-:W2:Y:S01]  /*a5e0*/  LDL.LU R25, [R1+0x3dc] ;  /* 0x0003dc0001197983 */ /* 0x000ea20000300800 */
[----:B------:R-:W-:Y:S02]  /*a5f0*/  LEA.HI.X.SX32 R23, R8, R3, 0x2, P5 ;  /* 0x0000000308177211 */ /* 0x000fe400028f16ff */
[C---:B-1----:R-:W-:Y:S01]  /*a600*/  LEA R6, P2, R16.reuse, R29, 0x2 ;  /* 0x0000001d10067211 */ /* 0x042fe200078410ff */
[----:B------:R-:W-:Y:S04]  /*a610*/  STL.64 [R1+0x4b0], R14 ;  /* 0x0004b00e01007387 */ /* 0x000fe80000100a00 */
[----:B------:R-:W2:Y:S01]  /*a620*/  LDL.LU R13, [R1+0x3e0] ;  /* 0x0003e000010d7983 */ /* 0x000ea20000300800 */
[----:B------:R-:W-:-:S03]  /*a630*/  LEA.HI.X.SX32 R7, R16, R3, 0x2, P2 ;  /* 0x0000000310077211 */ /* 0x000fc600010f16ff */
[----:B------:R-:W2:Y:S04]  /*a640*/  LDL.LU R8, [R1+0x3e4] ;  /* 0x0003e40001087983 */ /* 0x000ea80000300800 */
[----:B------:R-:W-:Y:S04]  /*a650*/  STL.64 [R1+0x4a8], R22 ;  /* 0x0004a81601007387 */ /* 0x000fe80000100a00 */
[----:B------:R1:W-:Y:S04]  /*a660*/  STL.64 [R1+0x4a0], R6 ;  /* 0x0004a00601007387 */ /* 0x0003e80000100a00 */
[----:B-1----:R-:W2:Y:S04]  /*a670*/  LDL.LU R7, [R1+0x3e8] ;  /* 0x0003e80001077983 */ /* 0x002ea80000300800 */
[----:B------:R-:W2:Y:S01]  /*a680*/  LDL.LU R6, [R1+0x3ec] ;  /* 0x0003ec0001067983 */ /* 0x000ea20000300800 */
[----:B------:R-:W-:-:S02]  /*a690*/  LEA R14, P6, R26, R29, 0x2 ;  /* 0x0000001d1a0e7211 */ /* 0x000fc400078c10ff */
[----:B------:R-:W-:Y:S02]  /*a6a0*/  MOV R23, R17 ;  /* 0x0000001100177202 */ /* 0x000fe40000000f00 */
[----:B------:R-:W-:Y:S01]  /*a6b0*/  LEA.HI.X.SX32 R15, R26, R3, 0x2, P6 ;  /* 0x000000031a0f7211 */ /* 0x000fe200030f16ff */
[----:B------:R-:W-:Y:S01]  /*a6c0*/  IMAD.MOV.U32 R17, RZ, RZ, R9 ;  /* 0x000000ffff117224 */ /* 0x000fe200078e0009 */
[CC--:B------:R-:W-:Y:S01]  /*a6d0*/  LEA R22, P5, R27.reuse, R29.reuse, 0x2 ;  /* 0x0000001d1b167211 */ /* 0x0c0fe200078a10ff */
[----:B------:R-:W2:Y:S04]  /*a6e0*/  LDL.LU R9, [R1+0x3f0] ;  /* 0x0003f00001097983 */ /* 0x000ea80000300800 */
[----:B------:R-:W2:Y:S04]  /*a6f0*/  LDL.LU R26, [R1+0x3f4] ;  /* 0x0003f400011a7983 */ /* 0x000ea80000300800 */
[----:B------:R1:W-:Y:S01]  /*a700*/  STL.64 [R1+0x498], R14 ;  /* 0x0004980e01007387 */ /* 0x0003e20000100a00 */
[----:B----4-:R-:W-:Y:S01]  /*a710*/  LEA R16, P2, R4, R29, 0x2 ;  /* 0x0000001d04107211 */ /* 0x010fe200078410ff */
[----:B-1----:R-:W-:Y:S01]  /*a720*/  IMAD.MOV.U32 R15, RZ, RZ, R23 ;  /* 0x000000ffff0f7224 */ /* 0x002fe200078e0017 */
[----:B------:R-:W-:-:S02]  /*a730*/  LEA.HI.X.SX32 R23, R27, R3, 0x2, P5 ;  /* 0x000000031b177211 */ /* 0x000fc400028f16ff */
[----:B------:R-:W4:Y:S04]  /*a740*/  LDL.LU R27, [R1+0x3fc] ;  /* 0x0003fc00011b7983 */ /* 0x000f280000300800 */
[----:B------:R1:W-:Y:S02]  /*a750*/  STL.64 [R1+0x490], R22 ;  /* 0x0004901601007387 */ /* 0x0003e40000100a00 */
[----:B-1----:R-:W-:Y:S01]  /*a760*/  IMAD.MOV.U32 R23, RZ, RZ, R17 ;  /* 0x000000ffff177224 */ /* 0x002fe200078e0011 */
[----:B------:R-:W-:Y:S02]  /*a770*/  LEA.HI.X.SX32 R17, R4, R3, 0x2, P2 ;  /* 0x0000000304117211 */ /* 0x000fe400010f16ff */
[----:B------:R-:W4:Y:S04]  /*a780*/  LDL.LU R4, [R1+0x1248] ;  /* 0x0012480001047983 */ /* 0x000f280000300800 */
[----:B------:R1:W-:Y:S02]  /*a790*/  STL.64 [R1+0x488], R16 ;  /* 0x0004881001007387 */ /* 0x0003e40000100a00 */
[----:B-1----:R-:W-:Y:S01]  /*a7a0*/  IMAD.MOV.U32 R17, RZ, RZ, R15 ;  /* 0x000000ffff117224 */ /* 0x002fe200078e000f */
[----:B---3--:R-:W-:-:S04]  /*a7b0*/  LEA R14, P6, R18, R29, 0x2 ;  /* 0x0000001d120e7211 */ /* 0x008fc800078c10ff */
[----:B------:R-:W-:Y:S02]  /*a7c0*/  LEA.HI.X.SX32 R15, R18, R3, 0x2, P6 ;  /* 0x00000003120f7211 */ /* 0x000fe400030f16ff */
[-C--:B------:R-:W-:Y:S01]  /*a7d0*/  LEA R22, P5, R11, R29.reuse, 0x2 ;  /* 0x0000001d0b167211 */ /* 0x080fe200078a10ff */
[----:B------:R-:W3:Y:S04]  /*a7e0*/  LDL.LU R18, [R1+0x1244] ;  /* 0x0012440001127983 */ /* 0x000ee80000300800 */
[----:B------:R1:W-:Y:S01]  /*a7f0*/  STL.64 [R1+0x480], R14 ;  /* 0x0004800e01007387 */ /* 0x0003e20000100a00 */
[-C--:B------:R-:W-:Y:S02]  /*a800*/  LEA R16, P2, R2, R29.reuse, 0x2 ;  /* 0x0000001d02107211 */ /* 0x080fe400078410ff */
[----:B-1----:R-:W-:-:S02]  /*a810*/  LEA R14, P6, R23, R29, 0x2 ;  /* 0x0000001d170e7211 */ /* 0x002fc400078c10ff */
[----:B------:R-:W-:Y:S02]  /*a820*/  MOV R15, R23 ;  /* 0x00000017000f7202 */ /* 0x000fe40000000f00 */
[-C--:B------:R-:W-:Y:S02]  /*a830*/  LEA.HI.X.SX32 R23, R11, R3.reuse, 0x2, P5 ;  /* 0x000000030b177211 */ /* 0x080fe400028f16ff */
[----:B------:R-:W3:Y:S01]  /*a840*/  LDL.LU R11, [R1+0x5c0] ;  /* 0x0005c000010b7983 */ /* 0x000ee20000300800 */
[----:B------:R-:W-:-:S03]  /*a850*/  LEA.HI.X.SX32 R15, R15, R3, 0x2, P6 ;  /* 0x000000030f0f7211 */ /* 0x000fc600030f16ff */
[----:B------:R1:W-:Y:S02]  /*a860*/  STL.64 [R1+0x478], R22 ;  /* 0x0004781601007387 */ /* 0x0003e40000100a00 */
[----:B-1----:R-:W-:Y:S01]  /*a870*/  IMAD.MOV.U32 R23, RZ, RZ, R17 ;  /* 0x000000ffff177224 */ /* 0x002fe200078e0011 */
[----:B------:R-:W-:Y:S02]  /*a880*/  LEA.HI.X.SX32 R17, R2, R3, 0x2, P2 ;  /* 0x0000000302117211 */ /* 0x000fe400010f16ff */
[CC--:B------:R-:W-:Y:S01]  /*a890*/  LEA R22, P5, R19.reuse, R29.reuse, 0x2 ;  /* 0x0000001d13167211 */ /* 0x0c0fe200078a10ff */
[----:B------:R-:W3:Y:S04]  /*a8a0*/  LDL.LU R2, [R1+0x5c4] ;  /* 0x0005c40001027983 */ /* 0x000ee80000300800 */
[----:B------:R1:W-:Y:S04]  /*a8b0*/  STL.64 [R1+0x470], R16 ;  /* 0x0004701001007387 */ /* 0x0003e80000100a00 */
[----:B------:R1:W-:Y:S02]  /*a8c0*/  STL.64 [R1+0x468], R14 ;  /* 0x0004680e01007387 */ /* 0x0003e40000100a00 */
[----:B-1----:R-:W-:Y:S01]  /*a8d0*/  LEA R16, P2, R20, R29, 0x2 ;  /* 0x0000001d14107211 */ /* 0x002fe200078410ff */
[----:B------:R-:W-:Y:S01]  /*a8e0*/  IMAD.MOV.U32 R15, RZ, RZ, R23 ;  /* 0x000000ffff0f7224 */ /* 0x000fe200078e0017 */
[----:B------:R-:W-:-:S02]  /*a8f0*/  LEA.HI.X.SX32 R23, R19, R3, 0x2, P5 ;  /* 0x0000000313177211 */ /* 0x000fc400028f16ff */
[----:B------:R-:W-:Y:S01]  /*a900*/  LEA.HI.X.SX32 R17, R20, R3, 0x2, P2 ;  /* 0x0000000314117211 */ /* 0x000fe200010f16ff */
[----:B------:R-:W3:Y:S01]  /*a910*/  LDL.LU R19, [R1+0x1240] ;  /* 0x0012400001137983 */ /* 0x000ee20000300800 */
[----:B--2---:R-:W-:-:S03]  /*a920*/  LEA R14, P6, R21, R29, 0x2 ;  /* 0x0000001d150e7211 */ /* 0x004fc600078c10ff */
[----:B------:R1:W-:Y:S04]  /*a930*/  STL.64 [R1+0x460], R22 ;  /* 0x0004601601007387 */ /* 0x0003e80000100a00 */
[----:B------:R-:W2:Y:S04]  /*a940*/  LDL.LU R20, [R1+0x123c] ;  /* 0x00123c0001147983 */ /* 0x000ea80000300800 */
[----:B------:R1:W-:Y:S02]  /*a950*/  STL.64 [R1+0x458], R16 ;  /* 0x0004581001007387 */ /* 0x0003e40000100a00 */
[----:B-1----:R-:W-:-:S04]  /*a960*/  LEA R22, P5, R24, R29, 0x2 ;  /* 0x0000001d18167211 */ /* 0x002fc800078a10ff */
[-C--:B------:R-:W-:Y:S01]  /*a970*/  LEA.HI.X.SX32 R23, R24, R3.reuse, 0x2, P5 ;  /* 0x0000000318177211 */ /* 0x080fe200028f16ff */
[----:B------:R-:W-:Y:S01]  /*a980*/  IMAD.MOV.U32 R17, RZ, RZ, R15 ;  /* 0x000000ffff117224 */ /* 0x000fe200078e000f */
[----:B------:R-:W-:Y:S02]  /*a990*/  LEA.HI.X.SX32 R15, R21, R3, 0x2, P6 ;  /* 0x00000003150f7211 */ /* 0x000fe400030f16ff */
[----:B------:R-:W2:Y:S01]  /*a9a0*/  LDL.LU R21, [R1+0x1238] ;  /* 0x0012380001157983 */ /* 0x000ea20000300800 */
[----:B------:R-:W-:-:S03]  /*a9b0*/  LEA R16, P2, R25, R29, 0x2 ;  /* 0x0000001d19107211 */ /* 0x000fc600078410ff */
        /* <DEDUP_REMOVED lines=11> */
[----:B------:R4:W-:Y:S01]  /*aa70*/  STL.64 [R1+0x438], R14 ;  /* 0x0004380e01007387 */ /* 0x0009e20000100a00 */
[----:B-1----:R-:W-:-:S04]  /*aa80*/  LEA R16, P2, R7, R29, 0x2 ;  /* 0x0000001d07107211 */ /* 0x002fc800078410ff */
[----:B------:R-:W-:Y:S02]  /*aa90*/  LEA.HI.X.SX32 R17, R7, R3, 0x2, P2 ;  /* 0x0000000307117211 */ /* 0x000fe400010f16ff */
[----:B----4-:R-:W-:Y:S02]  /*aaa0*/  MOV R15, R23 ;  /* 0x00000017000f7202 */ /* 0x010fe40000000f00 */
[----:B------:R-:W-:Y:S02]  /*aab0*/  LEA.HI.X.SX32 R23, R8, R3, 0x2, P5 ;  /* 0x0000000308177211 */ /* 0x000fe400028f16ff */
[----:B------:R-:W4:Y:S01]  /*aac0*/  LDL.LU R8, [R1+0x1228] ;  /* 0x0012280001087983 */ /* 0x000f220000300800 */
[----:B------:R-:W-:-:S03]  /*aad0*/  LEA R14, P6, R6, R29, 0x2 ;  /* 0x0000001d060e7211 */ /* 0x000fc600078c10ff */
[----:B------:R-:W-:Y:S04]  /*aae0*/  STL.64 [R1+0x430], R22 ;  /* 0x0004301601007387 */ /* 0x000fe80000100a00 */
[----:B------:R-:W2:Y:S04]  /*aaf0*/  LDL.LU R7, [R1+0x1224] ;  /* 0x0012240001077983 */ /* 0x000ea80000300800 */
[----:B------:R1:W-:Y:S02]  /*ab00*/  STL.64 [R1+0x428], R16 ;  /* 0x0004281001007387 */ /* 0x0003e40000100a00 */
[----:B-1----:R-:W-:Y:S01]  /*ab10*/  IMAD.MOV.U32 R17, RZ, RZ, R15 ;  /* 0x000000ffff117224 */ /* 0x002fe200078e000f */
[----:B------:R-:W-:-:S02]  /*ab20*/  LEA.HI.X.SX32 R15, R6, R3, 0x2, P6 ;  /* 0x00000003060f7211 */ /* 0x000fc400030f16ff */
[----:B------:R-:W3:Y:S01]  /*ab30*/  LDL.LU R6, [R1+0x1220] ;  /* 0x0012200001067983 */ /* 0x000ee20000300800 */
[----:B------:R-:W-:-:S04]  /*ab40*/  LEA R22, P5, R9, R29, 0x2 ;  /* 0x0000001d09167211 */ /* 0x000fc800078a10ff */
[----:B------:R-:W-:Y:S01]  /*ab50*/  LEA.HI.X.SX32 R23, R9, R3, 0x2, P5 ;  /* 0x0000000309177211 */ /* 0x000fe200028f16ff */
[----:B------:R1:W-:Y:S01]  /*ab60*/  STL.64 [R1+0x420], R14 ;  /* 0x0004200e01007387 */ /* 0x0003e20000100a00 */
[----:B------:R-:W-:-:S03]  /*ab70*/  LEA R16, P2, R26, R29, 0x2 ;  /* 0x0000001d1a107211 */ /* 0x000fc600078410ff */
[----:B------:R-:W4:Y:S04]  /*ab80*/  LDL.LU R9, [R1+0x121c] ;  /* 0x00121c0001097983 */ /* 0x000f280000300800 */
[----:B------:R1:W-:Y:S02]  /*ab90*/  STL.64 [R1+0x418], R22 ;  /* 0x0004181601007387 */ /* 0x0003e40000100a00 */
[----:B-1----:R-:W-:-:S04]  /*aba0*/  LEA R14, P6, R27, R29, 0x2 ;  /* 0x0000001d1b0e7211 */ /* 0x002fc800078c10ff */
[-C--:B------:R-:W-:Y:S01]  /*abb0*/  LEA.HI.X.SX32 R15, R27, R3.reuse, 0x2, P6 ;  /* 0x000000031b0f7211 */ /* 0x080fe200030f16ff */
[----:B------:R-:W-:Y:S01]  /*abc0*/  IMAD.MOV.U32 R23, RZ, RZ, R17 ;  /* 0x000000ffff177224 */ /* 0x000fe200078e0011 */
[----:B------:R-:W-:Y:S02]  /*abd0*/  LEA.HI.X.SX32 R17, R26, R3, 0x2, P2 ;  /* 0x000000031a117211 */ /* 0x000fe400010f16ff */
[----:B------:R-:W4:Y:S04]  /*abe0*/  LDL.LU R26, [R1+0x1218] ;  /* 0x00121800011a7983 */ /* 0x000f280000300800 */
[----:B------:R-:W-:Y:S04]  /*abf0*/  STL.64 [R1+0x410], R16 ;  /* 0x0004101001007387 */ /* 0x000fe80000100a00 */
[----:B------:R-:W4:Y:S04]  /*ac00*/  LDL.LU R27, [R1+0x1214] ;  /* 0x00121400011b7983 */ /* 0x000f280000300800 */
[----:B------:R1:W-:Y:S02]  /*ac10*/  STL.64 [R1+0x408], R14 ;  /* 0x0004080e01007387 */ /* 0x0003e40000100a00 */
[----:B-1----:R-:W-:Y:S01]  /*ac20*/  IMAD.MOV.U32 R15, RZ, RZ, R23 ;  /* 0x000000ffff0f7224 */ /* 0x002fe200078e0017 */
[----:B------:R-:W-:-:S04]  /*ac30*/  LEA R14, P6, R23, R29, 0x2 ;  /* 0x0000001d170e7211 */ /* 0x000fc800078c10ff */
[----:B------:R-:W-:Y:S02]  /*ac40*/  LEA.HI.X.SX32 R15, R15, R3, 0x2, P6 ;  /* 0x000000030f0f7211 */ /* 0x000fe400030f16ff */
[----:B--2---:R-:W-:-:S04]  /*ac50*/  LEA R22, P5, R7, R29, 0x2 ;  /* 0x0000001d07167211 */ /* 0x004fc800078a10ff */
[----:B------:R-:W-:-:S05]  /*ac60*/  LEA.HI.X.SX32 R23, R7, R3, 0x2, P5 ;  /* 0x0000000307177211 */ /* 0x000fca00028f16ff */
[----:B------:R1:W-:Y:S01]  /*ac70*/  STL.64 [R1+0x400], R22 ;  /* 0x0004001601007387 */ /* 0x0003e20000100a00 */
[CC--:B---3--:R-:W-:Y:S02]  /*ac80*/  LEA R16, P2, R6.reuse, R29.reuse, 0x2 ;  /* 0x0000001d06107211 */ /* 0x0c8fe400078410ff */
[C---:B-1----:R-:W-:Y:S02]  /*ac90*/  LEA R22, P5, R11.reuse, R29, 0x2 ;  /* 0x0000001d0b167211 */ /* 0x042fe400078a10ff */
[-C--:B------:R-:W-:Y:S01]  /*aca0*/  LEA.HI.X.SX32 R17, R6, R3.reuse, 0x2, P2 ;  /* 0x0000000306117211 */ /* 0x080fe200010f16ff */
[----:B------:R-:W-:Y:S01]  /*acb0*/  STL.64 [R1+0x3f0], R14 ;  /* 0x0003f00e01007387 */ /* 0x000fe20000100a00 */
[----:B------:R-:W-:-:S03]  /*acc0*/  LEA.HI.X.SX32 R23, R11, R3, 0x2, P5 ;  /* 0x000000030b177211 */ /* 0x000fc600028f16ff */
[----:B------:R-:W-:Y:S04]  /*acd0*/  STL.64 [R1+0x3f8], R16 ;  /* 0x0003f81001007387 */ /* 0x000fe80000100a00 */
[----:B------:R-:W-:Y:S04]  /*ace0*/  STL.64 [R1+0x10b0], R16 ;  /* 0x0010b01001007387 */ /* 0x000fe80000100a00 */
[----:B------:R-:W2:Y:S01]  /*acf0*/  LDL.LU R11, [R1+0x1210] ;  /* 0x00121000010b7983 */ /* 0x000ea20000300800 */
[----:B------:R-:W-:-:S04]  /*ad00*/  LEA R6, P2, R2, R29, 0x2 ;  /* 0x0000001d02067211 */ /* 0x000fc800078410ff */
[----:B------:R-:W-:Y:S01]  /*ad10*/  LEA.HI.X.SX32 R7, R2, R3, 0x2, P2 ;  /* 0x0000000302077211 */ /* 0x000fe200010f16ff */
[----:B------:R4:W-:Y:S01]  /*ad20*/  STL.64 [R1+0x3e8], R22 ;  /* 0x0003e81601007387 */ /* 0x0009e20000100a00 */
[----:B------:R-:W-:Y:S01]  /*ad30*/  IMAD R0, R0, UR5, RZ ;  /* 0x0000000500007c24 */ /* 0x000fe2000f8e02ff */
[----:B------:R-:W1:Y:S02]  /*ad40*/  LDC R2, c[0x0][0x3a0] ;  /* 0x0000e800ff027b82 */ /* 0x000e640000000800 */
[----:B------:R3:W-:Y:S01]  /*ad50*/  STL.64 [R1+0x3e0], R6 ;  /* 0x0003e00601007387 */ /* 0x0007e20000100a00 */
[-C--:B----4-:R-:W-:Y:S02]  /*ad60*/  LEA R22, P5, R26, R29.reuse, 0x2 ;  /* 0x0000001d1a167211 */ /* 0x090fe400078a10ff */
[-C--:B------:R-:W-:Y:S02]  /*ad70*/  LEA R14, P6, R27, R29.reuse, 0x2 ;  /* 0x0000001d1b0e7211 */ /* 0x080fe400078c10ff */
[----:B---3--:R-:W-:-:S02]  /*ad80*/  LEA R6, P2, R9, R29, 0x2 ;  /* 0x0000001d09067211 */ /* 0x008fc400078410ff */
[----:B------:R-:W-:Y:S02]  /*ad90*/  LEA.HI.X.SX32 R15, R27, R3, 0x2, P6 ;  /* 0x000000031b0f7211 */ /* 0x000fe400030f16ff */
[----:B------:R-:W-:Y:S02]  /*ada0*/  LEA R16, P6, R8, R29, 0x2 ;  /* 0x0000001d08107211 */ /* 0x000fe400078c10ff */
[-C--:B------:R-:W-:Y:S01]  /*adb0*/  LEA.HI.X.SX32 R23, R26, R3.reuse, 0x2, P5 ;  /* 0x000000031a177211 */ /* 0x080fe200028f16ff */
[----:B------:R3:W-:Y:S01]  /*adc0*/  STL.64 [R1+0x3d8], R14 ;  /* 0x0003d80e01007387 */ /* 0x0007e20000100a00 */
[-C--:B------:R-:W-:Y:S02]  /*add0*/  LEA.HI.X.SX32 R7, R9, R3.reuse, 0x2, P2 ;  /* 0x0000000309077211 */ /* 0x080fe400010f16ff */
[----:B------:R-:W-:Y:S02]  /*ade0*/  LEA.HI.X.SX32 R17, R8, R3, 0x2, P6 ;  /* 0x0000000308117211 */ /* 0x000fe400030f16ff */
[C---:B------:R-:W-:Y:S01]  /*adf0*/  LEA R26, P2, R13.reuse, R29, 0x2 ;  /* 0x0000001d0d1a7211 */ /* 0x040fe200078410ff */
[----:B---3--:R-:W3:Y:S04]  /*ae00*/  LDL.LU.64 R14, [R1+0x1208] ;  /* 0x00120800010e7983 */ /* 0x008ee80000300a00 */
[----:B------:R-:W-:Y:S01]  /*ae10*/  STL.64 [R1+0x3d0], R22 ;  /* 0x0003d01601007387 */ /* 0x000fe20000100a00 */
[----:B------:R-:W-:-:S03]  /*ae20*/  LEA.HI.X.SX32 R27, R13, R3, 0x2, P2 ;  /* 0x000000030d1b7211 */ /* 0x000fc600010f16ff */
[----:B------:R-:W-:Y:S01]  /*ae30*/  STL.64 [R1+0x3c8], R6 ;  /* 0x0003c80601007387 */ /* 0x000fe20000100a00 */
[----:B------:R-:W-:-:S03]  /*ae40*/  LEA R8, P6, R25, R29, 0x2 ;  /* 0x0000001d19087211 */ /* 0x000fc600078c10ff */
[----:B------:R-:W-:Y:S04]  /*ae50*/  STL.64 [R1+0x10a0], R6 ;  /* 0x0010a00601007387 */ /* 0x000fe80000100a00 */
[----:B------:R-:W-:Y:S04]  /*ae60*/  STL.64 [R1+0x3c0], R16 ;  /* 0x0003c01001007387 */ /* 0x000fe80000100a00 */
[----:B------:R4:W-:Y:S01]  /*ae70*/  STL.64 [R1+0x1168], R16 ;  /* 0x0011681001007387 */ /* 0x0009e20000100a00 */
[----:B------:R-:W-:Y:S02]  /*ae80*/  LEA.HI.X.SX32 R9, R25, R3, 0x2, P6 ;  /* 0x0000000319097211 */ /* 0x000fe400030f16ff */
[----:B----4-:R-:W-:-:S04]  /*ae90*/  LEA R16, P6, R20, R29, 0x2 ;  /* 0x0000001d14107211 */ /* 0x010fc800078c10ff */
[----:B------:R-:W-:Y:S02]  /*aea0*/  LEA.HI.X.SX32 R17, R20, R3, 0x2, P6 ;  /* 0x0000000314117211 */ /* 0x000fe400030f16ff */
[----:B--2---:R-:W-:-:S04]  /*aeb0*/  LEA R22, P5, R11, R29, 0x2 ;  /* 0x0000001d0b167211 */ /* 0x004fc800078a10ff */
[----:B------:R-:W-:Y:S02]  /*aec0*/  LEA.HI.X.SX32 R23, R11, R3, 0x2, P5 ;  /* 0x000000030b177211 */ /* 0x000fe400028f16ff */
[----:B------:R-:W2:Y:S01]  /*aed0*/  LDL.LU R11, [R1+0x1200] ;  /* 0x00120000010b7983 */ /* 0x000ea20000300800 */
[----:B------:R-:W-:-:S03]  /*aee0*/  LEA R6, P5, R24, R29, 0x2 ;  /* 0x0000001d18067211 */ /* 0x000fc600078a10ff */
[----:B------:R-:W4:Y:S01]  /*aef0*/  LDL.LU R13, [R1+0x11fc] ;  /* 0x0011fc00010d7983 */ /* 0x000f220000300800 */
[----:B------:R-:W-:-:S03]  /*af00*/  LEA.HI.X.SX32 R7, R24, R3, 0x2, P5 ;  /* 0x0000000318077211 */ /* 0x000fc600028f16ff */
[----:B------:R1:W-:Y:S04]  /*af10*/  STL.64 [R1+0x3b0], R26 ;  /* 0x0003b01a01007387 */ /* 0x0003e80000100a00 */
[----:B------:R-:W-:Y:S04]  /*af20*/  STL.64 [R1+0x3b8], R22 ;  /* 0x0003b81601007387 */ /* 0x000fe80000100a00 */
[----:B------:R3:W-:Y:S01]  /*af30*/  STL.64 [R1+0x10a8], R22 ;  /* 0x0010a81601007387 */ /* 0x0007e20000100a00 */
[----:B-1----:R-:W-:-:S03]  /*af40*/  LEA R26, P2, R21, R29, 0x2 ;  /* 0x0000001d151a7211 */ /* 0x002fc600078410ff */
[----:B------:R-:W-:Y:S01]  /*af50*/  STL.64 [R1+0x3a8], R8 ;  /* 0x0003a80801007387 */ /* 0x000fe20000100a00 */
[----:B------:R-:W-:-:S03]  /*af60*/  LEA.HI.X.SX32 R27, R21, R3, 0x2, P2 ;  /* 0x00000003151b7211 */ /* 0x000fc600010f16ff */
[----:B------:R-:W-:Y:S04]  /*af70*/  STL.64 [R1+0x10b8], R8 ;  /* 0x0010b80801007387 */ /* 0x000fe80000100a00 */
[----:B------:R-:W-:Y:S04]  /*af80*/  STL.64 [R1+0x3a0], R6 ;  /* 0x0003a00601007387 */ /* 0x000fe80000100a00 */
[----:B------:R-:W-:Y:S04]  /*af90*/  STL.64 [R1+0x1170], R6 ;  /* 0x0011700601007387 */ /* 0x000fe80000100a00 */
[----:B---3--:R-:W3:Y:S04]  /*afa0*/  LDL.64 R22, [R1+0x1d8] ;  /* 0x0001d80001167983 */ /* 0x008ee80000100a00 */
[----:B------:R-:W-:Y:S04]  /*afb0*/  STL.64 [R1+0x398], R26 ;  /* 0x0003981a01007387 */ /* 0x000fe80000100a00 */
[----:B------:R1:W-:Y:S04]  /*afc0*/  STL.64 [R1+0x390], R16 ;  /* 0x0003901001007387 */ /* 0x0003e80000100a00 */
[----:B------:R-:W-:Y:S04]  /*afd0*/  STL.64 [R1+0x10c0], R26 ;  /* 0x0010c01a01007387 */ /* 0x000fe80000100a00 */
[----:B-1----:R-:W3:Y:S01]  /*afe0*/  LDL.64 R16, [R1+0x1b8] ;  /* 0x0001b80001107983 */ /* 0x002ee20000100a00 */
[----:B------:R-:W-:-:S02]  /*aff0*/  LEA R24, P5, R19, R29, 0x2 ;  /* 0x0000001d13187211 */ /* 0x000fc400078a10ff */
[----:B------:R-:W-:Y:S02]  /*b000*/  LEA R8, P2, R18, R29, 0x2 ;  /* 0x0000001d12087211 */ /* 0x000fe400078410ff */
[----:B------:R-:W-:Y:S02]  /*b010*/  LEA.HI.X.SX32 R25, R19, R3, 0x2, P5 ;  /* 0x0000000313197211 */ /* 0x000fe400028f16ff */
[----:B------:R-:W-:Y:S02]  /*b020*/  LEA R6, P5, R0, R29, 0x2 ;  /* 0x0000001d00067211 */ /* 0x000fe400078a10ff */
[----:B------:R-:W-:Y:S02]  /*b030*/  LEA.HI.X.SX32 R9, R18, R3, 0x2, P2 ;  /* 0x0000000312097211 */ /* 0x000fe400010f16ff */
[----:B------:R-:W-:Y:S01]  /*b040*/  LEA R20, P6, R4, R29, 0x2 ;  /* 0x0000001d04147211 */ /* 0x000fe200078c10ff */
[----:B------:R-:W-:Y:S01]  /*b050*/  STL.64 [R1+0x388], R24 ;  /* 0x0003881801007387 */ /* 0x000fe20000100a00 */
[----:B------:R-:W-:-:S02]  /*b060*/  LEA.HI.X.SX32 R7, R0, R3, 0x2, P5 ;  /* 0x0000000300077211 */ /* 0x000fc400028f16ff */
[----:B------:R-:W-:Y:S01]  /*b070*/  LEA.HI.X.SX32 R21, R4, R3, 0x2, P6 ;  /* 0x0000000304157211 */ /* 0x000fe200030f16ff */
[----:B------:R-:W-:Y:S04]  /*b080*/  STL.64 [R1+0x380], R8 ;  /* 0x0003800801007387 */ /* 0x000fe80000100a00 */
[----:B------:R-:W-:Y:S04]  /*b090*/  STL.64 [R1+0x10c8], R24 ;  /* 0x0010c81801007387 */ /* 0x000fe80000100a00 */
[----:B------:R-:W3:Y:S04]  /*b0a0*/  LDL.LU R4, [R1+0x11f8] ;  /* 0x0011f80001047983 */ /* 0x000ee80000300800 */
[----:B------:R-:W3:Y:S04]  /*b0b0*/  LDL.LU R0, [R1+0x11f4] ;  /* 0x0011f40001007983 */ /* 0x000ee80000300800 */
[----:B------:R1:W-:Y:S04]  /*b0c0*/  STL.64 [R1+0x368], R6 ;  /* 0x0003680601007387 */ /* 0x0003e80000100a00 */
[----:B-1----:R-:W3:Y:S01]  /*b0d0*/  LDL.64 R6, [R1+0x198] ;  /* 0x0001980001067983 */ /* 0x002ee20000100a00 */
[----:B------:R-:W-:-:S02]  /*b0e0*/  IMAD R12, R12, UR5, RZ ;  /* 0x000000050c0c7c24 */ /* 0x000fc4000f8e02ff */
[----:B------:R-:W-:-:S03]  /*b0f0*/  IMAD R10, R10, UR5, RZ ;  /* 0x000000050a0a7c24 */ /* 0x000fc6000f8e02ff */
[-C--:B------:R-:W-:Y:S01]  /*b100*/  LEA R18, P2, R12, R29.reuse, 0x2 ;  /* 0x0000001d0c127211 */ /* 0x080fe200078410ff */
[----:B------:R-:W-:Y:S01]  /*b110*/  STL.64 [R1+0x378], R20 ;  /* 0x0003781401007387 */ /* 0x000fe20000100a00 */
[----:B------:R-:W-:Y:S01]  /*b120*/  LEA R8, P6, R10, R29, 0x2 ;  /* 0x0000001d0a087211 */ /* 0x000fe200078c10ff */
[----:B------:R-:W-:Y:S01]  /*b130*/  IMAD R28, R28, UR5, RZ ;  /* 0x000000051c1c7c24 */ /* 0x000fe2000f8e02ff */
[-C--:B------:R-:W-:Y:S01]  /*b140*/  LEA.HI.X.SX32 R19, R12, R3.reuse, 0x2, P2 ;  /* 0x000000030c137211 */ /* 0x080fe200010f16ff */
[----:B------:R1:W-:Y:S01]  /*b150*/  STL.64 [R1+0x10d0], R20 ;  /* 0x0010d01401007387 */ /* 0x0003e20000100a00 */
[----:B------:R-:W-:Y:S02]  /*b160*/  LEA.HI.X.SX32 R9, R10, R3, 0x2, P6 ;  /* 0x000000030a097211 */ /* 0x000fe400030f16ff */
[----:B------:R-:W-:Y:S01]  /*b170*/  LEA R10, P6, R28, R29, 0x2 ;  /* 0x0000001d1c0a7211 */ /* 0x000fe200078c10ff */
[----:B------:R-:W-:Y:S01]  /*b180*/  VIADD R2, R2, 0xffffffb0 ;  /* 0xffffffb002027836 */ /* 0x000fe20000000000 */
[----:B------:R-:W2:Y:S01]  /*b190*/  LDC R29, c[0x0][0x3a0] ;  /* 0x0000e800ff1d7b82 */ /* 0x000ea20000000800 */
[----:B-1----:R-:W3:Y:S01]  /*b1a0*/  LDL.64 R20, [R1+0x158] ;  /* 0x0001580001147983 */ /* 0x002ee20000100a00 */
[----:B----4-:R-:W-:-:S03]  /*b1b0*/  ISETP.GE.U32.AND P5, PT, R13, 0x7fffff39, PT ;  /* 0x7fffff390d00780c */ /* 0x010fc60003fa6070 */
[----:B------:R-:W4:Y:S01]  /*b1c0*/  LDL.64 R12, [R1+0x178] ;  /* 0x00017800010c7983 */ /* 0x000f220000100a00 */
[----:B--2---:R-:W-:-:S03]  /*b1d0*/  ISETP.GE.U32.AND P2, PT, R11, 0x7fffff35, PT ;  /* 0x7fffff350b00780c */ /* 0x004fc60003f46070 */
[----:B------:R-:W-:Y:S01]  /*b1e0*/  STL.64 [R1+0x360], R18 ;  /* 0x0003601201007387 */ /* 0x000fe20000100a00 */
[----:B------:R-:W-:-:S03]  /*b1f0*/  LEA.HI.X.SX32 R11, R28, R3, 0x2, P6 ;  /* 0x000000031c0b7211 */ /* 0x000fc600030f16ff */
[----:B------:R1:W-:Y:S04]  /*b200*/  STL.64 [R1+0x358], R8 ;  /* 0x0003580801007387 */ /* 0x0003e80000100a00 */
[----:B------:R2:W-:Y:S04]  /*b210*/  STL.64 [R1+0x10d8], R18 ;  /* 0x0010d81201007387 */ /* 0x0005e80000100a00 */
[----:B------:R-:W4:Y:S04]  /*b220*/  LDL.64 R24, [R1+0x138] ;  /* 0x0001380001187983 */ /* 0x000f280000100a00 */
[----:B------:R-:W4:Y:S01]  /*b230*/  LDL.LU R28, [R1+0x11f0] ;  /* 0x0011f000011c7983 */ /* 0x000f220000300800 */
[----:B------:R-:W-:Y:S01]  /*b240*/  VIADD R3, R14, 0xffffffa8 ;  /* 0xffffffa80e037836 */ /* 0x000fe20000000000 */
[----:B-1----:R-:W1:Y:S02]  /*b250*/  LDC R8, c[0x0][0x3a0] ;  /* 0x0000e800ff087b82 */ /* 0x002e640000000800 */
[----:B------:R-:W4:Y:S06]  /*b260*/  LDL.64 R26, [R1+0x118] ;  /* 0x00011800011a7983 */ /* 0x000f2c0000100a00 */
[----:B--2---:R-:W2:Y:S01]  /*b270*/  LDC R18, c[0x0][0x3a0] ;  /* 0x0000e800ff127b82 */ /* 0x004ea20000000800 */
[----:B---3--:R-:W-:Y:S01]  /*b280*/  LDGSTS.E [R5+0x1b800], desc[UR6][R22.64], !P3 ;  /* 0x1b80000016057fae */ /* 0x008fe2000d9a1006 */
[----:B------:R-:W-:-:S02]  /*b290*/  ISETP.GE.U32.AND P3, PT, R2, 0x7fffff31, PT ;  /* 0x7fffff310200780c */ /* 0x000fc40003f66070 */
[----:B------:R-:W-:-:S04]  /*b2a0*/  IADD3 R2, PT, PT, R15, -0x54, RZ ;  /* 0xffffffac0f027810 */ /* 0x000fc80007ffe0ff */
[----:B------:R-:W3:Y:S01]  /*b2b0*/  LDC R19, c[0x0][0x3a0] ;  /* 0x0000e800ff137b82 */ /* 0x000ee20000000800 */
[----:B------:R-:W4:Y:S07]  /*b2c0*/  LDL.64 R22, [R1+0xf8] ;  /* 0x0000f80001167983 */ /* 0x000f2e0000100a00 */
[----:B------:R-:W1:Y:S01]  /*b2d0*/  LDC R9, c[0x0][0x3a0] ;  /* 0x0000e800ff097b82 */ /* 0x000e620000000800 */
[----:B------:R-:W-:Y:S04]  /*b2e0*/  STL.64 [R1], R10 ;  /* 0x0000000a01007387 */ /* 0x000fe80000100a00 */
[----:B------:R2:W-:Y:S04]  /*b2f0*/  STL.64 [R1+0x10e0], R10 ;  /* 0x0010e00a01007387 */ /* 0x0005e80000100a00 */
[----:B------:R-:W-:Y:S04]  /*b300*/  LDGSTS.E [R5+0x1d800], desc[UR6][R16.64], !P4 ;  /* 0x1d80000010057fae */ /* 0x000fe8000e1a1006 */
[----:B------:R-:W4:Y:S01]  /*b310*/  LDL.64 R14, [R1+0xb8] ;  /* 0x0000b800010e7983 */ /* 0x000f220000100a00 */
[----:B--2---:R-:W2:Y:S03]  /*b320*/  LDC R11, c[0x0][0x3a0] ;  /* 0x0000e800ff0b7b82 */ /* 0x004ea60000000800 */
[----:B------:R-:W2:Y:S05]  /*b330*/  LDL.64 R16, [R1+0xd8] ;  /* 0x0000d80001107983 */ /* 0x000eaa0000100a00 */
[----:B------:R-:W2:Y:S01]  /*b340*/  LDC R10, c[0x0][0x3a0] ;  /* 0x0000e800ff0a7b82 */ /* 0x000ea20000000800 */
[----:B------:R-:W-:Y:S04]  /*b350*/  LDGSTS.E [R5+0x1f800], desc[UR6][R6.64], !P1 ;  /* 0x1f80000006057fae */ /* 0x000fe8000c9a1006 */
[----:B------:R-:W2:Y:S01]  /*b360*/  LDL.64 R6, [R1+0x98] ;  /* 0x0000980001067983 */ /* 0x000ea20000100a00 */
[----:B------:R-:W-:Y:S01]  /*b370*/  ISETP.GE.U32.AND P4, PT, R2, 0x7fffff2d, PT ;  /* 0x7fffff2d0200780c */ /* 0x000fe20003f86070 */
[----:B-1----:R-:W-:Y:S01]  /*b380*/  VIADD R2, R8, 0xffffffa4 ;  /* 0xffffffa408027836 */ /* 0x002fe20000000000 */
[----:B------:R-:W-:Y:S01]  /*b390*/  ISETP.GE.U32.AND P1, PT, R3, 0x7fffff29, PT ;  /* 0x7fffff290300780c */ /* 0x000fe20003f26070 */
[----:B------:R-:W-:Y:S01]  /*b3a0*/  VIADD R3, R18, 0xffffffa0 ;  /* 0xffffffa012037836 */ /* 0x000fe20000000000 */
[----:B------:R-:W1:Y:S01]  /*b3b0*/  LDC R8, c[0x0][0x3a0] ;  /* 0x0000e800ff087b82 */ /* 0x000e620000000800 */
[----:B----4-:R-:W-:Y:S01]  /*b3c0*/  LDGSTS.E [R5+0x21800], desc[UR6][R12.64], !P0 ;  /* 0x218000000c057fae */ /* 0x010fe2000c1a1006 */
[----:B------:R-:W-:Y:S01]  /*b3d0*/  ISETP.GE.U32.AND P0, PT, R2, 0x7fffff25, PT ;  /* 0x7fffff250200780c */ /* 0x000fe20003f06070 */
[----:B---3--:R-:W-:-:S02]  /*b3e0*/  VIADD R2, R19, 0xffffff9c ;  /* 0xffffff9c13027836 */ /* 0x008fc40000000000 */
[----:B------:R-:W-:Y:S04]  /*b3f0*/  LDGSTS.E [R5+0x23800], desc[UR6][R20.64], !P5 ;  /* 0x2380000014057fae */ /* 0x000fe8000e9a1006 */
[----:B------:R-:W3:Y:S04]  /*b400*/  LDL.LU.64 R12, [R1+0x11e8] ;  /* 0x0011e800010c7983 */ /* 0x000ee80000300a00 */
[----:B------:R-:W4:Y:S04]  /*b410*/  LDL.64 R18, [R1+0x78] ;  /* 0x0000780001127983 */ /* 0x000f280000100a00 */
[----:B------:R-:W3:Y:S04]  /*b420*/  LDL.64 R20, [R1+0x58] ;  /* 0x0000580001147983 */ /* 0x000ee80000100a00 */
[----:B------:R-:W-:Y:S04]  /*b430*/  LDGSTS.E [R5+0x25800], desc[UR6][R24.64], !P2 ;  /* 0x2580000018057fae */ /* 0x000fe8000d1a1006 */
[----:B------:R-:W-:Y:S04]  /*b440*/  LDGSTS.E [R5+0x27800], desc[UR6][R26.64], !P3 ;  /* 0x278000001a057fae */ /* 0x000fe8000d9a1006 */
[----:B------:R-:W3:Y:S04]  /*b450*/  LDL.64 R24, [R1+0x578] ;  /* 0x0005780001187983 */ /* 0x000ee80000100a00 */
[----:B------:R-:W3:Y:S04]  /*b460*/  LDL.64 R26, [R1+0x570] ;  /* 0x00057000011a7983 */ /* 0x000ee80000100a00 */
[----:B------:R-:W-:Y:S04]  /*b470*/  LDGSTS.E [R5+0x29800], desc[UR6][R22.64], !P4 ;  /* 0x2980000016057fae */ /* 0x000fe8000e1a1006 */
[----:B------:R-:W3:Y:S04]  /*b480*/  LDL.64 R22, [R1+0x568] ;  /* 0x0005680001167983 */ /* 0x000ee80000100a00 */
[----:B--2---:R-:W-:Y:S04]  /*b490*/  LDGSTS.E [R5+0x2b800], desc[UR6][R16.64], !P1 ;  /* 0x2b80000010057fae */ /* 0x004fe8000c9a1006 */
[----:B------:R-:W-:Y:S04]  /*b4a0*/  LDGSTS.E [R5+0x2d800], desc[UR6][R14.64], !P0 ;  /* 0x2d8000000e057fae */ /* 0x000fe8000c1a1006 */
[----:B------:R-:W2:Y:S04]  /*b4b0*/  LDL.64 R16, [R1+0x560] ;  /* 0x0005600001107983 */ /* 0x000ea80000100a00 */
[----:B------:R-:W2:Y:S01]  /*b4c0*/  LDL.LU.64 R14, [R1+0x11e0] ;  /* 0x0011e000010e7983 */ /* 0x000ea20000300a00 */
[----:B------:R-:W-:-:S02]  /*b4d0*/  ISETP.GE.U32.AND P5, PT, R3, 0x7fffff21, PT ;  /* 0x7fffff210300780c */ /* 0x000fc40003fa6070 */
[----:B------:R-:W-:Y:S02]  /*b4e0*/  ISETP.GE.U32.AND P2, PT, R2, 0x7fffff1d, PT ;  /* 0x7fffff1d0200780c */ /* 0x000fe40003f46070 */
[----:B------:R-:W1:Y:S01]  /*b4f0*/  LDC R2, c[0x0][0x3a0] ;  /* 0x0000e800ff027b82 */ /* 0x000e620000000800 */
[----:B------:R-:W-:-:S04]  /*b500*/  IADD3 R3, PT, PT, R29, -0x68, RZ ;  /* 0xffffff981d037810 */ /* 0x000fc80007ffe0ff */
[----:B------:R-:W-:Y:S01]  /*b510*/  ISETP.GE.U32.AND P3, PT, R3, 0x7fffff19, PT ;  /* 0x7fffff190300780c */ /* 0x000fe20003f66070 */
[----:B------:R-:W-:Y:S02]  /*b520*/  VIADD R3, R11, 0xffffff90 ;  /* 0xffffff900b037836 */ /* 0x000fe40000000000 */
[----:B------:R-:W1:Y:S01]  /*b530*/  LDC R11, c[0x0][0x3a0] ;  /* 0x0000e800ff0b7b82 */ /* 0x000e620000000800 */
[----:B------:R1:W-:Y:S07]  /*b540*/  LDGSTS.E [R5+0x2f800], desc[UR6][R6.64], !P5 ;  /* 0x2f80000006057fae */ /* 0x0003ee000e9a1006 */
[----:B------:R-:W2:Y:S01]  /*b550*/  LDC R29, c[0x0][0x3a0] ;  /* 0x0000e800ff1d7b82 */ /* 0x000ea20000000800 */
[----:B-1----:R-:W1:Y:S01]  /*b560*/  S2R R6, SR_TID.X ;  /* 0x0000000000067919 */ /* 0x002e620000002100 */
[----:B------:R-:W-:Y:S01]  /*b570*/  VIADD R2, R2, 0xffffff94 ;  /* 0xffffff9402027836 */ /* 0x000fe20000000000 */
[----:B------:R-:W-:-:S05]  /*b580*/  ISETP.GE.U32.AND P1, PT, R3, 0x7fffff11, PT ;  /* 0x7fffff110300780c */ /* 0x000fca0003f26070 */
[----:B------:R-:W3:Y:S01]  /*b590*/  LDC R7, c[0x0][0x3a0] ;  /* 0x0000e800ff077b82 */ /* 0x000ee20000000800 */
[----:B------:R-:W-:Y:S01]  /*b5a0*/  ISETP.GE.U32.AND P4, PT, R2, 0x7fffff15, PT ;  /* 0x7fffff150200780c */ /* 0x000fe20003f86070 */
[----:B------:R-:W-:Y:S02]  /*b5b0*/  VIADD R2, R9, 0xffffff8c ;  /* 0xffffff8c09027836 */ /* 0x000fe40000000000 */
[----:B------:R-:W-:-:S04]  /*b5c0*/  VIADD R3, R11, 0xffffff80 ;  /* 0xffffff800b037836 */ /* 0x000fc80000000000 */
[----:B------:R-:W2:Y:S01]  /*b5d0*/  LDC R9, c[0x0][0x3a0] ;  /* 0x0000e800ff097b82 */ /* 0x000ea20000000800 */
[----:B------:R-:W-:Y:S01]  /*b5e0*/  ISETP.GE.U32.AND P0, PT, R2, 0x7fffff0d, PT ;  /* 0x7fffff0d0200780c */ /* 0x000fe20003f06070 */
[----:B------:R-:W-:-:S05]  /*b5f0*/  VIADD R2, R8, 0xffffff88 ;  /* 0xffffff8808027836 */ /* 0x000fca0000000000 */
[----:B------:R-:W-:Y:S01]  /*b600*/  ISETP.GE.U32.AND P5, PT, R2, 0x7fffff09, PT ;  /* 0x7fffff090200780c */ /* 0x000fe20003fa6070 */
[----:B------:R-:W2:Y:S01]  /*b610*/  LDC R8, c[0x0][0x3a0] ;  /* 0x0000e800ff087b82 */ /* 0x000ea20000000800 */
[----:B------:R-:W-:Y:S02]  /*b620*/  IADD3 R2, PT, PT, R10, -0x7c, RZ ;  /* 0xffffff840a027810 */ /* 0x000fe40007ffe0ff */
[----:B-1----:R-:W-:-:S04]  /*b630*/  LOP3.LUT R6, R6, 0x7f, RZ, 0xc0, !PT ;  /* 0x0000007f06067812 */ /* 0x002fc800078ec0ff */
[----:B------:R-:W-:Y:S02]  /*b640*/  ISETP.GE.AND P6, PT, R6, R3, PT ;  /* 0x000000030600720c */ /* 0x000fe40003fc6270 */
[----:B------:R-:W1:Y:S01]  /*b650*/  LDC R6, c[0x0][0x3a0] ;  /* 0x0000e800ff067b82 */ /* 0x000e620000000800 */
[----:B----4-:R-:W-:Y:S01]  /*b660*/  LDGSTS.E [R5+0x31800], desc[UR6][R18.64], !P2 ;  /* 0x3180000012057fae */ /* 0x010fe2000d1a1006 */
[----:B------:R-:W-:Y:S02]  /*b670*/  ISETP.GE.U32.AND P2, PT, R2, 0x7fffff05, PT ;  /* 0x7fffff050200780c */ /* 0x000fe40003f46070 */
[----:B------:R-:W-:Y:S01]  /*b680*/  SEL R2, RZ, 0x4, P6 ;  /* 0x00000004ff027807 */ /* 0x000fe20003000000 */
[----:B---3--:R-:W-:Y:S01]  /*b690*/  LDGSTS.E [R5+0x33800], desc[UR6][R20.64], !P3 ;  /* 0x3380000014057fae */ /* 0x008fe2000d9a1006 */
[----:B------:R-:W-:-:S03]  /*b6a0*/  ISETP.GT.AND P3, PT, R0, 0xff, PT ;  /* 0x000000ff0000780c */ /* 0x000fc60003f64270 */
[----:B------:R-:W3:Y:S01]  /*b6b0*/  LDL.LU R0, [R1+0x11dc] ;  /* 0x0011dc0001007983 */ /* 0x000ee20000300800 */
[----:B------:R-:W-:-:S03]  /*b6c0*/  SEL R2, R2, RZ, P3 ;  /* 0x000000ff02027207 */ /* 0x000fc60001800000 */
[----:B------:R-:W-:Y:S04]  /*b6d0*/  LDGSTS.E [R5+0x35800], desc[UR6][R24.64], !P4 ;  /* 0x3580000018057fae */ /* 0x000fe8000e1a1006 */
[----:B------:R-:W-:Y:S01]  /*b6e0*/  LDGSTS.E [R5+0x37800], desc[UR6][R26.64], !P1 ;  /* 0x378000001a057fae */ /* 0x000fe2000c9a1006 */
[----:B------:R-:W-:Y:S01]  /*b6f0*/  ISETP.NE.U32.AND P1, PT, R2, RZ, PT ;  /* 0x000000ff0200720c */ /* 0x000fe20003f25070 */
[----:B------:R-:W-:Y:S01]  /*b700*/  VIADD R2, R7, 0xffffff77 ;  /* 0xffffff7707027836 */ /* 0x000fe20000000000 */
[----:B------:R-:W-:Y:S02]  /*b710*/  ISETP.NE.U32.AND P4, PT, R4, RZ, PT ;  /* 0x000000ff0400720c */ /* 0x000fe40003f85070 */
[----:B------:R-:W4:Y:S04]  /*b720*/  LDL.LU R4, [R1+0x11d8] ;  /* 0x0011d80001047983 */ /* 0x000f280000300800 */
[----:B------:R-:W-:Y:S04]  /*b730*/  LDGSTS.E [R5+0x39800], desc[UR6][R22.64], !P0 ;  /* 0x3980000016057fae */ /* 0x000fe8000c1a1006 */
[----:B--2---:R-:W-:Y:S04]  /*b740*/  LDGSTS.E [R5+0x3b800], desc[UR6][R16.64], !P5 ;  /* 0x3b80000010057fae */ /* 0x004fe8000e9a1006 */
[----:B------:R2:W-:Y:S01]  /*b750*/  LDGSTS.E [R5+0x3d800], desc[UR6][R14.64], !P2 ;  /* 0x3d8000000e057fae */ /* 0x0005e2000d1a1006 */
[----:B------:R-:W-:Y:S01]  /*b760*/  ISETP.GE.U32.AND P2, PT, R2, 0x7ffffef8, PT ;  /* 0x7ffffef80200780c */ /* 0x000fe20003f46070 */
[----:B-1----:R-:W-:-:S02]  /*b770*/  VIADD R2, R6, 0xffffff6f ;  /* 0xffffff6f06027836 */ /* 0x002fc40000000000 */
[----:B------:R-:W3:Y:S01]  /*b780*/  LDL.64 R6, [R1+0x490] ;  /* 0x0004900001067983 */ /* 0x000ee20000100a00 */
[----:B------:R-:W-:Y:S01]  /*b790*/  ISETP.GE.U32.AND P6, PT, R3, 0x7fffff01, PT ;  /* 0x7fffff010300780c */ /* 0x000fe20003fc6070 */
[----:B--2---:R-:W1:Y:S02]  /*b7a0*/  LDC R14, c[0x0][0x3a0] ;  /* 0x0000e800ff0e7b82 */ /* 0x004e640000000800 */
[----:B---3--:R2:W-:Y:S01]  /*b7b0*/  STL.64 [R1+0x1178], R6 ;  /* 0x0011780601007387 */ /* 0x0085e20000100a00 */
[----:B------:R-:W-:-:S09]  /*b7c0*/  VIADD R3, R9, 0xffffff7f ;  /* 0xffffff7f09037836 */ /* 0x000fd20000000000 */
[----:B------:R3:W-:Y:S04]  /*b7d0*/  LDGSTS.E [R5+0x3f800], desc[UR6][R12.64], !P6 ;  /* 0x3f8000000c057fae */ /* 0x0007e8000f1a1006 */
[----:B--2---:R-:W2:Y:S01]  /*b7e0*/  LDL.64 R6, [R1+0x4a0] ;  /* 0x0004a00001067983 */ /* 0x004ea20000100a00 */
[----:B------:R-:W-:Y:S01]  /*b7f0*/  ISETP.GE.U32.AND P0, PT, R3, 0x7fffff00, PT ;  /* 0x7fffff000300780c */ /* 0x000fe20003f06070 */
[----:B---3--:R-:W3:Y:S01]  /*b800*/  LDC R13, c[0x0][0x3a0] ;  /* 0x0000e800ff0d7b82 */ /* 0x008ee20000000800 */
[----:B------:R-:W-:Y:S01]  /*b810*/  ISETP.GE.U32.AND P5, PT, R2, 0x7ffffef0, PT ;  /* 0x7ffffef00200780c */ /* 0x000fe20003fa6070 */
[----:B------:R-:W0:Y:S06]  /*b820*/  LDGDEPBAR ;  /* 0x00000000000079af */ /* 0x000e2c0000000000 */
[----:B------:R-:W3:Y:S01]  /*b830*/  LDC R12, c[0x0][0x3a0] ;  /* 0x0000e800ff0c7b82 */ /* 0x000ee20000000800 */
[----:B--2---:R2:W-:Y:S04]  /*b840*/  STL.64 [R1+0x1180], R6 ;  /* 0x0011800601007387 */ /* 0x0045e80000100a00 */
[----:B--2---:R-:W2:Y:S04]  /*b850*/  LDL.64 R6, [R1+0x4b0] ;  /* 0x0004b00001067983 */ /* 0x004ea80000100a00 */
        /* <DEDUP_REMOVED lines=17> */
[----:B--2---:R-:W2:Y:S01]  /*b970*/  LDL.64 R6, [R1+0x540] ;  /* 0x0005400001067983 */ /* 0x004ea20000100a00 */
[----:B------:R-:W-:-:S05]  /*b980*/  VIADD R3, R8, 0xffffff7b ;  /* 0xffffff7b08037836 */ /* 0x000fca0000000000 */
[----:B------:R-:W-:Y:S02]  /*b990*/  ISETP.GE.U32.AND P3, PT, R3, 0x7ffffefc, PT ;  /* 0x7ffffefc0300780c */ /* 0x000fe40003f66070 */
[----:B------:R-:W-:Y:S02]  /*b9a0*/  IADD3 R3, PT, PT, R29, -0x8d, RZ ;  /* 0xffffff731d037810 */ /* 0x000fe40007ffe0ff */
[----:B------:R-:W1:Y:S02]  /*b9b0*/  LDC R29, c[0x0][0x3a0] ;  /* 0x0000e800ff1d7b82 */ /* 0x000e640000000800 */
[----:B------:R-:W-:-:S06]  /*b9c0*/  ISETP.GE.U32.AND P6, PT, R3, 0x7ffffef4, PT ;  /* 0x7ffffef40300780c */ /* 0x000fcc0003fc6070 */
[----:B------:R-:W1:Y:S01]  /*b9d0*/  LDC R3, c[0x0][0x3a0] ;  /* 0x0000e800ff037b82 */ /* 0x000e620000000800 */
[----:B--2---:R2:W-:Y:S01]  /*b9e0*/  STL.64 [R1+0x11d0], R6 ;  /* 0x0011d00601007387 */ /* 0x0045e20000100a00 */
[----:B-1----:R-:W-:-:S03]  /*b9f0*/  VIADD R2, R3, 0xffffff6b ;  /* 0xffffff6b03027836 */ /* 0x002fc60000000000 */
[----:B------:R-:W4:Y:S04]  /*ba00*/  LDL.64 R16, [R1+0x480] ;  /* 0x0004800001107983 */ /* 0x000f280000100a00 */
[----:B------:R-:W4:Y:S04]  /*ba10*/  LDL.64 R10, [R1+0x430] ;  /* 0x00043000010a7983 */ /* 0x000f280000100a00 */
[----:B--2---:R-:W4:Y:S04]  /*ba20*/  LDL.64 R6, [R1+0x550] ;  /* 0x0005500001067983 */ /* 0x004f280000100a00 */
[----:B------:R-:W2:Y:S04]  /*ba30*/  LDL.64 R18, [R1+0x420] ;  /* 0x0004200001127983 */ /* 0x000ea80000100a00 */
[----:B------:R-:W2:Y:S04]  /*ba40*/  LDL.64 R20, [R1+0x410] ;  /* 0x0004100001147983 */ /* 0x000ea80000100a00 */
[----:B------:R-:W2:Y:S04]  /*ba50*/  LDL.64 R24, [R1+0x400] ;  /* 0x0004000001187983 */ /* 0x000ea80000100a00 */
[----:B------:R-:W2:Y:S04]  /*ba60*/  LDL.64 R26, [R1+0x3f0] ;  /* 0x0003f000011a7983 */ /* 0x000ea80000100a00 */
[----:B------:R-:W2:Y:S04]  /*ba70*/  LDL.64 R8, [R1+0x3e0] ;  /* 0x0003e00001087983 */ /* 0x000ea80000100a00 */
[----:B------:R-:W2:Y:S04]  /*ba80*/  LDL.64 R22, [R1+0x3d0] ;  /* 0x0003d00001167983 */ /* 0x000ea80000100a00 */
[----:B------:R1:W-:Y:S04]  /*ba90*/  STL.64 [R1+0x10e8], R28 ;  /* 0x0010e81c01007387 */ /* 0x0003e80000100a00 */
[----:B-1----:R-:W2:Y:S04]  /*baa0*/  LDL.64 R28, [R1+0x440] ;  /* 0x00044000011c7983 */ /* 0x002ea80000100a00 */
[----:B---3--:R1:W-:Y:S04]  /*bab0*/  STL.64 [R1+0x10f0], R12 ;  /* 0x0010f00c01007387 */ /* 0x0083e80000100a00 */
[----:B-1----:R-:W3:Y:S04]  /*bac0*/  LDL.64 R12, [R1+0x450] ;  /* 0x00045000010c7983 */ /* 0x002ee80000100a00 */
[----:B------:R1:W-:Y:S04]  /*bad0*/  STL [R1+0x10f8], R14 ;  /* 0x0010f80e01007387 */ /* 0x0003e80000100800 */
[----:B-1----:R-:W2:Y:S04]  /*bae0*/  LDL.64 R14, [R1+0x460] ;  /* 0x00046000010e7983 */ /* 0x002ea80000100a00 */
[----:B------:R1:W-:Y:S04]  /*baf0*/  STL [R1+0x10fc], R2 ;  /* 0x0010fc0201007387 */ /* 0x0003e80000100800 */
[----:B-1----:R-:W2:Y:S04]  /*bb00*/  LDL.64 R2, [R1+0x470] ;  /* 0x0004700001027983 */ /* 0x002ea80000100a00 */
[----:B----4-:R-:W-:Y:S04]  /*bb10*/  LDGSTS.E [R4+-0x80000], desc[UR6][R6.64], P4 ;  /* 0x8000000006047fae */ /* 0x010fe8000a1a1006 */
[----:B------:R-:W4:Y:S04]  /*bb20*/  LDL.LU.64 R6, [R1+0x11d0] ;  /* 0x0011d00001067983 */ /* 0x000f280000300a00 */
        /* <DEDUP_REMOVED lines=23> */
[----:B------:R-:W-:Y:S04]  /*bca0*/  LDGSTS.E [R4+-0x73000], desc[UR6][R16.64], P4 ;  /* 0x8d00000010047fae */ /* 0x000fe8000a1a1006 */
[----:B--2---:R-:W-:Y:S04]  /*bcb0*/  LDGSTS.E [R4+-0x72000], desc[UR6][R2.64], P4 ;  /* 0x8e00000002047fae */ /* 0x004fe8000a1a1006 */
[----:B------:R-:W2:Y:S04]  /*bcc0*/  LDL.LU.64 R6, [R1+0x1170] ;  /* 0x0011700001067983 */ /* 0x000ea80000300a00 */
[----:B------:R-:W4:Y:S04]  /*bcd0*/  LDL.LU.64 R16, [R1+0x1168] ;  /* 0x0011680001107983 */ /* 0x000f280000300a00 */
[----:B------:R-:W2:Y:S04]  /*bce0*/  LDL.64 R2, [R1+0x4b8] ;  /* 0x0004b80001027983 */ /* 0x000ea80000100a00 */
[----:B------:R-:W-:Y:S04]  /*bcf0*/  LDGSTS.E [R4+-0x71000], desc[UR6][R14.64], P4 ;  /* 0x8f0000000e047fae */ /* 0x000fe8000a1a1006 */
[----:B---3--:R-:W-:Y:S04]  /*bd00*/  LDGSTS.E [R4+-0x70000], desc[UR6][R12.64], P4 ;  /* 0x900000000c047fae */ /* 0x008fe8000a1a1006 */
[----:B------:R-:W-:Y:S04]  /*bd10*/  LDGSTS.E [R4+-0x6f000], desc[UR6][R28.64], P4 ;  /* 0x910000001c047fae */ /* 0x000fe8000a1a1006 */
[----:B------:R-:W-:Y:S04]  /*bd20*/  LDGSTS.E [R4+-0x6e000], desc[UR6][R10.64], P4 ;  /* 0x920000000a047fae */ /* 0x000fe8000a1a1006 */
[----:B------:R-:W-:Y:S04]  /*bd30*/  LDGSTS.E [R4+-0x6d000], desc[UR6][R18.64], P4 ;  /* 0x9300000012047fae */ /* 0x000fe8000a1a1006 */
[----:B------:R-:W-:Y:S04]  /*bd40*/  LDGSTS.E [R4+-0x6c000], desc[UR6][R20.64], P4 ;  /* 0x9400000014047fae */ /* 0x000fe8000a1a1006 */
[----:B------:R-:W-:Y:S04]  /*bd50*/  LDGSTS.E [R4+-0x6b000], desc[UR6][R24.64], P4 ;  /* 0x9500000018047fae */ /* 0x000fe8000a1a1006 */
[----:B------:R-:W-:Y:S04]  /*bd60*/  LDGSTS.E [R4+-0x6a000], desc[UR6][R26.64], P4 ;  /* 0x960000001a047fae */ /* 0x000fe8000a1a1006 */
[----:B------:R-:W-:Y:S04]  /*bd70*/  LDGSTS.E [R4+-0x69000], desc[UR6][R8.64], P4 ;  /* 0x9700000008047fae */ /* 0x000fe8000a1a1006 */
[----:B------:R-:W-:Y:S04]  /*bd80*/  LDGSTS.E [R4+-0x68000], desc[UR6][R22.64], P4 ;  /* 0x9800000016047fae */ /* 0x000fe8000a1a1006 */
[----:B------:R-:W3:Y:S04]  /*bd90*/  LDL.64 R22, [R1+0x3b0] ;  /* 0x0003b00001167983 */ /* 0x000ee80000100a00 */
[----:B----4-:R-:W-:Y:S04]  /*bda0*/  LDGSTS.E [R4+-0x67000], desc[UR6][R16.64], P4 ;  /* 0x9900000010047fae */ /* 0x010fe8000a1a1006 */
[----:B--2---:R1:W-:Y:S04]  /*bdb0*/  STL.64 [R1+0x1100], R2 ;  /* 0x0011000201007387 */ /* 0x0043e80000100a00 */
[----:B-1----:R-:W2:Y:S04]  /*bdc0*/  LDL.64 R2, [R1+0x4c8] ;  /* 0x0004c80001027983 */ /* 0x002ea80000100a00 */
[----:B---3--:R-:W-:Y:S04]  /*bdd0*/  LDGSTS.E [R4+-0x66000], desc[UR6][R22.64], P4 ;  /* 0x9a00000016047fae */ /* 0x008fe8000a1a1006 */
[----:B------:R-:W-:Y:S04]  /*bde0*/  LDGSTS.E [R4+-0x65000], desc[UR6][R6.64], P4 ;  /* 0x9b00000006047fae */ /* 0x000fe8000a1a1006 */
[----:B--2---:R1:W-:Y:S04]  /*bdf0*/  STL.64 [R1+0x1108], R2 ;  /* 0x0011080201007387 */ /* 0x0043e80000100a00 */
[----:B-1----:R-:W2:Y:S04]  /*be00*/  LDL.64 R2, [R1+0x4d8] ;  /* 0x0004d80001027983 */ /* 0x002ea80000100a00 */
        /* <DEDUP_REMOVED lines=21> */
[----:B------:R-:W2:Y:S04]  /*bf60*/  LDL.64 R14, [R1+0x4a8] ;  /* 0x0004a800010e7983 */ /* 0x000ea80000100a00 */
[----:B------:R-:W3:Y:S04]  /*bf70*/  LDL.64 R12, [R1+0x498] ;  /* 0x00049800010c7983 */ /* 0x000ee80000100a00 */
[----:B-1----:R-:W4:Y:S04]  /*bf80*/  LDL.64 R2, [R1+0x390] ;  /* 0x0003900001027983 */ /* 0x002f280000100a00 */
[----:B------:R-:W2:Y:S04]  /*bf90*/  LDL.64 R28, [R1+0x488] ;  /* 0x00048800011c7983 */ /* 0x000ea80000100a00 */
        /* <DEDUP_REMOVED lines=17> */
[----:B------:R1:W-:Y:S04]  /*c0b0*/  STL.64 [R1+0x1020], R4 ;  /* 0x0010200401007387 */ /* 0x0003e80000100a00 */
        /* <DEDUP_REMOVED lines=20> */
[----:B--2---:R-:W-:Y:S04]  /*c200*/  LDGSTS.E [R0+-0x75800], desc[UR6][R14.64], P4 ;  /* 0x8a8000000e007fae */ /* 0x004fe8000a1a1006 */
[----:B---3--:R-:W-:Y:S04]  /*c210*/  LDGSTS.E [R0+-0x74800], desc[UR6][R12.64], P4 ;  /* 0x8b8000000c007fae */ /* 0x008fe8000a1a1006 */
[----:B------:R-:W2:Y:S04]  /*c220*/  LDL.LU R2, [R1+0x10fc] ;  /* 0x0010fc0001027983 */ /* 0x000ea80000300800 */
[----:B------:R-:W3:Y:S04]  /*c230*/  LDL.LU R14, [R1+0x10f8] ;  /* 0x0010f800010e7983 */ /* 0x000ee80000300800 */
[----:B------:R-:W4:Y:S04]  /*c240*/  LDL.LU.64 R12, [R1+0x10f0] ;  /* 0x0010f000010c7983 */ /* 0x000f280000300a00 */
[----:B------:R-:W-:Y:S04]  /*c250*/  LDGSTS.E [R0+-0x73800], desc[UR6][R28.64], P4 ;  /* 0x8c8000001c007fae */ /* 0x000fe8000a1a1006 */
[----:B------:R-:W-:Y:S04]  /*c260*/  LDGSTS.E [R0+-0x72800], desc[UR6][R10.64], P4 ;  /* 0x8d8000000a007fae */ /* 0x000fe8000a1a1006 */
[----:B------:R-:W-:Y:S04]  /*c270*/  LDGSTS.E [R0+-0x71800], desc[UR6][R4.64], P4 ;  /* 0x8e80000004007fae */ /* 0x000fe8000a1a1006 */
[----:B------:R-:W2:Y:S04]  /*c280*/  LDL.LU.64 R28, [R1+0x10e8] ;  /* 0x0010e800011c7983 */ /* 0x000ea80000300a00 */
[----:B------:R-:W2:Y:S04]  /*c290*/  LDL.LU.64 R10, [R1+0x10e0] ;  /* 0x0010e000010a7983 */ /* 0x000ea80000300a00 */
[----:B------:R-:W2:Y:S04]  /*c2a0*/  LDL.LU.64 R4, [R1+0x598] ;  /* 0x0005980001047983 */ /* 0x000ea80000300a00 */
        /* <DEDUP_REMOVED lines=12> */
[----:B--2---:R-:W-:Y:S04]  /*c370*/  LDGSTS.E [R0+-0x6a800], desc[UR6][R16.64], P4 ;  /* 0x9580000010007fae */ /* 0x004fe8000a1a1006 */
        /* <DEDUP_REMOVED lines=9> */
[----:B------:R-:W3:Y:S04]  /*c410*/  LDL.LU.64 R22, [R1+0x330] ;  /* 0x0003300001167983 */ /* 0x000ee80000300a00 */
[----:B------:R-:W3:Y:S04]  /*c420*/  LDL.LU.64 R8, [R1+0x1090] ;  /* 0x0010900001087983 */ /* 0x000ee80000300a00 */
[----:B------:R-:W-:Y:S04]  /*c430*/  LDGSTS.E [R0+-0x64800], desc[UR6][R26.64], P4 ;  /* 0x9b8000001a007fae */ /* 0x000fe8000a1a1006 */
[----:B------:R-:W-:Y:S04]  /*c440*/  LDGSTS.E [R0+-0x63800], desc[UR6][R24.64], P4 ;  /* 0x9c80000018007fae */ /* 0x000fe8000a1a1006 */
[----:B------:R1:W-:Y:S04]  /*c450*/  LDGSTS.E [R0+-0x62800], desc[UR6][R20.64], P4 ;  /* 0x9d80000014007fae */ /* 0x0003e8000a1a1006 */
[----:B------:R-:W3:Y:S04]  /*c460*/  LDL.LU.64 R26, [R1+0x1088] ;  /* 0x00108800011a7983 */ /* 0x000ee80000300a00 */
[----:B------:R-:W-:Y:S04]  /*c470*/  LDGSTS.E [R0+-0x61800], desc[UR6][R18.64], P4 ;  /* 0x9e80000012007fae */ /* 0x000fe8000a1a1006 */
[----:B------:R-:W-:Y:S01]  /*c480*/  LDGSTS.E [R0+-0x60800], desc[UR6][R10.64], P4 ;  /* 0x9f8000000a007fae */ /* 0x000fe2000a1a1006 */
[----:B-1----:R-:W1:Y:S03]  /*c490*/  LDC R21, c[0x0][0x3a0] ;  /* 0x0000e800ff157b82 */ /* 0x002e660000000800 */
[----:B------:R-:W0:Y:S05]  /*c4a0*/  LDGDEPBAR ;  /* 0x00000000000079af */ /* 0x000e2a0000000000 */
[----:B------:R-:W1:Y:S01]  /*c4b0*/  LDC R20, c[0x0][0x3a0] ;  /* 0x0000e800ff147b82 */ /* 0x000e620000000800 */
[----:B------:R-:W3:Y:S04]  /*c4c0*/  LDL.LU.64 R10, [R1+0x310] ;  /* 0x00031000010a7983 */ /* 0x000ee80000300a00 */
[----:B------:R-:W3:Y:S04]  /*c4d0*/  LDL.LU.64 R18, [R1+0x2f0] ;  /* 0x0002f00001127983 */ /* 0x000ee80000300a00 */
[----:B------:R-:W3:Y:S01]  /*c4e0*/  LDL.LU.64 R24, [R1+0x2d0] ;  /* 0x0002d00001187983 */ /* 0x000ee20000300a00 */
[----:B------:R-:W-:Y:S01]  /*c4f0*/  BAR.SYNC.DEFER_BLOCKING 0x0 ;  /* 0x0000000000007b1d */ /* 0x000fe20000010000 */
[----:B------:R-:W-:-:S02]  /*c500*/  ISETP.GE.U32.AND P4, PT, R2, 0x7ffffeec, PT ;  /* 0x7ffffeec0200780c */ /* 0x000fc40003f86070 */
[----:B----4-:R-:W-:Y:S01]  /*c510*/  IADD3 R2, PT, PT, R13, -0x9d, RZ ;  /* 0xffffff630d027810 */ /* 0x010fe20007ffe0ff */
[----:B--2---:R-:W-:Y:S02]  /*c520*/  IMAD.SHL.U32 R3, R6, 0x80, RZ ;  /* 0x0000008006037824 */ /* 0x004fe400078e00ff */
[----:B------:R-:W-:Y:S02]  /*c530*/  VIADD R6, R29, 0xffffff67 ;  /* 0xffffff671d067836 */ /* 0x000fe40000000000 */
[C---:B------:R-:W-:Y:S01]  /*c540*/  IMAD.WIDE R4, R3.reuse, 0x4, R4 ;  /* 0x0000000403047825 */ /* 0x040fe200078e0204 */
[----:B------:R-:W2:Y:S03]  /*c550*/  LDC R29, c[0x0][0x3a0] ;  /* 0x0000e800ff1d7b82 */ /* 0x000ea60000000800 */
[----:B---3--:R-:W-:-:S05]  /*c560*/  IMAD.WIDE R8, R3, 0x4, R8 ;  /* 0x0000000403087825 */ /* 0x008fca00078e0208 */
[----:B------:R3:W-:Y:S04]  /*c570*/  STL.64 [R1+0x5c0], R8 ;  /* 0x0005c00801007387 */ /* 0x0007e80000100a00 */
[----:B------:R4:W-:Y:S04]  /*c580*/  STL.64 [R1+0x5d0], R4 ;  /* 0x0005d00401007387 */ /* 0x0009e80000100a00 */
[----:B------:R-:W-:Y:S01]  /*c590*/  @!PT LDS RZ, [RZ] ;  /* 0x00000000fffff984 */ /* 0x000fe20000000800 */
[----:B------:R-:W-:Y:S01]  /*c5a0*/  @!PT LDS RZ, [RZ] ;  /* 0x00000000fffff984 */ /* 0x000fe20000000800 */
[----:B------:R-:W-:Y:S01]  /*c5b0*/  @!PT LDS RZ, [RZ] ;  /* 0x00000000fffff984 */ /* 0x000fe20000000800 */
[----:B------:R3:W-:Y:S01]  /*c5c0*/  LDGSTS.E [R26+0x40000], desc[UR6][R8.64], !P0 ;  /* 0x40000000081a7fae */ /* 0x0007e2000c1a1006 */
[----:B------:R-:W-:Y:S01]  /*c5d0*/  ISETP.GE.U32.AND P0, PT, R6, 0x7ffffee8, PT ;  /* 0x7ffffee80600780c */ /* 0x000fe20003f06070 */
[----:B------:R-:W-:-:S02]  /*c5e0*/  VIADD R6, R12, 0xffffff5f ;  /* 0xffffff5f0c067836 */ /* 0x000fc40000000000 */
[----:B------:R4:W-:Y:S01]  /*c5f0*/  LDGSTS.E [R26+0x42000], desc[UR6][R4.64], !P3 ;  /* 0x42000000041a7fae */ /* 0x0009e2000d9a1006 */
[----:B------:R-:W-:Y:S01]  /*c600*/  ISETP.GE.U32.AND P3, PT, R2, 0x7ffffee4, PT ;  /* 0x7ffffee40200780c */ /* 0x000fe20003f66070 */
[C---:B---3--:R-:W-:Y:S02]  /*c610*/  IMAD.WIDE R8, R3.reuse, 0x4, R16 ;  /* 0x0000000403087825 */ /* 0x048fe400078e0210 */
[----:B------:R-:W3:Y:S02]  /*c620*/  LDL.LU.64 R16, [R1+0x2b0] ;  /* 0x0002b00001107983 */ /* 0x000ee40000300a00 */
[----:B----4-:R-:W-:Y:S02]  /*c630*/  IMAD.WIDE R4, R3, 0x4, R22 ;  /* 0x0000000403047825 */ /* 0x010fe400078e0216 */
[----:B------:R-:W4:Y:S02]  /*c640*/  LDL.LU.64 R12, [R1+0x290] ;  /* 0x00029000010c7983 */ /* 0x000f240000300a00 */
[----:B------:R-:W-:-:S02]  /*c650*/  VIADD R2, R14, 0xffffff5b ;  /* 0xffffff5b0e027836 */ /* 0x000fc40000000000 */
[----:B------:R1:W-:Y:S01]  /*c660*/  STL.64 [R1+0x5e0], R8 ;  /* 0x0005e00801007387 */ /* 0x0003e20000100a00 */
[----:B------:R-:W-:-:S03]  /*c670*/  IMAD.WIDE R22, R3, 0x4, R10 ;  /* 0x0000000403167825 */ /* 0x000fc600078e020a */
[----:B------:R1:W-:Y:S04]  /*c680*/  STL.64 [R1+0x5f0], R4 ;  /* 0x0005f00401007387 */ /* 0x0003e80000100a00 */
[----:B------:R-:W2:Y:S04]  /*c690*/  LDL.LU.64 R14, [R1+0x270] ;  /* 0x00027000010e7983 */ /* 0x000ea80000300a00 */
[----:B------:R-:W2:Y:S04]  /*c6a0*/  LDL.LU.64 R10, [R1+0x250] ;  /* 0x00025000010a7983 */ /* 0x000ea80000300a00 */
[----:B------:R1:W-:Y:S02]  /*c6b0*/  LDGSTS.E [R26+0x44000], desc[UR6][R8.64], !P2 ;  /* 0x44000000081a7fae */ /* 0x0003e4000d1a1006 */
[----:B-1----:R-:W1:Y:S02]  /*c6c0*/  LDC R8, c[0x0][0x3a0] ;  /* 0x0000e800ff087b82 */ /* 0x002e640000000800 */
[----:B------:R1:W-:Y:S06]  /*c6d0*/  LDGSTS.E [R26+0x46000], desc[UR6][R4.64], !P6 ;  /* 0x46000000041a7fae */ /* 0x0003ec000f1a1006 */
[----:B------:R-:W1:Y:S01]  /*c6e0*/  LDC R9, c[0x0][0x3a0] ;  /* 0x0000e800ff097b82 */ /* 0x000e620000000800 */
[----:B------:R-:W-:Y:S01]  /*c6f0*/  ISETP.GE.U32.AND P2, PT, R6, 0x7ffffee0, PT ;  /* 0x7ffffee00600780c */ /* 0x000fe20003f46070 */
[----:B------:R-:W-:Y:S01]  /*c700*/  IMAD.WIDE R18, R3, 0x4, R18 ;  /* 0x0000000403127825 */ /* 0x000fe200078e0212 */
[----:B------:R-:W-:Y:S01]  /*c710*/  ISETP.GE.U32.AND P6, PT, R2, 0x7ffffedc, PT ;  /* 0x7ffffedc0200780c */ /* 0x000fe20003fc6070 */
[----:B------:R1:W-:Y:S04]  /*c720*/  STL.64 [R1+0x600], R22 ;  /* 0x0006001601007387 */ /* 0x0003e80000100a00 */
[----:B------:R1:W-:Y:S02]  /*c730*/  STL.64 [R1+0x610], R18 ;  /* 0x0006101201007387 */ /* 0x0003e40000100a00 */
[----:B-1----:R-:W1:Y:S02]  /*c740*/  LDC R5, c[0x0][0x3a0] ;  /* 0x0000e800ff057b82 */ /* 0x002e640000000800 */
[----:B------:R-:W-:Y:S01]  /*c750*/  LDGSTS.E [R26+0x48000], desc[UR6][R22.64], !P5 ;  /* 0x48000000161a7fae */ /* 0x000fe2000e9a1006 */
[----:B------:R-:W-:-:S03]  /*c760*/  VIADD R2, R8, 0xffffff57 ;  /* 0xffffff5708027836 */ /* 0x000fc60000000000 */
[----:B------:R-:W-:Y:S02]  /*c770*/  LDGSTS.E [R26+0x4a000], desc[UR6][R18.64], !P4 ;  /* 0x4a000000121a7fae */ /* 0x000fe4000e1a1006 */
[----:B------:R-:W1:Y:S01]  /*c780*/  LDC R4, c[0x0][0x3a0] ;  /* 0x0000e800ff047b82 */ /* 0x000e620000000800 */
[----:B------:R-:W-:Y:S02]  /*c790*/  VIADD R6, R9, 0xffffff53 ;  /* 0xffffff5309067836 */ /* 0x000fe40000000000 */
[----:B------:R-:W-:-:S05]  /*c7a0*/  IMAD.WIDE R8, R3, 0x4, R24 ;  /* 0x0000000403087825 */ /* 0x000fca00078e0218 */
[----:B------:R1:W-:Y:S04]  /*c7b0*/  STL.64 [R1+0x628], R8 ;  /* 0x0006280801007387 */ /* 0x0003e80000100a00 */
[----:B------:R-:W2:Y:S04]  /*c7c0*/  LDL.LU.64 R22, [R1+0x230] ;  /* 0x0002300001167983 */ /* 0x000ea80000300a00 */
[----:B------:R-:W2:Y:S04]  /*c7d0*/  LDL.LU.64 R18, [R1+0x210] ;  /* 0x0002100001127983 */ /* 0x000ea80000300a00 */
[----:B------:R-:W2:Y:S01]  /*c7e0*/  LDL.LU.64 R24, [R1+0x1f0] ;  /* 0x0001f00001187983 */ /* 0x000ea20000300a00 */
[----:B------:R-:W-:-:S02]  /*c7f0*/  ISETP.GE.U32.AND P5, PT, R2, 0x7ffffed8, PT ;  /* 0x7ffffed80200780c */ /* 0x000fc40003fa6070 */
[----:B------:R-:W-:Y:S01]  /*c800*/  IADD3 R2, PT, PT, R21, -0xb1, RZ ;  /* 0xffffff4f15027810 */ /* 0x000fe20007ffe0ff */
[----:B------:R1:W-:Y:S03]  /*c810*/  LDGSTS.E [R26+0x4c000], desc[UR6][R8.64], !P0 ;  /* 0x4c000000081a7fae */ /* 0x0003e6000c1a1006 */
[----:B------:R-:W-:Y:S01]  /*c820*/  ISETP.GE.U32.AND P0, PT, R2, 0x7ffffed0, PT ;  /* 0x7ffffed00200780c */ /* 0x000fe20003f06070 */
[----:B------:R-:W-:Y:S01]  /*c830*/  VIADD R2, R20, 0xffffff47 ;  /* 0xffffff4714027836 */ /* 0x000fe20000000000 */
[----:B-1----:R-:W1:Y:S08]  /*c840*/  LDC R8, c[0x0][0x3a0] ;  /* 0x0000e800ff087b82 */ /* 0x002e700000000800 */
[----:B------:R-:W1:Y:S01]  /*c850*/  LDC R9, c[0x0][0x3a0] ;  /* 0x0000e800ff097b82 */ /* 0x000e620000000800 */
[----:B---3--:R-:W-:-:S04]  /*c860*/  IMAD.WIDE R16, R3, 0x4, R16 ;  /* 0x0000000403107825 */ /* 0x008fc800078e0210 */
[C---:B----4-:R-:W-:Y:S01]  /*c870*/  IMAD.WIDE R12, R3.reuse, 0x4, R12 ;  /* 0x00000004030c7825 */ /* 0x050fe200078e020c */
[----:B------:R3:W-:Y:S04]  /*c880*/  STL.64 [R1+0x640], R16 ;  /* 0x0006401001007387 */ /* 0x0007e80000100a00 */
[----:B------:R4:W-:Y:S04]  /*c890*/  STL.64 [R1+0x658], R12 ;  /* 0x0006580c01007387 */ /* 0x0009e80000100a00 */
[----:B------:R-:W2:Y:S02]  /*c8a0*/  LDL.LU.64 R20, [R1+0x1d0] ;  /* 0x0001d00001147983 */ /* 0x000ea40000300a00 */
[----:B--2---:R-:W-:-:S02]  /*c8b0*/  IMAD.WIDE R14, R3, 0x4, R14 ;  /* 0x00000004030e7825 */ /* 0x004fc400078e020e */
[----:B------:R-:W-:Y:S02]  /*c8c0*/  LDGSTS.E [R26+0x4e000], desc[UR6][R16.64], !P3 ;  /* 0x4e000000101a7fae */ /* 0x000fe4000d9a1006 */
[----:B------:R-:W-:Y:S02]  /*c8d0*/  IMAD.WIDE R10, R3, 0x4, R10 ;  /* 0x00000004030a7825 */ /* 0x000fe400078e020a */
[----:B------:R4:W-:Y:S04]  /*c8e0*/  LDGSTS.E [R26+0x50000], desc[UR6][R12.64], !P2 ;  /* 0x500000000c1a7fae */ /* 0x0009e8000d1a1006 */
[----:B------:R-:W-:Y:S04]  /*c8f0*/  LDGSTS.E [R26+0x52000], desc[UR6][R14.64], !P6 ;  /* 0x520000000e1a7fae */ /* 0x000fe8000f1a1006 */
[----:B---3--:R-:W2:Y:S04]  /*c900*/  LDL.LU.64 R16, [R1+0x1b0] ;  /* 0x0001b00001107983 */ /* 0x008ea80000300a00 */
[----:B------:R-:W-:Y:S01]  /*c910*/  STL.64 [R1+0x670], R14 ;  /* 0x0006700e01007387 */ /* 0x000fe20000100a00 */
[----:B------:R-:W-:Y:S01]  /*c920*/  ISETP.GE.U32.AND P4, PT, R6, 0x7ffffed4, PT ;  /* 0x7ffffed40600780c */ /* 0x000fe20003f86070 */
[----:B----4-:R-:W3:Y:S02]  /*c930*/  LDC R12, c[0x0][0x3a0] ;  /* 0x0000e800ff0c7b82 */ /* 0x010ee40000000800 */
[----:B------:R4:W-:Y:S04]  /*c940*/  STL.64 [R1+0x690], R10 ;  /* 0x0006900a01007387 */ /* 0x0009e80000100a00 */
[----:B------:R-:W-:Y:S02]  /*c950*/  LDGSTS.E [R26+0x54000], desc[UR6][R10.64], !P5 ;  /* 0x540000000a1a7fae */ /* 0x000fe4000e9a1006 */
[----:B------:R-:W2:Y:S02]  /*c960*/  LDC R13, c[0x0][0x3a0] ;  /* 0x0000e800ff0d7b82 */ /* 0x000ea40000000800 */
[----:B----4-:R-:W4:Y:S04]  /*c970*/  LDL.LU.64 R10, [R1+0x190] ;  /* 0x00019000010a7983 */ /* 0x010f280000300a00 */
[----:B------:R-:W4:Y:S01]  /*c980*/  LDL.LU.64 R14, [R1+0x170] ;  /* 0x00017000010e7983 */ /* 0x000f220000300a00 */
[----:B------:R-:W-:-:S02]  /*c990*/  VIADD R6, R29, 0xffffff4b ;  /* 0xffffff4b1d067836 */ /* 0x000fc40000000000 */
[----:B------:R-:W3:Y:S01]  /*c9a0*/  LDC R29, c[0x0][0x3a0] ;  /* 0x0000e800ff1d7b82 */ /* 0x000ee20000000800 */
[----:B------:R-:W-:Y:S01]  /*c9b0*/  ISETP.GE.U32.AND P2, PT, R2, 0x7ffffec8, PT ;  /* 0x7ffffec80200780c */ /* 0x000fe20003f46070 */
[----:B------:R-:W-:Y:S01]  /*c9c0*/  VIADD R2, R4, 0xffffff3f ;  /* 0xffffff3f04027836 */ /* 0x000fe20000000000 */
[----:B------:R-:W-:Y:S01]  /*c9d0*/  ISETP.GE.U32.AND P3, PT, R6, 0x7ffffecc, PT ;  /* 0x7ffffecc0600780c */ /* 0x000fe20003f66070 */
[----:B------:R-:W-:-:S04]  /*c9e0*/  VIADD R6, R5, 0xffffff43 ;  /* 0xffffff4305067836 */ /* 0x000fc80000000000 */
[----:B------:R-:W3:Y:S01]  /*c9f0*/  LDC R5, c[0x0][0x3a0] ;  /* 0x0000e800ff057b82 */ /* 0x000ee20000000800 */
[----:B------:R-:W-:Y:S01]  /*ca00*/  ISETP.GE.U32.AND P6, PT, R6, 0x7ffffec4, PT ;  /* 0x7ffffec40600780c */ /* 0x000fe20003fc6070 */
[----:B-1----:R-:W-:Y:S01]  /*ca10*/  VIADD R6, R9, 0xffffff37 ;  /* 0xffffff3709067836 */ /* 0x002fe20000000000 */
[----:B------:R-:W-:Y:S02]  /*ca20*/  ISETP.GE.U32.AND P5, PT, R2, 0x7ffffec0, PT ;  /* 0x7ffffec00200780c */ /* 0x000fe40003fa6070 */
[----:B------:R-:W-:-:S03]  /*ca30*/  IADD3 R2, PT, PT, R8, -0xc5, RZ ;  /* 0xffffff3b08027810 */ /* 0x000fc60007ffe0ff */
[----:B------:R-:W1:Y:S01]  /*ca40*/  LDC R4, c[0x0][0x3a0] ;  /* 0x0000e800ff047b82 */ /* 0x000e620000000800 */
[----:B------:R-:W-:-:S04]  /*ca50*/  IMAD.WIDE R22, R3, 0x4, R22 ;  /* 0x0000000403167825 */ /* 0x000fc800078e0216 */
[C---:B------:R-:W-:Y:S01]  /*ca60*/  IMAD.WIDE R18, R3.reuse, 0x4, R18 ;  /* 0x0000000403127825 */ /* 0x040fe200078e0212 */
[----:B------:R1:W-:Y:S03]  /*ca70*/  STL.64 [R1+0x6a8], R22 ;  /* 0x0006a81601007387 */ /* 0x0003e60000100a00 */
[----:B------:R-:W-:Y:S01]  /*ca80*/  IMAD.WIDE R8, R3, 0x4, R24 ;  /* 0x0000000403087825 */ /* 0x000fe200078e0218 */
[----:B------:R-:W-:Y:S01]  /*ca90*/  LDGSTS.E [R26+0x56000], desc[UR6][R22.64], !P4 ;  /* 0x56000000161a7fae */ /* 0x000fe2000e1a1006 */
[----:B------:R-:W2:Y:S03]  /*caa0*/  LDC R25, c[0x0][0x3a0] ;  /* 0x0000e800ff197b82 */ /* 0x000ea60000000800 */
[----:B------:R-:W-:Y:S04]  /*cab0*/  STL.64 [R1+0x6c0], R18 ;  /* 0x0006c01201007387 */ /* 0x000fe80000100a00 */
[----:B------:R-:W-:Y:S01]  /*cac0*/  LDGSTS.E [R26+0x58000], desc[UR6][R18.64], !P0 ;  /* 0x58000000121a7fae */ /* 0x000fe2000c1a1006 */
[----:B------:R-:W2:Y:S03]  /*cad0*/  LDC R24, c[0x0][0x3a0] ;  /* 0x0000e800ff187b82 */ /* 0x000ea60000000800 */
[----:B------:R1:W-:Y:S04]  /*cae0*/  STL.64 [R1+0x6d8], R8 ;  /* 0x0006d80801007387 */ /* 0x0003e80000100a00 */
[----:B------:R1:W-:Y:S01]  /*caf0*/  LDGSTS.E [R26+0x5a000], desc[UR6][R8.64], !P3 ;  /* 0x5a000000081a7fae */ /* 0x0003e2000d9a1006 */
[----:B------:R-:W-:Y:S01]  /*cb00*/  ISETP.GE.U32.AND P4, PT, R2, 0x7ffffebc, PT ;  /* 0x7ffffebc0200780c */ /* 0x000fe20003f86070 */
[----:B---3--:R-:W-:Y:S01]  /*cb10*/  VIADD R2, R29, 0xffffff33 ;  /* 0xffffff331d027836 */ /* 0x008fe20000000000 */
[----:B------:R-:W-:Y:S01]  /*cb20*/  ISETP.GE.U32.AND P0, PT, R6, 0x7ffffeb8, PT ;  /* 0x7ffffeb80600780c */ /* 0x000fe20003f06070 */
[----:B-1----:R-:W3:Y:S01]  /*cb30*/  LDL.LU.64 R22, [R1+0x150] ;  /* 0x0001500001167983 */ /* 0x002ee20000300a00 */
[----:B------:R-:W1:Y:S08]  /*cb40*/  LDC R8, c[0x0][0x3a0] ;  /* 0x0000e800ff087b82 */ /* 0x000e700000000800 */
[----:B------:R-:W1:Y:S01]  /*cb50*/  LDC R9, c[0x0][0x3a0] ;  /* 0x0000e800ff097b82 */ /* 0x000e620000000800 */
[----:B------:R-:W-:Y:S01]  /*cb60*/  VIADD R6, R12, 0xffffff2f ;  /* 0xffffff2f0c067836 */ /* 0x000fe20000000000 */
[----:B------:R-:W-:Y:S01]  /*cb70*/  ISETP.GE.U32.AND P3, PT, R2, 0x7ffffeb4, PT ;  /* 0x7ffffeb40200780c */ /* 0x000fe20003f66070 */
[----:B------:R-:W-:Y:S01]  /*cb80*/  VIADD R2, R5, 0xffffff2b ;  /* 0xffffff2b05027836 */ /* 0x000fe20000000000 */
[----:B------:R-:W3:Y:S04]  /*cb90*/  LDL.LU.64 R18, [R1+0x130] ;  /* 0x0001300001127983 */ /* 0x000ee80000300a00 */
[----:B------:R-:W1:Y:S08]  /*cba0*/  LDC R12, c[0x0][0x3a0] ;  /* 0x0000e800ff0c7b82 */ /* 0x000e700000000800 */
[----:B------:R-:W1:Y:S01]  /*cbb0*/  LDC R29, c[0x0][0x3a0] ;  /* 0x0000e800ff1d7b82 */ /* 0x000e620000000800 */
[----:B------:R-:W-:-:S05]  /*cbc0*/  IMAD.WIDE R20, R3, 0x4, R20 ;  /* 0x0000000403147825 */ /* 0x000fca00078e0214 */
[----:B------:R-:W-:Y:S01]  /*cbd0*/  LDGSTS.E [R26+0x5c000], desc[UR6][R20.64], !P2 ;  /* 0x5c000000141a7fae */ /* 0x000fe2000d1a1006 */
[----:B------:R-:W-:Y:S02]  /*cbe0*/  ISETP.GE.U32.AND P2, PT, R6, 0x7ffffeb0, PT ;  /* 0x7ffffeb00600780c */ /* 0x000fe40003f46070 */
[----:B------:R-:W-:Y:S01]  /*cbf0*/  IADD3 R6, PT, PT, R4, -0xd9, RZ ;  /* 0xffffff2704067810 */ /* 0x000fe20007ffe0ff */
[----:B------:R-:W-:Y:S01]  /*cc00*/  STL.64 [R1+0x6f0], R20 ;  /* 0x0006f01401007387 */ /* 0x000fe20000100a00 */
[----:B--2---:R-:W-:-:S05]  /*cc10*/  IMAD.WIDE R16, R3, 0x4, R16 ;  /* 0x0000000403107825 */ /* 0x004fca00078e0210 */
[----:B------:R2:W-:Y:S01]  /*cc20*/  LDGSTS.E [R26+0x5e000], desc[UR6][R16.64], !P6 ;  /* 0x5e000000101a7fae */ /* 0x0005e2000f1a1006 */
[----:B------:R-:W-:Y:S01]  /*cc30*/  ISETP.GE.U32.AND P6, PT, R2, 0x7ffffeac, PT ;  /* 0x7ffffeac0200780c */ /* 0x000fe20003fc6070 */
[----:B------:R-:W-:Y:S02]  /*cc40*/  VIADD R2, R13, 0xffffff23 ;  /* 0xffffff230d027836 */ /* 0x000fe40000000000 */
[----:B------:R1:W-:Y:S04]  /*cc50*/  STL.64 [R1+0x708], R16 ;  /* 0x0007081001007387 */ /* 0x0003e80000100a00 */
[----:B-1----:R-:W2:Y:S01]  /*cc60*/  LDL.LU.64 R16, [R1+0xf0] ;  /* 0x0000f00001107983 */ /* 0x002ea20000300a00 */
[----:B----4-:R-:W-:-:S03]  /*cc70*/  IMAD.WIDE R10, R3, 0x4, R10 ;  /* 0x00000004030a7825 */ /* 0x010fc600078e020a */
[----:B------:R-:W4:Y:S01]  /*cc80*/  LDL.LU.64 R20, [R1+0xd0] ;  /* 0x0000d00001147983 */ /* 0x000f220000300a00 */
[----:B------:R-:W-:-:S03]  /*cc90*/  IMAD.WIDE R4, R3, 0x4, R14 ;  /* 0x0000000403047825 */ /* 0x000fc600078e020e */
[----:B------:R1:W-:Y:S04]  /*cca0*/  STL.64 [R1+0x720], R10 ;  /* 0x0007200a01007387 */ /* 0x0003e80000100a00 */
[----:B------:R-:W-:Y:S01]  /*ccb0*/  LDGSTS.E [R26+0x60000], desc[UR6][R10.64], !P5 ;  /* 0x600000000a1a7fae */ /* 0x000fe2000e9a1006 */
[----:B------:R-:W-:-:S03]  /*ccc0*/  ISETP.GE.U32.AND P5, PT, R6, 0x7ffffea8, PT ;  /* 0x7ffffea80600780c */ /* 0x000fc60003fa6070 */
[----:B------:R1:W-:Y:S01]  /*ccd0*/  STL.64 [R1+0x738], R4 ;  /* 0x0007380401007387 */ /* 0x0003e20000100a00 */
[----:B------:R-:W-:-:S03]  /*cce0*/  VIADD R6, R9, 0xffffff1b ;  /* 0xffffff1b09067836 */ /* 0x000fc60000000000 */
[----:B------:R-:W-:Y:S01]  /*ccf0*/  LDGSTS.E [R26+0x62000], desc[UR6][R4.64], !P4 ;  /* 0x62000000041a7fae */ /* 0x000fe2000e1a1006 */
[----:B------:R-:W-:Y:S01]  /*cd00*/  ISETP.GE.U32.AND P4, PT, R2, 0x7ffffea4, PT ;  /* 0x7ffffea40200780c */ /* 0x000fe20003f86070 */
[----:B------:R-:W-:Y:S02]  /*cd10*/  VIADD R2, R8, 0xffffff1f ;  /* 0xffffff1f08027836 */ /* 0x000fe40000000000 */
[----:B-1----:R-:W4:Y:S04]  /*cd20*/  LDL.LU.64 R10, [R1+0x90] ;  /* 0x00009000010a7983 */ /* 0x002f280000300a00 */
[----:B------:R-:W4:Y:S04]  /*cd30*/  LDL.LU.64 R14, [R1+0xb0] ;  /* 0x0000b000010e7983 */ /* 0x000f280000300a00 */
[----:B------:R-:W4:Y:S04]  /*cd40*/  LDL.LU.64 R4, [R1+0x70] ;  /* 0x0000700001047983 */ /* 0x000f280000300a00 */
[----:B------:R-:W4:Y:S01]  /*cd50*/  LDL.LU.64 R8, [R1+0x110] ;  /* 0x0001100001087983 */ /* 0x000f220000300a00 */
[----:B---3--:R-:W-:-:S05]  /*cd60*/  IMAD.WIDE R22, R3, 0x4, R22 ;  /* 0x0000000403167825 */ /* 0x008fca00078e0216 */
[----:B------:R-:W-:Y:S04]  /*cd70*/  STL.64 [R1+0x770], R22 ;  /* 0x0007701601007387 */ /* 0x000fe80000100a00 */
[----:B------:R-:W-:Y:S01]  /*cd80*/  LDGSTS.E [R26+0x64000], desc[UR6][R22.64], !P0 ;  /* 0x64000000161a7fae */ /* 0x000fe2000c1a1006 */
[----:B------:R-:W-:-:S05]  /*cd90*/  IMAD.WIDE R18, R3, 0x4, R18 ;  /* 0x0000000403127825 */ /* 0x000fca00078e0212 */
[----:B------:R1:W-:Y:S04]  /*cda0*/  STL.64 [R1+0x7a0], R18 ;  /* 0x0007a01201007387 */ /* 0x0003e80000100a00 */
[----:B------:R-:W-:Y:S01]  /*cdb0*/  LDGSTS.E [R26+0x66000], desc[UR6][R18.64], !P3 ;  /* 0x66000000121a7fae */ /* 0x000fe2000d9a1006 */
[----:B------:R-:W-:Y:S02]  /*cdc0*/  ISETP.GE.U32.AND P3, PT, R6, 0x7ffffe9c, PT ;  /* 0x7ffffe9c0600780c */ /* 0x000fe40003f66070 */
[----:B------:R-:W-:Y:S01]  /*cdd0*/  IADD3 R6, PT, PT, R12, -0xed, RZ ;  /* 0xffffff130c067810 */ /* 0x000fe20007ffe0ff */
[----:B--2---:R-:W-:-:S04]  /*cde0*/  IMAD.WIDE R16, R3, 0x4, R16 ;  /* 0x0000000403107825 */ /* 0x004fc800078e0210 */
[----:B----4-:R-:W-:-:S04]  /*cdf0*/  IMAD.WIDE R20, R3, 0x4, R20 ;  /* 0x0000000403147825 */ /* 0x010fc800078e0214 */
[----:B------:R-:W-:-:S05]  /*ce00*/  IMAD.WIDE R8, R3, 0x4, R8 ;  /* 0x0000000403087825 */ /* 0x000fca00078e0208 */
[----:B------:R2:W-:Y:S04]  /*ce10*/  STL.64 [R1+0x880], R8 ;  /* 0x0008800801007387 */ /* 0x0005e80000100a00 */
[----:B-1----:R-:W3:Y:S04]  /*ce20*/  LDL.LU.64 R18, [R1+0x50] ;  /* 0x0000500001127983 */ /* 0x002ee80000300a00 */
[----:B------:R1:W-:Y:S04]  /*ce30*/  STL.64 [R1+0x8a0], R16 ;  /* 0x0008a01001007387 */ /* 0x0003e80000100a00 */
[----:B------:R-:W4:Y:S04]  /*ce40*/  LDL.LU.64 R12, [R1+0x38] ;  /* 0x00003800010c7983 */ /* 0x000f280000300a00 */
[----:B------:R2:W-:Y:S04]  /*ce50*/  LDGSTS.E [R26+0x68000], desc[UR6][R8.64], !P2 ;  /* 0x68000000081a7fae */ /* 0x0005e8000d1a1006 */
[----:B------:R-:W4:Y:S04]  /*ce60*/  LDL.LU.64 R22, [R1+0x20] ;  /* 0x0000200001167983 */ /* 0x000f280000300a00 */
[----:B------:R1:W-:Y:S04]  /*ce70*/  STL.64 [R1+0x8c0], R20 ;  /* 0x0008c01401007387 */ /* 0x0003e80000100a00 */
[----:B------:R-:W-:Y:S01]  /*ce80*/  LDGSTS.E [R26+0x6a000], desc[UR6][R16.64], !P6 ;  /* 0x6a000000101a7fae */ /* 0x000fe2000f1a1006 */
[C---:B------:R-:W-:Y:S01]  /*ce90*/  IMAD.WIDE R14, R3.reuse, 0x4, R14 ;  /* 0x00000004030e7825 */ /* 0x040fe200078e020e */
[----:B--2---:R-:W2:Y:S02]  /*cea0*/  LDC R9, c[0x0][0x3a0] ;  /* 0x0000e800ff097b82 */ /* 0x004ea40000000800 */
[----:B------:R-:W-:Y:S04]  /*ceb0*/  LDGSTS.E [R26+0x6c000], desc[UR6][R20.64], !P5 ;  /* 0x6c000000141a7fae */ /* 0x000fe8000e9a1006 */
[----:B------:R-:W-:Y:S01]  /*cec0*/  LDGSTS.E [R26+0x6e000], desc[UR6][R14.64], !P4 ;  /* 0x6e0000000e1a7fae */ /* 0x000fe2000e1a1006 */
[----:B------:R-:W-:Y:S01]  /*ced0*/  ISETP.GE.U32.AND P0, PT, R2, 0x7ffffea0, PT ;  /* 0x7ffffea00200780c */ /* 0x000fe20003f06070 */
[----:B------:R-:W-:Y:S01]  /*cee0*/  IMAD.WIDE R10, R3, 0x4, R10 ;  /* 0x00000004030a7825 */ /* 0x000fe200078e020a */
[----:B------:R-:W3:Y:S01]  /*cef0*/  LDC R8, c[0x0][0x3a0] ;  /* 0x0000e800ff087b82 */ /* 0x000ee20000000800 */
[----:B-1----:R-:W4:Y:S04]  /*cf00*/  LDL.LU.64 R16, [R1+0x8] ;  /* 0x0000080001107983 */ /* 0x002f280000300a00 */
[----:B------:R-:W4:Y:S04]  /*cf10*/  LDL.LU.64 R20, [R1+0x1080] ;  /* 0x0010800001147983 */ /* 0x000f280000300a00 */
[----:B------:R1:W-:Y:S01]  /*cf20*/  STL.64 [R1+0x8e0], R14 ;  /* 0x0008e00e01007387 */ /* 0x0003e20000100a00 */
[----:B------:R-:W-:-:S02]  /*cf30*/  VIADD R2, R29, 0xffffff17 ;  /* 0xffffff171d027836 */ /* 0x000fc40000000000 */
[----:B------:R-:W-:Y:S01]  /*cf40*/  IMAD.WIDE R4, R3, 0x4, R4 ;  /* 0x0000000403047825 */ /* 0x000fe200078e0204 */
[----:B------:R2:W-:Y:S01]  /*cf50*/  LDGSTS.E [R26+0x70000], desc[UR6][R10.64], !P0 ;  /* 0x700000000a1a7fae */ /* 0x0005e2000c1a1006 */
[----:B------:R-:W-:Y:S01]  /*cf60*/  ISETP.GE.U32.AND P6, PT, R6, 0x7ffffe94, PT ;  /* 0x7ffffe940600780c */ /* 0x000fe20003fc6070 */
[----:B------:R-:W3:Y:S02]  /*cf70*/  LDC R29, c[0x0][0x3a0] ;  /* 0x0000e800ff1d7b82 */ /* 0x000ee40000000800 */
[----:B-1----:R-:W4:Y:S01]  /*cf80*/  LDL.LU.64 R14, [R1+0x1078] ;  /* 0x00107800010e7983 */ /* 0x002f220000300a00 */
[----:B------:R-:W-:Y:S01]  /*cf90*/  ISETP.GE.U32.AND P2, PT, R2, 0x7ffffe98, PT ;  /* 0x7ffffe980200780c */ /* 0x000fe20003f46070 */
[----:B--2---:R-:W-:-:S04]  /*cfa0*/  VIADD R2, R9, 0xffffff0f ;  /* 0xffffff0f09027836 */ /* 0x004fc80000000000 */
[----:B------:R-:W1:Y:S01]  /*cfb0*/  LDC R9, c[0x0][0x3a0] ;  /* 0x0000e800ff097b82 */ /* 0x000e620000000800 */
[----:B------:R2:W-:Y:S04]  /*cfc0*/  STL.64 [R1+0x900], R10 ;  /* 0x0009000a01007387 */ /* 0x0005e80000100a00 */
[----:B------:R2:W-:Y:S04]  /*cfd0*/  STL.64 [R1+0x920], R4 ;  /* 0x0009200401007387 */ /* 0x0005e80000100a00 */
[----:B------:R2:W-:Y:S02]  /*cfe0*/  LDGSTS.E [R26+0x72000], desc[UR6][R4.64], !P3 ;  /* 0x72000000041a7fae */ /* 0x0005e4000d9a1006 */
[----:B--2---:R-:W2:Y:S08]  /*cff0*/  LDC R10, c[0x0][0x3a0] ;  /* 0x0000e800ff0a7b82 */ /* 0x004eb00000000800 */
[----:B------:R-:W2:Y:S08]  /*d000*/  LDC R5, c[0x0][0x3a0] ;  /* 0x0000e800ff057b82 */ /* 0x000eb00000000800 */
[----:B------:R-:W2:Y:S01]  /*d010*/  LDC R4, c[0x0][0x3a0] ;  /* 0x0000e800ff047b82 */ /* 0x000ea20000000800 */
[----:B------:R-:W-:Y:S01]  /*d020*/  ISETP.GE.U32.AND P5, PT, R2, 0x7ffffe90, PT ;  /* 0x7ffffe900200780c */ /* 0x000fe20003fa6070 */
[----:B-1----:R-:W-:Y:S01]  /*d030*/  VIADD R2, R9, 0xffffff0b ;  /* 0xffffff0b09027836 */ /* 0x002fe20000000000 */
[----:B--2---:R-:W-:Y:S04]  /*d040*/  STL [R1+0x1068], R10 ;  /* 0x0010680a01007387 */ /* 0x004fe80000100800 */
[----:B------:R-:W-:Y:S01]  /*d050*/  ISETP.GE.U32.AND P4, PT, R2, 0x7ffffe8c, PT ;  /* 0x7ffffe8c0200780c */ /* 0x000fe20003f86070 */
[----:B------:R-:W-:Y:S01]  /*d060*/  VIADD R6, R25, 0xffffff07 ;  /* 0xffffff0719067836 */ /* 0x000fe20000000000 */
[----:B------:R-:W1:Y:S01]  /*d070*/  LDC R9, c[0x0][0x3a0] ;  /* 0x0000e800ff097b82 */ /* 0x000e620000000800 */
[----:B------:R-:W-:Y:S01]  /*d080*/  VIADD R2, R24, 0xffffff03 ;  /* 0xffffff0318027836 */ /* 0x000fe20000000000 */
[----:B------:R3:W-:Y:S04]  /*d090*/  STL.64 [R1+0x1070], R4 ;  /* 0x0010700401007387 */ /* 0x0007e80000100a00 */
[----:B------:R-:W2:Y:S01]  /*d0a0*/  LDL.LU.64 R24, [R1+0x5b0] ;  /* 0x0005b00001187983 */ /* 0x000ea20000300a00 */
[----:B---3--:R-:W-:-:S04]  /*d0b0*/  IMAD.WIDE R4, R3, 0x4, R18 ;  /* 0x0000000403047825 */ /* 0x008fc800078e0212 */
[C---:B----4-:R-:W-:Y:S01]  /*d0c0*/  IMAD.WIDE R10, R3.reuse, 0x4, R12 ;  /* 0x00000004030a7825 */ /* 0x050fe200078e020c */
[----:B------:R3:W-:Y:S04]  /*d0d0*/  STL.64 [R1+0x940], R4 ;  /* 0x0009400401007387 */ /* 0x0007e80000100a00 */
[----:B------:R4:W-:Y:S01]  /*d0e0*/  STL.64 [R1+0x960], R10 ;  /* 0x0009600a01007387 */ /* 0x0009e20000100a00 */
[----:B------:R-:W-:-:S03]  /*d0f0*/  IMAD.WIDE R22, R3, 0x4, R22 ;  /* 0x0000000403167825 */ /* 0x000fc600078e0216 */
[----:B------:R-:W2:Y:S04]  /*d100*/  LDL.LU.64 R18, [R1+0x590] ;  /* 0x0005900001127983 */ /* 0x000ea80000300a00 */
[----:B------:R1:W-:Y:S04]  /*d110*/  STL.64 [R1+0x980], R22 ;  /* 0x0009801601007387 */ /* 0x0003e80000100a00 */
[----:B------:R-:W-:Y:S04]  /*d120*/  LDGSTS.E [R26+0x74000], desc[UR6][R4.64], !P2 ;  /* 0x74000000041a7fae */ /* 0x000fe8000d1a1006 */
[----:B------:R-:W-:Y:S04]  /*d130*/  LDGSTS.E [R26+0x76000], desc[UR6][R10.64], !P6 ;  /* 0x760000000a1a7fae */ /* 0x000fe8000f1a1006 */
[----:B------:R-:W-:Y:S01]  /*d140*/  LDGSTS.E [R26+0x78000], desc[UR6][R22.64], !P5 ;  /* 0x78000000161a7fae */ /* 0x000fe2000e9a1006 */
[----:B------:R-:W-:-:S05]  /*d150*/  IMAD.WIDE R16, R3, 0x4, R16 ;  /* 0x0000000403107825 */ /* 0x000fca00078e0210 */
[----:B------:R1:W-:Y:S04]  /*d160*/  STL.64 [R1+0x9a0], R16 ;  /* 0x0009a01001007387 */ /* 0x0003e80000100a00 */
[----:B---3--:R-:W3:Y:S04]  /*d170*/  LDL.LU.64 R4, [R1+0x1070] ;  /* 0x0010700001047983 */ /* 0x008ee80000300a00 */
[----:B----4-:R-:W4:Y:S01]  /*d180*/  LDL.LU R10, [R1+0x1068] ;  /* 0x00106800010a7983 */ /* 0x010f220000300800 */
[----:B------:R-:W-:-:S04]  /*d190*/  IMAD.WIDE R12, R3, 0x4, R20 ;  /* 0x00000004030c7825 */ /* 0x000fc800078e0214 */
[----:B------:R-:W-:Y:S01]  /*d1a0*/  IMAD.WIDE R14, R3, 0x4, R14 ;  /* 0x00000004030e7825 */ /* 0x000fe200078e020e */
[----:B------:R-:W-:Y:S01]  /*d1b0*/  LDGSTS.E [R26+0x7a000], desc[UR6][R16.64], !P4 ;  /* 0x7a000000101a7fae */ /* 0x000fe2000e1a1006 */
[----:B------:R-:W-:Y:S01]  /*d1c0*/  ISETP.GE.U32.AND P0, PT, R6, 0x7ffffe88, PT ;  /* 0x7ffffe880600780c */ /* 0x000fe20003f06070 */
[----:B------:R-:W2:Y:S02]  /*d1d0*/  LDC R20, c[0x0][0x3a0] ;  /* 0x0000e800ff147b82 */ /* 0x000ea40000000800 */
[----:B------:R-:W-:Y:S04]  /*d1e0*/  STL.64 [R1+0x9c0], R14 ;  /* 0x0009c00e01007387 */ /* 0x000fe80000100a00 */
[----:B------:R1:W-:Y:S01]  /*d1f0*/  STL.64 [R1+0x9e0], R12 ;  /* 0x0009e00c01007387 */ /* 0x0003e20000100a00 */
[----:B------:R-:W-:Y:S01]  /*d200*/  ISETP.GE.U32.AND P3, PT, R2, 0x7ffffe84, PT ;  /* 0x7ffffe840200780c */ /* 0x000fe20003f66070 */
[----:B-1----:R-:W-:Y:S01]  /*d210*/  VIADD R9, R9, 0xffffff76 ;  /* 0xffffff7609097836 */ /* 0x002fe20000000000 */
[----:B------:R-:W1:Y:S01]  /*d220*/  LDC R21, c[0x0][0x3a0] ;  /* 0x0000e800ff157b82 */ /* 0x000e620000000800 */
[----:B------:R-:W4:Y:S04]  /*d230*/  LDL.LU.64 R22, [R1+0x348] ;  /* 0x0003480001167983 */ /* 0x000f280000300a00 */
[----:B------:R-:W4:Y:S01]  /*d240*/  LDL.LU.64 R16, [R1+0x328] ;  /* 0x0003280001107983 */ /* 0x000f220000300a00 */
[----:B------:R-:W-:Y:S01]  /*d250*/  IADD3 R6, PT, PT, R29, -0x82, RZ ;  /* 0xffffff7e1d067810 */ /* 0x000fe20007ffe0ff */
[----:B------:R-:W-:-:S02]  /*d260*/  VIADD R2, R8, 0xffffff7a ;  /* 0xffffff7a08027836 */ /* 0x000fc40000000000 */
[----:B------:R1:W-:Y:S01]  /*d270*/  LDGSTS.E [R26+0x7c000], desc[UR6][R14.64], !P0 ;  /* 0x7c0000000e1a7fae */ /* 0x0003e2000c1a1006 */
[----:B------:R-:W-:Y:S01]  /*d280*/  ISETP.GE.U32.AND P6, PT, R6, 0x7ffffeff, PT ;  /* 0x7ffffeff0600780c */ /* 0x000fe20003fc6070 */
[----:B------:R-:W2:Y:S01]  /*d290*/  LDC R29, c[0x0][0x3a0] ;  /* 0x0000e800ff1d7b82 */ /* 0x000ea20000000800 */
[----:B------:R-:W-:Y:S01]  /*d2a0*/  ISETP.GE.U32.AND P0, PT, R2, 0x7ffffefb, PT ;  /* 0x7ffffefb0200780c */ /* 0x000fe20003f06070 */
[----:B------:R1:W-:Y:S01]  /*d2b0*/  LDGSTS.E [R26+0x7e000], desc[UR6][R12.64], !P3 ;  /* 0x7e0000000c1a7fae */ /* 0x0003e2000d9a1006 */
[----:B------:R-:W-:-:S05]  /*d2c0*/  ISETP.GE.U32.AND P2, PT, R9, 0x7ffffef7, PT ;  /* 0x7ffffef70900780c */ /* 0x000fca0003f46070 */
[----:B------:R-:W2:Y:S01]  /*d2d0*/  LDC R9, c[0x0][0x3a0] ;  /* 0x0000e800ff097b82 */ /* 0x000ea20000000800 */
[----:B------:R-:W4:Y:S07]  /*d2e0*/  LDL.LU.64 R12, [R1+0x308] ;  /* 0x00030800010c7983 */ /* 0x000f2e0000300a00 */
[----:B-1----:R-:W1:Y:S08]  /*d2f0*/  LDC R14, c[0x0][0x3a0] ;  /* 0x0000e800ff0e7b82 */ /* 0x002e700000000800 */
[----:B------:R-:W1:Y:S08]  /*d300*/  LDC R15, c[0x0][0x3a0] ;  /* 0x0000e800ff0f7b82 */ /* 0x000e700000000800 */
[----:B------:R-:W1:Y:S01]  /*d310*/  LDC R26, c[0x0][0x3a0] ;  /* 0x0000e800ff1a7b82 */ /* 0x000e620000000800 */
[----:B--2---:R-:W-:-:S05]  /*d320*/  IMAD.WIDE R24, R3, 0x4, R24 ;  /* 0x0000000403187825 */ /* 0x004fca00078e0218 */
[----:B------:R-:W-:Y:S01]  /*d330*/  LDGSTS.E [R27+0x40800], desc[UR6][R24.64], !P6 ;  /* 0x40800000181b7fae */ /* 0x000fe2000f1a1006 */
[----:B------:R-:W-:-:S05]  /*d340*/  IMAD.WIDE R18, R3, 0x4, R18 ;  /* 0x0000000403127825 */ /* 0x000fca00078e0212 */
[----:B------:R2:W-:Y:S01]  /*d350*/  LDGSTS.E [R27+0x42800], desc[UR6][R18.64], !P0 ;  /* 0x42800000121b7fae */ /* 0x0005e2000c1a1006 */
[----:B---3--:R-:W-:Y:S01]  /*d360*/  VIADD R6, R5, 0xffffff6e ;  /* 0xffffff6e05067836 */ /* 0x008fe20000000000 */
[----:B------:R-:W-:Y:S01]  /*d370*/  IADD3 R2, PT, PT, R4, -0x96, RZ ;  /* 0xffffff6a04027810 */ /* 0x000fe20007ffe0ff */
[----:B----4-:R-:W-:Y:S02]  /*d380*/  VIADD R8, R10, 0xffffff72 ;  /* 0xffffff720a087836 */ /* 0x010fe40000000000 */
[----:B------:R-:W3:Y:S04]  /*d390*/  LDL.LU.64 R10, [R1+0x2e8] ;  /* 0x0002e800010a7983 */ /* 0x000ee80000300a00 */
[----:B------:R-:W4:Y:S01]  /*d3a0*/  LDL.LU.64 R4, [R1+0x2c8] ;  /* 0x0002c80001047983 */ /* 0x000f220000300a00 */
[----:B------:R-:W-:Y:S01]  /*d3b0*/  ISETP.GE.U32.AND P3, PT, R8, 0x7ffffef3, PT ;  /* 0x7ffffef30800780c */ /* 0x000fe20003f66070 */
[----:B------:R-:W-:-:S02]  /*d3c0*/  IMAD.WIDE R16, R3, 0x4, R16 ;  /* 0x0000000403107825 */ /* 0x000fc400078e0210 */
[----:B------:R1:W-:Y:S01]  /*d3d0*/  STL.64 [R1+0x5b8], R24 ;  /* 0x0005b81801007387 */ /* 0x0003e20000100a00 */
[----:B------:R-:W-:Y:S01]  /*d3e0*/  ISETP.GE.U32.AND P4, PT, R6, 0x7ffffeef, PT ;  /* 0x7ffffeef0600780c */ /* 0x000fe20003f86070 */
[----:B------:R-:W3:Y:S02]  /*d3f0*/  LDC R8, c[0x0][0x3a0] ;  /* 0x0000e800ff087b82 */ /* 0x000ee40000000800 */
[----:B------:R2:W-:Y:S04]  /*d400*/  STL.64 [R1+0x5b0], R18 ;  /* 0x0005b01201007387 */ /* 0x0005e80000100a00 */
[----:B-1----:R-:W4:Y:S01]  /*d410*/  LDL.LU.64 R24, [R1+0x2a8] ;  /* 0x0002a80001187983 */ /* 0x002f220000300a00 */
[----:B--2---:R-:W-:-:S03]  /*d420*/  IMAD.WIDE R18, R3, 0x4, R22 ;  /* 0x0000000403127825 */ /* 0x004fc600078e0216 */
[----:B------:R-:W2:Y:S04]  /*d430*/  LDL.LU.64 R22, [R1+0x288] ;  /* 0x0002880001167983 */ /* 0x000ea80000300a00 */
[----:B------:R-:W-:Y:S04]  /*d440*/  STL.64 [R1+0x598], R18 ;  /* 0x0005981201007387 */ /* 0x000fe80000100a00 */
[----:B------:R-:W-:Y:S04]  /*d450*/  LDGSTS.E [R27+0x44800], desc[UR6][R18.64], !P2 ;  /* 0x44800000121b7fae */ /* 0x000fe8000d1a1006 */
[----:B------:R1:W-:Y:S04]  /*d460*/  STL.64 [R1+0x590], R16 ;  /* 0x0005901001007387 */ /* 0x0003e80000100a00 */
[----:B------:R-:W-:Y:S04]  /*d470*/  LDGSTS.E [R27+0x46800], desc[UR6][R16.64], !P3 ;  /* 0x46800000101b7fae */ /* 0x000fe8000d9a1006 */
[----:B-1----:R-:W2:Y:S01]  /*d480*/  LDL.LU.64 R16, [R1+0x268] ;  /* 0x0002680001107983 */ /* 0x002ea20000300a00 */
[----:B------:R-:W-:-:S02]  /*d490*/  VIADD R6, R29, 0xffffff66 ;  /* 0xffffff661d067836 */ /* 0x000fc40000000000 */
[----:B------:R-:W1:Y:S01]  /*d4a0*/  LDC R29, c[0x0][0x3a0] ;  /* 0x0000e800ff1d7b82 */ /* 0x000e620000000800 */
[----:B------:R-:W-:Y:S01]  /*d4b0*/  ISETP.GE.U32.AND P5, PT, R2, 0x7ffffeeb, PT ;  /* 0x7ffffeeb0200780c */ /* 0x000fe20003fa6070 */
[----:B------:R-:W-:Y:S01]  /*d4c0*/  IMAD.WIDE R12, R3, 0x4, R12 ;  /* 0x00000004030c7825 */ /* 0x000fe200078e020c */
[----:B------:R-:W-:Y:S01]  /*d4d0*/  ISETP.GE.U32.AND P6, PT, R6, 0x7ffffee7, PT ;  /* 0x7ffffee70600780c */ /* 0x000fe20003fc6070 */
[----:B------:R-:W2:Y:S02]  /*d4e0*/  LDL.LU.64 R18, [R1+0x248] ;  /* 0x0002480001127983 */ /* 0x000ea40000300a00 */
[----:B------:R-:W-:Y:S02]  /*d4f0*/  VIADD R6, R14, 0xffffff5e ;  /* 0xffffff5e0e067836 */ /* 0x000fe40000000000 */
[----:B------:R-:W-:Y:S01]  /*d500*/  STL.64 [R1+0x290], R12 ;  /* 0x0002900c01007387 */ /* 0x000fe20000100a00 */
[----:B------:R-:W2:Y:S02]  /*d510*/  LDC R14, c[0x0][0x3a0] ;  /* 0x0000e800ff0e7b82 */ /* 0x000ea40000000800 */
[----:B------:R-:W-:Y:S01]  /*d520*/  ISETP.GE.U32.AND P2, PT, R6, 0x7ffffedf, PT ;  /* 0x7ffffedf0600780c */ /* 0x000fe20003f46070 */
[----:B------:R-:W-:Y:S01]  /*d530*/  LDGSTS.E [R27+0x48800], desc[UR6][R12.64], !P4 ;  /* 0x488000000c1b7fae */ /* 0x000fe2000e1a1006 */
[----:B-1----:R-:W-:-:S04]  /*d540*/  VIADD R2, R29, 0xffffff62 ;  /* 0xffffff621d027836 */ /* 0x002fc80000000000 */
[----:B------:R-:W1:Y:S01]  /*d550*/  LDC R29, c[0x0][0x3a0] ;  /* 0x0000e800ff1d7b82 */ /* 0x000e620000000800 */
[----:B------:R-:W-:Y:S01]  /*d560*/  ISETP.GE.U32.AND P0, PT, R2, 0x7ffffee3, PT ;  /* 0x7ffffee30200780c */ /* 0x000fe20003f06070 */
[----:B---3--:R-:W-:-:S04]  /*d570*/  IMAD.WIDE R10, R3, 0x4, R10 ;  /* 0x00000004030a7825 */ /* 0x008fc800078e020a */
[C---:B----4-:R-:W-:Y:S01]  /*d580*/  IMAD.WIDE R4, R3.reuse, 0x4, R4 ;  /* 0x0000000403047825 */ /* 0x050fe200078e0204 */
[----:B------:R3:W-:Y:S04]  /*d590*/  STL.64 [R1+0x5c8], R10 ;  /* 0x0005c80a01007387 */ /* 0x0007e80000100a00 */
[----:B------:R4:W-:Y:S04]  /*d5a0*/  STL.64 [R1+0x5d8], R4 ;  /* 0x0005d80401007387 */ /* 0x0009e80000100a00 */
[----:B------:R-:W-:Y:S04]  /*d5b0*/  LDGSTS.E [R27+0x4a800], desc[UR6][R10.64], !P5 ;  /* 0x4a8000000a1b7fae */ /* 0x000fe8000e9a1006 */
[----:B------:R-:W-:Y:S04]  /*d5c0*/  LDGSTS.E [R27+0x4c800], desc[UR6][R4.64], !P6 ;  /* 0x4c800000041b7fae */ /* 0x000fe8000f1a1006 */
[----:B---3--:R-:W3:Y:S04]  /*d5d0*/  LDL.LU.64 R10, [R1+0x228] ;  /* 0x00022800010a7983 */ /* 0x008ee80000300a00 */
[----:B------:R-:W3:Y:S04]  /*d5e0*/  LDL.LU.64 R12, [R1+0x208] ;  /* 0x00020800010c7983 */ /* 0x000ee80000300a00 */
[----:B----4-:R-:W4:Y:S01]  /*d5f0*/  LDL.LU.64 R4, [R1+0x1e8] ;  /* 0x0001e80001047983 */ /* 0x010f220000300a00 */
[----:B------:R-:W-:-:S04]  /*d600*/  IMAD.WIDE R24, R3, 0x4, R24 ;  /* 0x0000000403187825 */ /* 0x000fc800078e0218 */
[C---:B--2---:R-:W-:Y:S01]  /*d610*/  IMAD.WIDE R22, R3.reuse, 0x4, R22 ;  /* 0x0000000403167825 */ /* 0x044fe200078e0216 */
[----:B------:R-:W-:Y:S04]  /*d620*/  STL.64 [R1+0x5e8], R24 ;  /* 0x0005e81801007387 */ /* 0x000fe80000100a00 */
[----:B------:R2:W-:Y:S04]  /*d630*/  LDGSTS.E [R27+0x4e800], desc[UR6][R24.64], !P0 ;  /* 0x4e800000181b7fae */ /* 0x0005e8000c1a1006 */
[----:B------:R1:W-:Y:S04]  /*d640*/  STL.64 [R1+0x5f8], R22 ;  /* 0x0005f81601007387 */ /* 0x0003e80000100a00 */
[----:B------:R-:W-:Y:S04]  /*d650*/  LDGSTS.E [R27+0x50800], desc[UR6][R22.64], !P2 ;  /* 0x50800000161b7fae */ /* 0x000fe8000d1a1006 */
[----:B-1----:R-:W4:Y:S01]  /*d660*/  LDL.LU.64 R22, [R1+0x1c8] ;  /* 0x0001c80001167983 */ /* 0x002f220000300a00 */
[----:B--2---:R-:W-:-:S03]  /*d670*/  IMAD.WIDE R24, R3, 0x4, R16 ;  /* 0x0000000403187825 */ /* 0x004fc600078e0210 */
[----:B------:R-:W2:Y:S01]  /*d680*/  LDL.LU.64 R16, [R1+0x1a8] ;  /* 0x0001a80001107983 */ /* 0x000ea20000300a00 */
[----:B------:R-:W-:Y:S02]  /*d690*/  VIADD R2, R20, 0xffffff5a ;  /* 0xffffff5a14027836 */ /* 0x000fe40000000000 */
[----:B------:R-:W-:Y:S02]  /*d6a0*/  VIADD R6, R9, 0xffffff52 ;  /* 0xffffff5209067836 */ /* 0x000fe40000000000 */
[----:B------:R-:W-:Y:S01]  /*d6b0*/  IMAD.WIDE R18, R3, 0x4, R18 ;  /* 0x0000000403127825 */ /* 0x000fe200078e0212 */
[----:B------:R-:W-:Y:S01]  /*d6c0*/  ISETP.GE.U32.AND P3, PT, R2, 0x7ffffedb, PT ;  /* 0x7ffffedb0200780c */ /* 0x000fe20003f66070 */
[----:B------:R1:W-:Y:S01]  /*d6d0*/  STL.64 [R1+0x608], R24 ;  /* 0x0006081801007387 */ /* 0x0003e20000100a00 */
[----:B------:R-:W-:Y:S01]  /*d6e0*/  IADD3 R2, PT, PT, R8, -0xaa, RZ ;  /* 0xffffff5608027810 */ /* 0x000fe20007ffe0ff */
[----:B------:R-:W2:Y:S03]  /*d6f0*/  LDC R9, c[0x0][0x3a0] ;  /* 0x0000e800ff097b82 */ /* 0x000ea60000000800 */
[----:B------:R-:W-:Y:S01]  /*d700*/  ISETP.GE.U32.AND P4, PT, R2, 0x7ffffed7, PT ;  /* 0x7ffffed70200780c */ /* 0x000fe20003f86070 */
[----:B------:R-:W-:Y:S01]  /*d710*/  VIADD R2, R15, 0xffffff4e ;  /* 0xffffff4e0f027836 */ /* 0x000fe20000000000 */
[----:B------:R-:W-:Y:S01]  /*d720*/  ISETP.GE.U32.AND P5, PT, R6, 0x7ffffed3, PT ;  /* 0x7ffffed30600780c */ /* 0x000fe20003fa6070 */
[----:B------:R-:W-:Y:S01]  /*d730*/  VIADD R6, R29, 0xffffff4a ;  /* 0xffffff4a1d067836 */ /* 0x000fe20000000000 */
[----:B------:R3:W-:Y:S01]  /*d740*/  STL.64 [R1+0x620], R18 ;  /* 0x0006201201007387 */ /* 0x0007e20000100a00 */
[----:B------:R-:W2:Y:S01]  /*d750*/  LDC R29, c[0x0][0x3a0] ;  /* 0x0000e800ff1d7b82 */ /* 0x000ea20000000800 */
[----:B------:R-:W-:Y:S01]  /*d760*/  ISETP.GE.U32.AND P6, PT, R2, 0x7ffffecf, PT ;  /* 0x7ffffecf0200780c */ /* 0x000fe20003fc6070 */
[----:B------:R-:W-:Y:S01]  /*d770*/  VIADD R2, R21, 0xffffff46 ;  /* 0xffffff4615027836 */ /* 0x000fe20000000000 */
[----:B------:R-:W-:Y:S01]  /*d780*/  LDGSTS.E [R27+0x52800], desc[UR6][R24.64], !P3 ;  /* 0x52800000181b7fae */ /* 0x000fe2000d9a1006 */
[----:B------:R-:W-:-:S04]  /*d790*/  ISETP.GE.U32.AND P0, PT, R6, 0x7ffffecb, PT ;  /* 0x7ffffecb0600780c */ /* 0x000fc80003f06070 */
[----:B------:R3:W-:Y:S01]  /*d7a0*/  LDGSTS.E [R27+0x54800], desc[UR6][R18.64], !P4 ;  /* 0x54800000121b7fae */ /* 0x0007e2000e1a1006 */
[----:B------:R-:W-:Y:S01]  /*d7b0*/  IADD3 R6, PT, PT, R26, -0xbe, RZ ;  /* 0xffffff421a067810 */ /* 0x000fe20007ffe0ff */
[----:B------:R-:W2:Y:S01]  /*d7c0*/  LDC R8, c[0x0][0x3a0] ;  /* 0x0000e800ff087b82 */ /* 0x000ea20000000800 */
[----:B------:R-:W-:Y:S01]  /*d7d0*/  ISETP.GE.U32.AND P2, PT, R2, 0x7ffffec7, PT ;  /* 0x7ffffec70200780c */ /* 0x000fe20003f46070 */
[----:B-1----:R-:W2:Y:S01]  /*d7e0*/  LDL.LU.64 R24, [R1+0x188] ;  /* 0x0001880001187983 */ /* 0x002ea20000300a00 */
[----:B------:R-:W-:-:S05]  /*d7f0*/  ISETP.GE.U32.AND P3, PT, R6, 0x7ffffec3, PT ;  /* 0x7ffffec30600780c */ /* 0x000fca0003f66070 */
[----:B------:R-:W1:Y:S08]  /*d800*/  LDC R15, c[0x0][0x3a0] ;  /* 0x0000e800ff0f7b82 */ /* 0x000e700000000800 */
[----:B------:R-:W1:Y:S08]  /*d810*/  LDC R20, c[0x0][0x3a0] ;  /* 0x0000e800ff147b82 */ /* 0x000e700000000800 */
[----:B------:R-:W1:Y:S01]  /*d820*/  LDC R21, c[0x0][0x3a0] ;  /* 0x0000e800ff157b82 */ /* 0x000e620000000800 */
[----:B---3--:R-:W-:-:S07]  /*d830*/  IMAD.WIDE R18, R3, 0x4, R10 ;  /* 0x0000000403127825 */ /* 0x008fce00078e020a */
[----:B------:R-:W3:Y:S01]  /*d840*/  LDC R26, c[0x0][0x3a0] ;  /* 0x0000e800ff1a7b82 */ /* 0x000ee20000000800 */
[----:B------:R-:W3:Y:S01]  /*d850*/  LDL.LU.64 R10, [R1+0x168] ;  /* 0x00016800010a7983 */ /* 0x000ee20000300a00 */
[----:B------:R-:W-:-:S04]  /*d860*/  IMAD.WIDE R12, R3, 0x4, R12 ;  /* 0x00000004030c7825 */ /* 0x000fc800078e020c */
[C---:B----4-:R-:W-:Y:S01]  /*d870*/  IMAD.WIDE R4, R3.reuse, 0x4, R4 ;  /* 0x0000000403047825 */ /* 0x050fe200078e0204 */
[----:B------:R4:W-:Y:S04]  /*d880*/  STL.64 [R1+0x638], R18 ;  /* 0x0006381201007387 */ /* 0x0009e80000100a00 */
[----:B------:R1:W-:Y:S04]  /*d890*/  STL.64 [R1+0x650], R12 ;  /* 0x0006500c01007387 */ /* 0x0003e80000100a00 */
[----:B------:R1:W-:Y:S04]  /*d8a0*/  LDGSTS.E [R27+0x56800], desc[UR6][R18.64], !P5 ;  /* 0x56800000121b7fae */ /* 0x0003e8000e9a1006 */
[----:B------:R1:W-:Y:S04]  /*d8b0*/  STL.64 [R1+0x668], R4 ;  /* 0x0006680401007387 */ /* 0x0003e80000100a00 */
[----:B------:R1:W-:Y:S04]  /*d8c0*/  LDGSTS.E [R27+0x58800], desc[UR6][R12.64], !P6 ;  /* 0x588000000c1b7fae */ /* 0x0003e8000f1a1006 */
[----:B----4-:R-:W4:Y:S04]  /*d8d0*/  LDL.LU.64 R18, [R1+0x148] ;  /* 0x0001480001127983 */ /* 0x010f280000300a00 */
[----:B------:R2:W-:Y:S04]  /*d8e0*/  LDGSTS.E [R27+0x5a800], desc[UR6][R4.64], !P0 ;  /* 0x5a800000041b7fae */ /* 0x0005e8000c1a1006 */
[----:B-1----:R-:W4:Y:S01]  /*d8f0*/  LDL.LU.64 R12, [R1+0x128] ;  /* 0x00012800010c7983 */ /* 0x002f220000300a00 */
[----:B------:R-:W-:-:S03]  /*d900*/  IMAD.WIDE R22, R3, 0x4, R22 ;  /* 0x0000000403167825 */ /* 0x000fc600078e0216 */
[----:B------:R-:W4:Y:S01]  /*d910*/  LDL.LU.64 R4, [R1+0x108] ;  /* 0x0001080001047983 */ /* 0x000f220000300a00 */
[----:B--2---:R-:W-:-:S03]  /*d920*/  IMAD.WIDE R16, R3, 0x4, R16 ;  /* 0x0000000403107825 */ /* 0x004fc600078e0210 */
[----:B------:R1:W-:Y:S04]  /*d930*/  STL.64 [R1+0x680], R22 ;  /* 0x0006801601007387 */ /* 0x0003e80000100a00 */
[----:B------:R2:W-:Y:S04]  /*d940*/  LDGSTS.E [R27+0x5c800], desc[UR6][R22.64], !P2 ;  /* 0x5c800000161b7fae */ /* 0x0005e8000d1a1006 */
[----:B------:R2:W-:Y:S04]  /*d950*/  STL.64 [R1+0x6a0], R16 ;  /* 0x0006a01001007387 */ /* 0x0005e80000100a00 */
[----:B------:R2:W-:Y:S04]  /*d960*/  LDGSTS.E [R27+0x5e800], desc[UR6][R16.64], !P3 ;  /* 0x5e800000101b7fae */ /* 0x0005e8000d9a1006 */
[----:B-1----:R-:W4:Y:S04]  /*d970*/  LDL.LU.64 R22, [R1+0xe8] ;  /* 0x0000e80001167983 */ /* 0x002f280000300a00 */
[----:B--2---:R-:W2:Y:S01]  /*d980*/  LDL.LU.64 R16, [R1+0xc8] ;  /* 0x0000c80001107983 */ /* 0x004ea20000300a00 */
[----:B------:R-:W-:-:S02]  /*d990*/  VIADD R2, R29, 0xffffff3e ;  /* 0xffffff3e1d027836 */ /* 0x000fc40000000000 */
[----:B------:R-:W-:Y:S01]  /*d9a0*/  VIADD R6, R9, 0xffffff36 ;  /* 0xffffff3609067836 */ /* 0x000fe20000000000 */
[----:B------:R-:W1:Y:S02]  /*d9b0*/  LDC R29, c[0x0][0x3a0] ;  /* 0x0000e800ff1d7b82 */ /* 0x000e640000000800 */
[----:B------:R-:W-:Y:S01]  /*d9c0*/  ISETP.GE.U32.AND P4, PT, R2, 0x7ffffebf, PT ;  /* 0x7ffffebf0200780c */ /* 0x000fe20003f86070 */
[----:B------:R-:W-:-:S05]  /*d9d0*/  VIADD R2, R8, 0xffffff3a ;  /* 0xffffff3a08027836 */ /* 0x000fca0000000000 */
[----:B------:R-:W1:Y:S01]  /*d9e0*/  LDC R8, c[0x0][0x3a0] ;  /* 0x0000e800ff087b82 */ /* 0x000e620000000800 */
[----:B------:R-:W-:Y:S01]  /*d9f0*/  ISETP.GE.U32.AND P5, PT, R2, 0x7ffffebb, PT ;  /* 0x7ffffebb0200780c */ /* 0x000fe20003fa6070 */
[----:B------:R-:W-:Y:S01]  /*da00*/  VIADD R2, R14, 0xffffff32 ;  /* 0xffffff320e027836 */ /* 0x000fe20000000000 */
[----:B------:R-:W-:-:S05]  /*da10*/  ISETP.GE.U32.AND P6, PT, R6, 0x7ffffeb7, PT ;  /* 0x7ffffeb70600780c */ /* 0x000fca0003fc6070 */
[----:B------:R-:W1:Y:S01]  /*da20*/  LDC R14, c[0x0][0x3a0] ;  /* 0x0000e800ff0e7b82 */ /* 0x000e620000000800 */
[----:B------:R-:W-:Y:S01]  /*da30*/  ISETP.GE.U32.AND P0, PT, R2, 0x7ffffeb3, PT ;  /* 0x7ffffeb30200780c */ /* 0x000fe20003f06070 */
[----:B------:R-:W-:Y:S01]  /*da40*/  VIADD R2, R15, 0xffffff2a ;  /* 0xffffff2a0f027836 */ /* 0x000fe20000000000 */
[----:B------:R-:W-:Y:S01]  /*da50*/  IADD3 R6, PT, PT, R20, -0xd2, RZ ;  /* 0xffffff2e14067810 */ /* 0x000fe20007ffe0ff */
[----:B------:R-:W-:-:S04]  /*da60*/  IMAD.WIDE R24, R3, 0x4, R24 ;  /* 0x0000000403187825 */ /* 0x000fc800078e0218 */
[----:B------:R-:W1:Y:S01]  /*da70*/  LDC R15, c[0x0][0x3a0] ;  /* 0x0000e800ff0f7b82 */ /* 0x000e620000000800 */
[----:B------:R-:W-:Y:S01]  /*da80*/  ISETP.GE.U32.AND P2, PT, R6, 0x7ffffeaf, PT ;  /* 0x7ffffeaf0600780c */ /* 0x000fe20003f46070 */
[----:B------:R-:W-:Y:S01]  /*da90*/  VIADD R6, R21, 0xffffff26 ;  /* 0xffffff2615067836 */ /* 0x000fe20000000000 */
[----:B------:R-:W-:-:S05]  /*daa0*/  ISETP.GE.U32.AND P3, PT, R2, 0x7ffffeab, PT ;  /* 0x7ffffeab0200780c */ /* 0x000fca0003f66070 */
[----:B------:R-:W1:Y:S01]  /*dab0*/  LDC R9, c[0x0][0x3a0] ;  /* 0x0000e800ff097b82 */ /* 0x000e620000000800 */
[----:B---3--:R-:W-:Y:S01]  /*dac0*/  VIADD R2, R26, 0xffffff22 ;  /* 0xffffff221a027836 */ /* 0x008fe20000000000 */
[----:B------:R-:W-:Y:S06]  /*dad0*/  LDGSTS.E [R27+0x60800], desc[UR6][R24.64], !P4 ;  /* 0x60800000181b7fae */ /* 0x000fec000e1a1006 */
[----:B------:R-:W3:Y:S08]  /*dae0*/  LDC R20, c[0x0][0x3a0] ;  /* 0x0000e800ff147b82 */ /* 0x000ef00000000800 */
[----:B------:R-:W2:Y:S01]  /*daf0*/  LDC R21, c[0x0][0x3a0] ;  /* 0x0000e800ff157b82 */ /* 0x000ea20000000800 */
[----:B------:R-:W-:Y:S01]  /*db00*/  ISETP.GE.U32.AND P4, PT, R6, 0x7ffffea7, PT ;  /* 0x7ffffea70600780c */ /* 0x000fe20003f86070 */
[----:B------:R-:W-:Y:S01]  /*db10*/  STL.64 [R1+0x6b8], R24 ;  /* 0x0006b81801007387 */ /* 0x000fe20000100a00 */
[----:B-1----:R-:W-:-:S05]  /*db20*/  IADD3 R6, PT, PT, R9, -0xe6, RZ ;  /* 0xffffff1a09067810 */ /* 0x002fca0007ffe0ff */
[----:B------:R-:W1:Y:S08]  /*db30*/  LDC R26, c[0x0][0x3a0] ;  /* 0x0000e800ff1a7b82 */ /* 0x000e700000000800 */
[----:B------:R-:W1:Y:S01]  /*db40*/  LDC R9, c[0x0][0x3a0] ;  /* 0x0000e800ff097b82 */ /* 0x000e620000000800 */
[----:B------:R-:W-:-:S05]  /*db50*/  IMAD.WIDE R10, R3, 0x4, R10 ;  /* 0x00000004030a7825 */ /* 0x000fca00078e020a */
[----:B------:R1:W-:Y:S01]  /*db60*/  LDGSTS.E [R27+0x62800], desc[UR6][R10.64], !P5 ;  /* 0x628000000a1b7fae */ /* 0x0003e2000e9a1006 */
[----:B------:R-:W-:Y:S01]  /*db70*/  ISETP.GE.U32.AND P5, PT, R2, 0x7ffffea3, PT ;  /* 0x7ffffea30200780c */ /* 0x000fe20003fa6070 */
[----:B------:R-:W-:Y:S02]  /*db80*/  VIADD R2, R8, 0xffffff1e ;  /* 0xffffff1e08027836 */ /* 0x000fe40000000000 */
[----:B------:R1:W-:Y:S01]  /*db90*/  STL.64 [R1+0x6d0], R10 ;  /* 0x0006d00a01007387 */ /* 0x0003e20000100a00 */
[----:B------:R-:W2:Y:S03]  /*dba0*/  LDC R8, c[0x0][0x3a0] ;  /* 0x0000e800ff087b82 */ /* 0x000ea60000000800 */
[----:B-1----:R-:W3:Y:S04]  /*dbb0*/  LDL.LU.64 R10, [R1+0xa8] ;  /* 0x0000a800010a7983 */ /* 0x002ee80000300a00 */
[----:B------:R-:W3:Y:S01]  /*dbc0*/  LDL.LU.64 R24, [R1+0x88] ;  /* 0x0000880001187983 */ /* 0x000ee20000300a00 */
[----:B----4-:R-:W-:-:S05]  /*dbd0*/  IMAD.WIDE R18, R3, 0x4, R18 ;  /* 0x0000000403127825 */ /* 0x010fca00078e0212 */
[----:B------:R-:W-:Y:S01]  /*dbe0*/  LDGSTS.E [R27+0x64800], desc[UR6][R18.64], !P6 ;  /* 0x64800000121b7fae */ /* 0x000fe2000f1a1006 */
[----:B------:R-:W-:Y:S01]  /*dbf0*/  ISETP.GE.U32.AND P6, PT, R2, 0x7ffffe9f, PT ;  /* 0x7ffffe9f0200780c */ /* 0x000fe20003fc6070 */
[C---:B------:R-:W-:Y:S02]  /*dc00*/  IMAD.WIDE R12, R3.reuse, 0x4, R12 ;  /* 0x00000004030c7825 */ /* 0x040fe400078e020c */
[----:B------:R-:W-:Y:S02]  /*dc10*/  STL.64 [R1+0x6e8], R18 ;  /* 0x0006e81201007387 */ /* 0x000fe40000100a00 */
[----:B------:R-:W-:Y:S02]  /*dc20*/  VIADD R2, R14, 0xffffff16 ;  /* 0xffffff160e027836 */ /* 0x000fe40000000000 */
[----:B------:R-:W-:Y:S01]  /*dc30*/  LDGSTS.E [R27+0x66800], desc[UR6][R12.64], !P0 ;  /* 0x668000000c1b7fae */ /* 0x000fe2000c1a1006 */
[----:B------:R-:W-:-:S03]  /*dc40*/  IMAD.WIDE R4, R3, 0x4, R4 ;  /* 0x0000000403047825 */ /* 0x000fc600078e0204 */
[----:B------:R-:W-:Y:S01]  /*dc50*/  STL.64 [R1+0x700], R12 ;  /* 0x0007000c01007387 */ /* 0x000fe20000100a00 */
[----:B------:R-:W1:Y:S03]  /*dc60*/  LDC R14, c[0x0][0x3a0] ;  /* 0x0000e800ff0e7b82 */ /* 0x000e660000000800 */
[----:B------:R4:W-:Y:S01]  /*dc70*/  LDGSTS.E [R27+0x68800], desc[UR6][R4.64], !P2 ;  /* 0x68800000041b7fae */ /* 0x0009e2000d1a1006 */
[----:B------:R-:W-:Y:S01]  /*dc80*/  ISETP.GE.U32.AND P2, PT, R2, 0x7ffffe97, PT ;  /* 0x7ffffe970200780c */ /* 0x000fe20003f46070 */
[----:B------:R-:W-:Y:S02]  /*dc90*/  VIADD R2, R15, 0xffffff0e ;  /* 0xffffff0e0f027836 */ /* 0x000fe40000000000 */
[----:B------:R4:W-:Y:S01]  /*dca0*/  STL.64 [R1+0x718], R4 ;  /* 0x0007180401007387 */ /* 0x0009e20000100a00 */
[----:B------:R-:W-:Y:S01]  /*dcb0*/  ISETP.GE.U32.AND P0, PT, R6, 0x7ffffe9b, PT ;  /* 0x7ffffe9b0600780c */ /* 0x000fe20003f06070 */
[----:B------:R-:W-:-:S02]  /*dcc0*/  IMAD.WIDE R22, R3, 0x4, R22 ;  /* 0x0000000403167825 */ /* 0x000fc400078e0216 */
[----:B----4-:R-:W4:Y:S01]  /*dcd0*/  LDL.LU.64 R4, [R1+0x48] ;  /* 0x0000480001047983 */ /* 0x010f220000300a00 */
[----:B------:R-:W1:Y:S03]  /*dce0*/  LDC R15, c[0x0][0x3a0] ;  /* 0x0000e800ff0f7b82 */ /* 0x000e660000000800 */
[----:B------:R3:W-:Y:S01]  /*dcf0*/  STL.64 [R1+0x730], R22 ;  /* 0x0007301601007387 */ /* 0x0007e20000100a00 */
[----:B--2---:R-:W-:-:S03]  /*dd00*/  IMAD.WIDE R16, R3, 0x4, R16 ;  /* 0x0000000403107825 */ /* 0x004fc600078e0210 */
[----:B------:R-:W2:Y:S04]  /*dd10*/  LDL.LU.64 R18, [R1+0x30] ;  /* 0x0000300001127983 */ /* 0x000ea80000300a00 */
[----:B------:R-:W2:Y:S01]  /*dd20*/  LDL.LU.64 R12, [R1+0x18] ;  /* 0x00001800010c7983 */ /* 0x000ea20000300a00 */
[----:B---3--:R-:W-:-:S03]  /*dd30*/  VIADD R6, R20, 0xffffff12 ;  /* 0xffffff1214067836 */ /* 0x008fc60000000000 */
[----:B------:R-:W-:Y:S04]  /*dd40*/  LDGSTS.E [R27+0x6a800], desc[UR6][R22.64], !P3 ;  /* 0x6a800000161b7fae */ /* 0x000fe8000d9a1006 */
[----:B------:R3:W-:Y:S04]  /*dd50*/  STL.64 [R1+0x758], R16 ;  /* 0x0007581001007387 */ /* 0x0007e80000100a00 */
[----:B------:R-:W-:Y:S01]  /*dd60*/  LDGSTS.E [R27+0x6c800], desc[UR6][R16.64], !P4 ;  /* 0x6c800000101b7fae */ /* 0x000fe2000e1a1006 */
[----:B------:R-:W-:Y:S01]  /*dd70*/  ISETP.GE.U32.AND P4, PT, R2, 0x7ffffe8f, PT ;  /* 0x7ffffe8f0200780c */ /* 0x000fe20003f86070 */
[----:B------:R-:W-:-:S02]  /*dd80*/  VIADD R2, R21, 0xffffff0a ;  /* 0xffffff0a15027836 */ /* 0x000fc40000000000 */
[----:B------:R-:W2:Y:S04]  /*dd90*/  LDL.LU.64 R22, [R1+0x1060] ;  /* 0x0010600001167983 */ /* 0x000ea80000300a00 */
[----:B---3--:R-:W3:Y:S04]  /*dda0*/  LDL.LU.64 R16, [R1+0x1058] ;  /* 0x0010580001107983 */ /* 0x008ee80000300a00 */
[----:B------:R-:W2:Y:S01]  /*ddb0*/  LDL.LU.64 R20, [R1+0x68] ;  /* 0x0000680001147983 */ /* 0x000ea20000300a00 */
[----:B------:R-:W-:-:S04]  /*ddc0*/  IMAD.WIDE R10, R3, 0x4, R10 ;  /* 0x00000004030a7825 */ /* 0x000fc800078e020a */
[C---:B------:R-:W-:Y:S01]  /*ddd0*/  IMAD.WIDE R24, R3.reuse, 0x4, R24 ;  /* 0x0000000403187825 */ /* 0x040fe200078e0218 */
[----:B------:R1:W-:Y:S04]  /*dde0*/  STL.64 [R1+0x790], R10 ;  /* 0x0007900a01007387 */ /* 0x0003e80000100a00 */
[----:B------:R1:W-:Y:S04]  /*ddf0*/  LDGSTS.E [R27+0x6e800], desc[UR6][R10.64], !P5 ;  /* 0x6e8000000a1b7fae */ /* 0x0003e8000e9a1006 */
[----:B------:R-:W-:Y:S04]  /*de00*/  LDGSTS.E [R27+0x70800], desc[UR6][R24.64], !P6 ;  /* 0x70800000181b7fae */ /* 0x000fe8000f1a1006 */
[----:B-1----:R-:W3:Y:S04]  /*de10*/  LDL.LU.64 R10, [R1+0x1050] ;  /* 0x00105000010a7983 */ /* 0x002ee80000300a00 */
[----:B------:R1:W-:Y:S01]  /*de20*/  STL.64 [R1+0x908], R24 ;  /* 0x0009081801007387 */ /* 0x0003e20000100a00 */
[----:B--2---:R-:W-:-:S05]  /*de30*/  IMAD.WIDE R20, R3, 0x4, R20 ;  /* 0x0000000403147825 */ /* 0x004fca00078e0214 */
[----:B------:R2:W-:Y:S04]  /*de40*/  STL.64 [R1+0x928], R20 ;  /* 0x0009281401007387 */ /* 0x0005e80000100a00 */
[----:B-1----:R-:W2:Y:S01]  /*de50*/  LDL.LU.64 R24, [R1+0x5a8] ;  /* 0x0005a80001187983 */ /* 0x002ea20000300a00 */
[C---:B----4-:R-:W-:Y:S01]  /*de60*/  IMAD.WIDE R4, R3.reuse, 0x4, R4 ;  /* 0x0000000403047825 */ /* 0x050fe200078e0204 */
[----:B------:R-:W-:Y:S02]  /*de70*/  ISETP.GE.U32.AND P3, PT, R6, 0x7ffffe93, PT ;  /* 0x7ffffe930600780c */ /* 0x000fe40003f66070 */
[----:B------:R-:W-:Y:S01]  /*de80*/  ISETP.GE.U32.AND P5, PT, R2, 0x7ffffe8b, PT ;  /* 0x7ffffe8b0200780c */ /* 0x000fe20003fa6070 */
[----:B------:R1:W-:Y:S04]  /*de90*/  LDGSTS.E [R27+0x72800], desc[UR6][R20.64], !P0 ;  /* 0x72800000141b7fae */ /* 0x0003e8000c1a1006 */
[----:B--2---:R2:W-:Y:S01]  /*dea0*/  STL.64 [R1+0x1048], R24 ;  /* 0x0010481801007387 */ /* 0x0045e20000100a00 */
[----:B------:R-:W-:Y:S01]  /*deb0*/  IADD3 R6, PT, PT, R26, -0xfa, RZ ;  /* 0xffffff061a067810 */ /* 0x000fe20007ffe0ff */
[----:B---3--:R-:W-:Y:S01]  /*dec0*/  IMAD.WIDE R10, R3, 0x4, R10 ;  /* 0x00000004030a7825 */ /* 0x008fe200078e020a */
[----:B-1----:R-:W1:Y:S01]  /*ded0*/  LDC R20, c[0x0][0x3a0] ;  /* 0x0000e800ff147b82 */ /* 0x002e620000000800 */
[----:B------:R3:W-:Y:S02]  /*dee0*/  STL.64 [R1+0x948], R4 ;  /* 0x0009480401007387 */ /* 0x0007e40000100a00 */
[----:B------:R-:W-:-:S05]  /*def0*/  VIADD R2, R29, 0xffffff02 ;  /* 0xffffff021d027836 */ /* 0x000fca0000000000 */
[----:B------:R-:W4:Y:S01]  /*df00*/  LDC R26, c[0x0][0x3a0] ;  /* 0x0000e800ff1a7b82 */ /* 0x000f220000000800 */
[----:B--2---:R-:W-:-:S04]  /*df10*/  IMAD.WIDE R24, R3, 0x4, R18 ;  /* 0x0000000403187825 */ /* 0x004fc800078e0212 */
[C---:B------:R-:W-:Y:S01]  /*df20*/  IMAD.WIDE R18, R3.reuse, 0x4, R12 ;  /* 0x0000000403127825 */ /* 0x040fe200078e020c */
[----:B------:R2:W-:Y:S01]  /*df30*/  STL.64 [R1+0x968], R24 ;  /* 0x0009681801007387 */ /* 0x0005e20000100a00 */
[----:B------:R-:W-:Y:S01]  /*df40*/  ISETP.GE.U32.AND P6, PT, R6, 0x7ffffe87, PT ;  /* 0x7ffffe870600780c */ /* 0x000fe20003fc6070 */
[----:B------:R-:W1:Y:S01]  /*df50*/  LDC R21, c[0x0][0x3a0] ;  /* 0x0000e800ff157b82 */ /* 0x000e620000000800 */
[C---:B------:R-:W-:Y:S02]  /*df60*/  IMAD.WIDE R12, R3.reuse, 0x4, R16 ;  /* 0x00000004030c7825 */ /* 0x040fe400078e0210 */
[----:B------:R-:W2:Y:S02]  /*df70*/  LDL.LU.64 R16, [R1+0x588] ;  /* 0x0005880001107983 */ /* 0x000ea40000300a00 */
[----:B---3--:R-:W-:Y:S02]  /*df80*/  IMAD.WIDE R4, R3, 0x4, R22 ;  /* 0x0000000403047825 */ /* 0x008fe400078e0216 */
[----:B------:R3:W-:Y:S01]  /*df90*/  STL.64 [R1+0x988], R18 ;  /* 0x0009881201007387 */ /* 0x0007e20000100a00 */
[----:B------:R-:W1:Y:S03]  /*dfa0*/  LDC R29, c[0x0][0x3a0] ;  /* 0x0000e800ff1d7b82 */ /* 0x000e660000000800 */
[----:B------:R-:W2:Y:S04]  /*dfb0*/  LDL.64 R22, [R1+0x948] ;  /* 0x0009480001167983 */ /* 0x000ea80000100a00 */
[----:B------:R1:W-:Y:S04]  /*dfc0*/  STL.64 [R1+0x9a8], R10 ;  /* 0x0009a80a01007387 */ /* 0x0003e80000100a00 */
[----:B------:R1:W-:Y:S01]  /*dfd0*/  STL.64 [R1+0x9c8], R12 ;  /* 0x0009c80c01007387 */ /* 0x0003e20000100a00 */
[----:B------:R-:W-:Y:S01]  /*dfe0*/  ISETP.GE.U32.AND P0, PT, R2, 0x7ffffe83, PT ;  /* 0x7ffffe830200780c */ /* 0x000fe20003f06070 */
[----:B------:R-:W-:-:S02]  /*dff0*/  VIADD R6, R14, 0xffffff7d ;  /* 0xffffff7d0e067836 */ /* 0x000fc40000000000 */
[----:B--2---:R-:W-:Y:S01]  /*e000*/  LDGSTS.E [R27+0x74800], desc[UR6][R22.64], !P2 ;  /* 0x74800000161b7fae */ /* 0x004fe2000d1a1006 */
[----:B------:R-:W-:Y:S01]  /*e010*/  VIADD R2, R8, 0xffffff79 ;  /* 0xffffff7908027836 */ /* 0x000fe20000000000 */
[----:B------:R-:W2:Y:S02]  /*e020*/  LDC R14, c[0x0][0x3a0] ;  /* 0x0000e800ff0e7b82 */ /* 0x000ea40000000800 */
[----:B------:R-:W-:Y:S04]  /*e030*/  LDGSTS.E [R27+0x76800], desc[UR6][R24.64], !P3 ;  /* 0x76800000181b7fae */ /* 0x000fe8000d9a1006 */
[----:B------:R-:W-:Y:S04]  /*e040*/  LDGSTS.E [R27+0x78800], desc[UR6][R18.64], !P4 ;  /* 0x78800000121b7fae */ /* 0x000fe8000e1a1006 */
[----:B------:R1:W-:Y:S04]  /*e050*/  LDGSTS.E [R27+0x7a800], desc[UR6][R10.64], !P5 ;  /* 0x7a8000000a1b7fae */ /* 0x0003e8000e9a1006 */
[----:B------:R-:W2:Y:S04]  /*e060*/  LDL.LU.64 R24, [R1+0x1048] ;  /* 0x0010480001187983 */ /* 0x000ea80000300a00 */
[----:B------:R4:W-:Y:S04]  /*e070*/  STL.64 [R1+0x9e8], R4 ;  /* 0x0009e80401007387 */ /* 0x0009e80000100a00 */
[----:B---3--:R-:W3:Y:S01]  /*e080*/  LDL.LU.64 R18, [R1+0x340] ;  /* 0x0003400001127983 */ /* 0x008ee20000300a00 */
[----:B------:R-:W-:Y:S01]  /*e090*/  VIADD R9, R9, 0xffffff75 ;  /* 0xffffff7509097836 */ /* 0x000fe20000000000 */
[----:B------:R-:W-:Y:S01]  /*e0a0*/  IADD3 R8, PT, PT, R15, -0x8f, RZ ;  /* 0xffffff710f087810 */ /* 0x000fe20007ffe0ff */
[----:B------:R-:W-:Y:S01]  /*e0b0*/  IMAD.WIDE R16, R3, 0x4, R16 ;  /* 0x0000000403107825 */ /* 0x000fe200078e0210 */
[----:B------:R2:W-:Y:S01]  /*e0c0*/  LDGSTS.E [R27+0x7c800], desc[UR6][R12.64], !P6 ;  /* 0x7c8000000c1b7fae */ /* 0x0005e2000f1a1006 */
[----:B-1----:R-:W1:Y:S01]  /*e0d0*/  LDC R10, c[0x0][0x3a0] ;  /* 0x0000e800ff0a7b82 */ /* 0x002e620000000800 */
[----:B------:R-:W-:-:S07]  /*e0e0*/  ISETP.GE.U32.AND P2, PT, R9, 0x7ffffef6, PT ;  /* 0x7ffffef60900780c */ /* 0x000fce0003f46070 */
[----:B------:R-:W1:Y:S01]  /*e0f0*/  LDC R11, c[0x0][0x3a0] ;  /* 0x0000e800ff0b7b82 */ /* 0x000e620000000800 */
[----:B------:R-:W3:Y:S01]  /*e100*/  LDL.LU.64 R12, [R1+0x320] ;  /* 0x00032000010c7983 */ /* 0x000ee20000300a00 */
[----:B------:R-:W-:Y:S01]  /*e110*/  ISETP.GE.U32.AND P6, PT, R6, 0x7ffffefe, PT ;  /* 0x7ffffefe0600780c */ /* 0x000fe20003fc6070 */
[----:B------:R-:W-:Y:S02]  /*e120*/  VIADD R6, R20, 0xffffff6d ;  /* 0xffffff6d14067836 */ /* 0x000fe40000000000 */
[----:B------:R-:W-:Y:S03]  /*e130*/  LDGSTS.E [R27+0x7e800], desc[UR6][R4.64], !P0 ;  /* 0x7e800000041b7fae */ /* 0x000fe6000c1a1006 */
[----:B------:R-:W1:Y:S01]  /*e140*/  LDC R20, c[0x0][0x3a0] ;  /* 0x0000e800ff147b82 */ /* 0x000e620000000800 */
[----:B------:R-:W-:Y:S02]  /*e150*/  ISETP.GE.U32.AND P0, PT, R2, 0x7ffffefa, PT ;  /* 0x7ffffefa0200780c */ /* 0x000fe40003f06070 */
[----:B------:R-:W-:Y:S01]  /*e160*/  ISETP.GE.U32.AND P3, PT, R8, 0x7ffffef2, PT ;  /* 0x7ffffef20800780c */ /* 0x000fe20003f66070 */
[----:B------:R-:W3:Y:S01]  /*e170*/  LDL.LU.64 R22, [R1+0x2e0] ;  /* 0x0002e00001167983 */ /* 0x000ee20000300a00 */
[----:B------:R-:W-:Y:S01]  /*e180*/  ISETP.GE.U32.AND P4, PT, R6, 0x7ffffeee, PT ;  /* 0x7ffffeee0600780c */ /* 0x000fe20003f86070 */
[----:B----4-:R-:W-:-:S02]  /*e190*/  VIADD R6, R26, 0xffffff65 ;  /* 0xffffff651a067836 */ /* 0x010fc40000000000 */
[----:B------:R-:W-:Y:S01]  /*e1a0*/  VIADD R2, R21, 0xffffff69 ;  /* 0xffffff6915027836 */ /* 0x000fe20000000000 */
[----:B------:R-:W4:Y:S01]  /*e1b0*/  LDC R8, c[0x0][0x3a0] ;  /* 0x0000e800ff087b82 */ /* 0x000f220000000800 */
[----:B------:R-:W4:Y:S04]  /*e1c0*/  LDL.LU.64 R4, [R1+0x2c0] ;  /* 0x0002c00001047983 */ /* 0x000f280000300a00 */
[----:B------:R-:W4:Y:S03]  /*e1d0*/  LDL.LU.64 R26, [R1+0x300] ;  /* 0x00030000011a7983 */ /* 0x000f260000300a00 */
[----:B------:R-:W1:Y:S08]  /*e1e0*/  LDC R15, c[0x0][0x3a0] ;  /* 0x0000e800ff0f7b82 */ /* 0x000e700000000800 */
[----:B------:R-:W1:Y:S01]  /*e1f0*/  LDC R9, c[0x0][0x3a0] ;  /* 0x0000e800ff097b82 */ /* 0x000e620000000800 */
[----:B--2---:R-:W-:-:S05]  /*e200*/  IMAD.WIDE R24, R3, 0x4, R24 ;  /* 0x0000000403187825 */ /* 0x004fca00078e0218 */
[----:B------:R2:W-:Y:S01]  /*e210*/  STL.64 [R1+0x170], R24 ;  /* 0x0001701801007387 */ /* 0x0005e20000100a00 */
[----:B---3--:R-:W-:-:S03]  /*e220*/  IMAD.WIDE R18, R3, 0x4, R18 ;  /* 0x0000000403127825 */ /* 0x008fc600078e0212 */
[----:B------:R-:W-:Y:S04]  /*e230*/  LDGSTS.E [R28+0x41000], desc[UR6][R24.64], !P6 ;  /* 0x41000000181c7fae */ /* 0x000fe8000f1a1006 */
[----:B------:R3:W-:Y:S04]  /*e240*/  STL.64 [R1+0x168], R16 ;  /* 0x0001681001007387 */ /* 0x0007e80000100a00 */
[----:B------:R3:W-:Y:S04]  /*e250*/  LDGSTS.E [R28+0x43000], desc[UR6][R16.64], !P0 ;  /* 0x43000000101c7fae */ /* 0x0007e8000c1a1006 */
[----:B--2---:R-:W2:Y:S01]  /*e260*/  LDL.LU.64 R24, [R1+0x280] ;  /* 0x0002800001187983 */ /* 0x004ea20000300a00 */
[----:B------:R-:W-:-:S03]  /*e270*/  IMAD.WIDE R12, R3, 0x4, R12 ;  /* 0x00000004030c7825 */ /* 0x000fc600078e020c */
[----:B------:R1:W-:Y:S04]  /*e280*/  STL.64 [R1+0x150], R18 ;  /* 0x0001501201007387 */ /* 0x0003e80000100a00 */
[----:B------:R1:W-:Y:S01]  /*e290*/  STL.64 [R1+0x70], R12 ;  /* 0x0000700c01007387 */ /* 0x0003e20000100a00 */
[----:B------:R-:W-:Y:S01]  /*e2a0*/  ISETP.GE.U32.AND P5, PT, R2, 0x7ffffeea, PT ;  /* 0x7ffffeea0200780c */ /* 0x000fe20003fa6070 */
[----:B---3--:R-:W3:Y:S02]  /*e2b0*/  LDC R17, c[0x0][0x3a0] ;  /* 0x0000e800ff117b82 */ /* 0x008ee40000000800 */
[----:B------:R1:W-:Y:S04]  /*e2c0*/  LDGSTS.E [R28+0x45000], desc[UR6][R18.64], !P2 ;  /* 0x45000000121c7fae */ /* 0x0003e8000d1a1006 */
[----:B------:R2:W-:Y:S01]  /*e2d0*/  LDGSTS.E [R28+0x47000], desc[UR6][R12.64], !P3 ;  /* 0x470000000c1c7fae */ /* 0x0005e2000d9a1006 */
[----:B------:R-:W-:Y:S01]  /*e2e0*/  ISETP.GE.U32.AND P6, PT, R6, 0x7ffffee6, PT ;  /* 0x7ffffee60600780c */ /* 0x000fe20003fc6070 */
[----:B------:R-:W-:Y:S01]  /*e2f0*/  IMAD.WIDE R22, R3, 0x4, R22 ;  /* 0x0000000403167825 */ /* 0x000fe200078e0216 */
[----:B------:R-:W2:Y:S01]  /*e300*/  LDC R16, c[0x0][0x3a0] ;  /* 0x0000e800ff107b82 */ /* 0x000ea20000000800 */
[----:B-1----:R-:W2:Y:S04]  /*e310*/  LDL.LU.64 R18, [R1+0x260] ;  /* 0x0002600001127983 */ /* 0x002ea80000300a00 */
[----:B------:R-:W2:Y:S04]  /*e320*/  LDL.LU.64 R12, [R1+0x240] ;  /* 0x00024000010c7983 */ /* 0x000ea80000300a00 */
[----:B------:R1:W-:Y:S04]  /*e330*/  STL [R1+0x1040], R20 ;  /* 0x0010401401007387 */ /* 0x0003e80000100800 */
[----:B-1----:R-:W2:Y:S01]  /*e340*/  LDL.LU.64 R20, [R1+0x2a0] ;  /* 0x0002a00001147983 */ /* 0x002ea20000300a00 */
[----:B------:R-:W-:-:S02]  /*e350*/  VIADD R2, R29, 0xffffff61 ;  /* 0xffffff611d027836 */ /* 0x000fc40000000000 */
[----:B----4-:R-:W-:-:S03]  /*e360*/  IMAD.WIDE R26, R3, 0x4, R26 ;  /* 0x00000004031a7825 */ /* 0x010fc600078e021a */
[----:B------:R-:W-:Y:S01]  /*e370*/  ISETP.GE.U32.AND P0, PT, R2, 0x7ffffee2, PT ;  /* 0x7ffffee20200780c */ /* 0x000fe20003f06070 */
[C---:B------:R-:W-:Y:S01]  /*e380*/  IMAD.WIDE R4, R3.reuse, 0x4, R4 ;  /* 0x0000000403047825 */ /* 0x040fe200078e0204 */
[----:B------:R1:W-:Y:S04]  /*e390*/  STL.64 [R1+0x68], R26 ;  /* 0x0000681a01007387 */ /* 0x0003e80000100a00 */
[----:B------:R4:W-:Y:S04]  /*e3a0*/  STL.64 [R1+0x50], R22 ;  /* 0x0000501601007387 */ /* 0x0009e80000100a00 */
[----:B------:R1:W-:Y:S04]  /*e3b0*/  LDGSTS.E [R28+0x49000], desc[UR6][R26.64], !P4 ;  /* 0x490000001a1c7fae */ /* 0x0003e8000e1a1006 */
[----:B------:R3:W-:Y:S04]  /*e3c0*/  STL.64 [R1+0x48], R4 ;  /* 0x0000480401007387 */ /* 0x0007e80000100a00 */
[----:B------:R2:W-:Y:S04]  /*e3d0*/  LDGSTS.E [R28+0x4b000], desc[UR6][R22.64], !P5 ;  /* 0x4b000000161c7fae */ /* 0x0005e8000e9a1006 */
[----:B-1----:R-:W2:Y:S04]  /*e3e0*/  LDL.LU.64 R26, [R1+0x220] ;  /* 0x00022000011a7983 */ /* 0x002ea80000300a00 */
[----:B------:R1:W-:Y:S04]  /*e3f0*/  LDGSTS.E [R28+0x4d000], desc[UR6][R4.64], !P6 ;  /* 0x4d000000041c7fae */ /* 0x0003e8000f1a1006 */
[----:B----4-:R-:W4:Y:S04]  /*e400*/  LDL.LU.64 R22, [R1+0x200] ;  /* 0x0002000001167983 */ /* 0x010f280000300a00 */
[----:B---3--:R-:W1:Y:S01]  /*e410*/  LDL.LU.64 R4, [R1+0x1e0] ;  /* 0x0001e00001047983 */ /* 0x008e620000300a00 */
[----:B--2---:R-:W-:-:S05]  /*e420*/  IMAD.WIDE R20, R3, 0x4, R20 ;  /* 0x0000000403147825 */ /* 0x004fca00078e0214 */
[----:B------:R2:W-:Y:S04]  /*e430*/  STL.64 [R1+0x38], R20 ;  /* 0x0000381401007387 */ /* 0x0005e80000100a00 */
[----:B------:R-:W-:Y:S04]  /*e440*/  LDGSTS.E [R28+0x4f000], desc[UR6][R20.64], !P0 ;  /* 0x4f000000141c7fae */ /* 0x000fe8000c1a1006 */
[----:B--2---:R-:W2:Y:S01]  /*e450*/  LDL.LU R20, [R1+0x1040] ;  /* 0x0010400001147983 */ /* 0x004ea20000300800 */
[----:B------:R-:W-:Y:S01]  /*e460*/  VIADD R2, R14, 0xffffff59 ;  /* 0xffffff590e027836 */ /* 0x000fe20000000000 */
[----:B------:R-:W-:Y:S01]  /*e470*/  IADD3 R6, PT, PT, R10, -0xa3, RZ ;  /* 0xffffff5d0a067810 */ /* 0x000fe20007ffe0ff */
[----:B------:R-:W-:Y:S01]  /*e480*/  IMAD.WIDE R24, R3, 0x4, R24 ;  /* 0x0000000403187825 */ /* 0x000fe200078e0218 */
[----:B------:R-:W3:Y:S02]  /*e490*/  LDC R10, c[0x0][0x3a0] ;  /* 0x0000e800ff0a7b82 */ /* 0x000ee40000000800 */
[----:B------:R-:W-:Y:S01]  /*e4a0*/  ISETP.GE.U32.AND P3, PT, R2, 0x7ffffeda, PT ;  /* 0x7ffffeda0200780c */ /* 0x000fe20003f66070 */
[----:B------:R-:W-:Y:S01]  /*e4b0*/  VIADD R2, R8, 0xffffff55 ;  /* 0xffffff5508027836 */ /* 0x000fe20000000000 */
[----:B------:R-:W-:-:S04]  /*e4c0*/  ISETP.GE.U32.AND P2, PT, R6, 0x7ffffede, PT ;  /* 0x7ffffede0600780c */ /* 0x000fc80003f46070 */
[----:B------:R-:W-:Y:S01]  /*e4d0*/  ISETP.GE.U32.AND P4, PT, R2, 0x7ffffed6, PT ;  /* 0x7ffffed60200780c */ /* 0x000fe20003f86070 */
[----:B------:R-:W-:Y:S02]  /*e4e0*/  VIADD R2, R11, 0xffffff4d ;  /* 0xffffff4d0b027836 */ /* 0x000fe40000000000 */
[----:B------:R-:W-:Y:S01]  /*e4f0*/  IMAD.WIDE R18, R3, 0x4, R18 ;  /* 0x0000000403127825 */ /* 0x000fe200078e0212 */
[----:B------:R1:W-:Y:S01]  /*e500*/  STL.64 [R1+0x30], R24 ;  /* 0x0000301801007387 */ /* 0x0003e20000100a00 */
[----:B------:R-:W2:Y:S01]  /*e510*/  LDC R8, c[0x0][0x3a0] ;  /* 0x0000e800ff087b82 */ /* 0x000ea20000000800 */
[----:B------:R-:W-:Y:S01]  /*e520*/  ISETP.GE.U32.AND P6, PT, R2, 0x7ffffece, PT ;  /* 0x7ffffece0200780c */ /* 0x000fe20003fc6070 */
[----:B------:R-:W-:Y:S02]  /*e530*/  VIADD R2, R15, 0xffffff45 ;  /* 0xffffff450f027836 */ /* 0x000fe40000000000 */
[----:B------:R1:W-:Y:S01]  /*e540*/  LDGSTS.E [R28+0x51000], desc[UR6][R24.64], !P2 ;  /* 0x51000000181c7fae */ /* 0x0003e2000d1a1006 */
[----:B------:R-:W-:-:S02]  /*e550*/  IMAD.WIDE R12, R3, 0x4, R12 ;  /* 0x00000004030c7825 */ /* 0x000fc400078e020c */
[----:B------:R-:W-:Y:S01]  /*e560*/  ISETP.GE.U32.AND P2, PT, R2, 0x7ffffec6, PT ;  /* 0x7ffffec60200780c */ /* 0x000fe20003f46070 */
[----:B------:R-:W-:Y:S01]  /*e570*/  LDGSTS.E [R28+0x53000], desc[UR6][R18.64], !P3 ;  /* 0x53000000121c7fae */ /* 0x000fe2000d9a1006 */
[----:B------:R-:W-:Y:S01]  /*e580*/  VIADD R6, R9, 0xffffff51 ;  /* 0xffffff5109067836 */ /* 0x000fe20000000000 */
[----:B------:R-:W2:Y:S01]  /*e590*/  LDC R14, c[0x0][0x3a0] ;  /* 0x0000e800ff0e7b82 */ /* 0x000ea20000000800 */
[C---:B------:R-:W-:Y:S01]  /*e5a0*/  IMAD.WIDE R26, R3.reuse, 0x4, R26 ;  /* 0x00000004031a7825 */ /* 0x040fe200078e021a */
[----:B------:R-:W-:Y:S04]  /*e5b0*/  LDGSTS.E [R28+0x55000], desc[UR6][R12.64], !P4 ;  /* 0x550000000c1c7fae */ /* 0x000fe8000e1a1006 */
[----:B-1----:R-:W3:Y:S01]  /*e5c0*/  LDL.LU.64 R24, [R1+0x1c0] ;  /* 0x0001c00001187983 */ /* 0x002ee20000300a00 */
[C---:B----4-:R-:W-:Y:S01]  /*e5d0*/  IMAD.WIDE R22, R3.reuse, 0x4, R22 ;  /* 0x0000000403167825 */ /* 0x050fe200078e0216 */
[----:B------:R-:W1:Y:S02]  /*e5e0*/  LDC R9, c[0x0][0x3a0] ;  /* 0x0000e800ff097b82 */ /* 0x000e640000000800 */
[----:B------:R4:W-:Y:S01]  /*e5f0*/  STL.64 [R1+0x188], R18 ;  /* 0x0001881201007387 */ /* 0x0009e20000100a00 */
[----:B------:R-:W-:-:S05]  /*e600*/  IMAD.WIDE R4, R3, 0x4, R4 ;  /* 0x0000000403047825 */ /* 0x000fca00078e0204 */
[----:B------:R-:W1:Y:S08]  /*e610*/  LDC R11, c[0x0][0x3a0] ;  /* 0x0000e800ff0b7b82 */ /* 0x000e700000000800 */
[----:B------:R-:W1:Y:S01]  /*e620*/  LDC R15, c[0x0][0x3a0] ;  /* 0x0000e800ff0f7b82 */ /* 0x000e620000000800 */
[----:B--2---:R-:W-:Y:S02]  /*e630*/  VIADD R2, R20, 0xffffff3d ;  /* 0xffffff3d14027836 */ /* 0x004fe40000000000 */
[----:B------:R-:W2:Y:S04]  /*e640*/  LDL.LU.64 R20, [R1+0x1a0] ;  /* 0x0001a00001147983 */ /* 0x000ea80000300a00 */
[----:B------:R1:W-:Y:S04]  /*e650*/  STL.64 [R1+0x280], R12 ;  /* 0x0002800c01007387 */ /* 0x0003e80000100a00 */
[----:B----4-:R-:W4:Y:S01]  /*e660*/  LDL.LU.64 R18, [R1+0x180] ;  /* 0x0001800001127983 */ /* 0x010f220000300a00 */
[----:B------:R-:W-:-:S02]  /*e670*/  ISETP.GE.U32.AND P5, PT, R6, 0x7ffffed2, PT ;  /* 0x7ffffed20600780c */ /* 0x000fc40003fa6070 */
[----:B------:R-:W-:Y:S01]  /*e680*/  IADD3 R6, PT, PT, R17, -0xb7, RZ ;  /* 0xffffff4911067810 */ /* 0x000fe20007ffe0ff */
[----:B---3--:R-:W-:-:S03]  /*e690*/  IMAD.WIDE R24, R3, 0x4, R24 ;  /* 0x0000000403187825 */ /* 0x008fc600078e0218 */
[----:B------:R-:W-:Y:S01]  /*e6a0*/  ISETP.GE.U32.AND P0, PT, R6, 0x7ffffeca, PT ;  /* 0x7ffffeca0600780c */ /* 0x000fe20003f06070 */
[----:B-1----:R-:W3:Y:S01]  /*e6b0*/  LDL.LU.64 R12, [R1+0x160] ;  /* 0x00016000010c7983 */ /* 0x002ee20000300a00 */
[----:B------:R-:W-:Y:S01]  /*e6c0*/  ISETP.GE.U32.AND P4, PT, R2, 0x7ffffebe, PT ;  /* 0x7ffffebe0200780c */ /* 0x000fe20003f86070 */
[----:B------:R-:W-:Y:S01]  /*e6d0*/  VIADD R6, R16, 0xffffff41 ;  /* 0xffffff4110067836 */ /* 0x000fe20000000000 */
[----:B------:R-:W1:Y:S01]  /*e6e0*/  LDC R17, c[0x0][0x3a0] ;  /* 0x0000e800ff117b82 */ /* 0x000e620000000800 */
[----:B------:R1:W-:Y:S03]  /*e6f0*/  STL.64 [R1+0x288], R26 ;  /* 0x0002881a01007387 */ /* 0x0003e60000100a00 */
[----:B------:R-:W-:Y:S01]  /*e700*/  ISETP.GE.U32.AND P3, PT, R6, 0x7ffffec2, PT ;  /* 0x7ffffec20600780c */ /* 0x000fe20003f66070 */
[----:B------:R1:W-:Y:S03]  /*e710*/  STL.64 [R1+0x588], R22 ;  /* 0x0005881601007387 */ /* 0x0003e60000100a00 */
[----:B------:R-:W2:Y:S01]  /*e720*/  LDC R16, c[0x0][0x3a0] ;  /* 0x0000e800ff107b82 */ /* 0x000ea20000000800 */
[----:B------:R-:W-:Y:S04]  /*e730*/  LDGSTS.E [R28+0x57000], desc[UR6][R26.64], !P5 ;  /* 0x570000001a1c7fae */ /* 0x000fe8000e9a1006 */
[----:B------:R1:W-:Y:S04]  /*e740*/  STL.64 [R1+0x5a8], R4 ;  /* 0x0005a80401007387 */ /* 0x0003e80000100a00 */
[----:B------:R-:W-:Y:S04]  /*e750*/  LDGSTS.E [R28+0x59000], desc[UR6][R22.64], !P6 ;  /* 0x59000000161c7fae */ /* 0x000fe8000f1a1006 */
[----:B-1----:R-:W3:Y:S04]  /*e760*/  LDL.LU.64 R26, [R1+0x140] ;  /* 0x00014000011a7983 */ /* 0x002ee80000300a00 */
[----:B------:R-:W-:Y:S04]  /*e770*/  LDGSTS.E [R28+0x5b000], desc[UR6][R4.64], !P0 ;  /* 0x5b000000041c7fae */ /* 0x000fe8000c1a1006 */
[----:B------:R-:W3:Y:S04]  /*e780*/  LDL.LU.64 R22, [R1+0x120] ;  /* 0x0001200001167983 */ /* 0x000ee80000300a00 */
[----:B------:R-:W-:Y:S04]  /*e790*/  LDGSTS.E [R28+0x5d000], desc[UR6][R24.64], !P2 ;  /* 0x5d000000181c7fae */ /* 0x000fe8000d1a1006 */
[----:B------:R-:W3:Y:S04]  /*e7a0*/  LDL.LU.64 R4, [R1+0x100] ;  /* 0x0001000001047983 */ /* 0x000ee80000300a00 */
[----:B------:R1:W-:Y:S01]  /*e7b0*/  STL.64 [R1+0x618], R24 ;  /* 0x0006181801007387 */ /* 0x0003e20000100a00 */
[----:B--2---:R-:W-:-:S05]  /*e7c0*/  IMAD.WIDE R20, R3, 0x4, R20 ;  /* 0x0000000403147825 */ /* 0x004fca00078e0214 */
[----:B------:R4:W-:Y:S04]  /*e7d0*/  STL.64 [R1+0x630], R20 ;  /* 0x0006301401007387 */ /* 0x0009e80000100a00 */
[----:B------:R4:W-:Y:S04]  /*e7e0*/  LDGSTS.E [R28+0x5f000], desc[UR6][R20.64], !P3 ;  /* 0x5f000000141c7fae */ /* 0x0009e8000d9a1006 */
[----:B-1----:R-:W2:Y:S01]  /*e7f0*/  LDL.LU.64 R24, [R1+0xe0] ;  /* 0x0000e00001187983 */ /* 0x002ea20000300a00 */
[----:B----4-:R-:W-:-:S03]  /*e800*/  IMAD.WIDE R20, R3, 0x4, R18 ;  /* 0x0000000403147825 */ /* 0x010fc600078e0212 */
[----:B------:R-:W4:Y:S01]  /*e810*/  LDL.LU.64 R18, [R1+0xc0] ;  /* 0x0000c00001127983 */ /* 0x000f220000300a00 */
[----:B------:R-:W-:Y:S02]  /*e820*/  VIADD R2, R8, 0xffffff39 ;  /* 0xffffff3908027836 */ /* 0x000fe40000000000 */
[----:B------:R-:W1:Y:S01]  /*e830*/  LDC R8, c[0x0][0x3a0] ;  /* 0x0000e800ff087b82 */ /* 0x000e620000000800 */
[----:B------:R-:W-:Y:S01]  /*e840*/  IADD3 R6, PT, PT, R9, -0xcb, RZ ;  /* 0xffffff3509067810 */ /* 0x000fe20007ffe0ff */
[----:B------:R-:W-:Y:S01]  /*e850*/  LDGSTS.E [R28+0x61000], desc[UR6][R20.64], !P4 ;  /* 0x61000000141c7fae */ /* 0x000fe2000e1a1006 */
[----:B------:R-:W-:Y:S01]  /*e860*/  ISETP.GE.U32.AND P5, PT, R2, 0x7ffffeba, PT ;  /* 0x7ffffeba0200780c */ /* 0x000fe20003fa6070 */
[----:B------:R-:W-:Y:S01]  /*e870*/  VIADD R2, R10, 0xffffff31 ;  /* 0xffffff310a027836 */ /* 0x000fe20000000000 */
[----:B------:R-:W-:-:S03]  /*e880*/  ISETP.GE.U32.AND P6, PT, R6, 0x7ffffeb6, PT ;  /* 0x7ffffeb60600780c */ /* 0x000fc60003fc6070 */
[----:B------:R-:W1:Y:S01]  /*e890*/  LDC R10, c[0x0][0x3a0] ;  /* 0x0000e800ff0a7b82 */ /* 0x000e620000000800 */
[----:B------:R-:W-:Y:S01]  /*e8a0*/  ISETP.GE.U32.AND P0, PT, R2, 0x7ffffeb2, PT ;  /* 0x7ffffeb20200780c */ /* 0x000fe20003f06070 */
[----:B------:R-:W-:Y:S02]  /*e8b0*/  VIADD R6, R14, 0xffffff2d ;  /* 0xffffff2d0e067836 */ /* 0x000fe40000000000 */
[----:B------:R-:W-:-:S04]  /*e8c0*/  VIADD R2, R11, 0xffffff29 ;  /* 0xffffff290b027836 */ /* 0x000fc80000000000 */
[----:B------:R-:W1:Y:S01]  /*e8d0*/  LDC R9, c[0x0][0x3a0] ;  /* 0x0000e800ff097b82 */ /* 0x000e620000000800 */
[----:B------:R-:W-:Y:S01]  /*e8e0*/  ISETP.GE.U32.AND P2, PT, R6, 0x7ffffeae, PT ;  /* 0x7ffffeae0600780c */ /* 0x000fe20003f46070 */
[----:B------:R-:W-:-:S06]  /*e8f0*/  VIADD R6, R15, 0xffffff25 ;  /* 0xffffff250f067836 */ /* 0x000fcc0000000000 */
[----:B------:R-:W1:Y:S01]  /*e900*/  LDC R11, c[0x0][0x3a0] ;  /* 0x0000e800ff0b7b82 */ /* 0x000e620000000800 */
[C---:B---3--:R-:W-:Y:S01]  /*e910*/  IMAD.WIDE R12, R3.reuse, 0x4, R12 ;  /* 0x00000004030c7825 */ /* 0x048fe200078e020c */
[----:B------:R-:W-:Y:S02]  /*e920*/  ISETP.GE.U32.AND P3, PT, R2, 0x7ffffeaa, PT ;  /* 0x7ffffeaa0200780c */ /* 0x000fe40003f66070 */
[----:B------:R-:W-:Y:S02]  /*e930*/  IADD3 R2, PT, PT, R16, -0xdf, RZ ;  /* 0xffffff2110027810 */ /* 0x000fe40007ffe0ff */
[----:B------:R3:W-:Y:S02]  /*e940*/  LDGSTS.E [R28+0x63000], desc[UR6][R12.64], !P5 ;  /* 0x630000000c1c7fae */ /* 0x0007e4000e9a1006 */
[----:B------:R-:W3:Y:S01]  /*e950*/  LDC R14, c[0x0][0x3a0] ;  /* 0x0000e800ff0e7b82 */ /* 0x000ee20000000800 */
[----:B------:R-:W-:Y:S01]  /*e960*/  ISETP.GE.U32.AND P5, PT, R2, 0x7ffffea2, PT ;  /* 0x7ffffea20200780c */ /* 0x000fe20003fa6070 */
[----:B------:R-:W-:-:S06]  /*e970*/  IMAD.WIDE R26, R3, 0x4, R26 ;  /* 0x00000004031a7825 */ /* 0x000fcc00078e021a */
[----:B------:R-:W2:Y:S01]  /*e980*/  LDC R15, c[0x0][0x3a0] ;  /* 0x0000e800ff0f7b82 */ /* 0x000ea20000000800 */
[----:B-1----:R-:W-:Y:S01]  /*e990*/  VIADD R2, R8, 0xffffff1d ;  /* 0xffffff1d08027836 */ /* 0x002fe20000000000 */
[----:B------:R-:W-:Y:S01]  /*e9a0*/  ISETP.GE.U32.AND P4, PT, R6, 0x7ffffea6, PT ;  /* 0x7ffffea60600780c */ /* 0x000fe20003f86070 */
[----:B------:R-:W-:Y:S01]  /*e9b0*/  STL.64 [R1+0x648], R20 ;  /* 0x0006481401007387 */ /* 0x000fe20000100a00 */
[----:B------:R-:W-:-:S03]  /*e9c0*/  IMAD.WIDE R22, R3, 0x4, R22 ;  /* 0x0000000403167825 */ /* 0x000fc600078e0216 */
[----:B------:R1:W-:Y:S01]  /*e9d0*/  LDGSTS.E [R28+0x65000], desc[UR6][R26.64], !P6 ;  /* 0x650000001a1c7fae */ /* 0x0003e2000f1a1006 */
[----:B------:R-:W-:Y:S01]  /*e9e0*/  IMAD.WIDE R4, R3, 0x4, R4 ;  /* 0x0000000403047825 */ /* 0x000fe200078e0204 */
[----:B------:R-:W-:Y:S01]  /*e9f0*/  ISETP.GE.U32.AND P6, PT, R2, 0x7ffffe9e, PT ;  /* 0x7ffffe9e0200780c */ /* 0x000fe20003fc6070 */
[----:B------:R-:W1:Y:S01]  /*ea00*/  LDC R16, c[0x0][0x3a0] ;  /* 0x0000e800ff107b82 */ /* 0x000e620000000800 */
[----:B------:R3:W-:Y:S01]  /*ea10*/  STL.64 [R1+0x660], R12 ;  /* 0x0006600c01007387 */ /* 0x0007e20000100a00 */
[----:B------:R-:W-:-:S03]  /*ea20*/  VIADD R2, R10, 0xffffff15 ;  /* 0xffffff150a027836 */ /* 0x000fc60000000000 */
[----:B------:R-:W-:Y:S01]  /*ea30*/  LDGSTS.E [R28+0x67000], desc[UR6][R22.64], !P0 ;  /* 0x67000000161c7fae */ /* 0x000fe2000c1a1006 */
[----:B------:R-:W-:Y:S02]  /*ea40*/  VIADD R6, R9, 0xffffff19 ;  /* 0xffffff1909067836 */ /* 0x000fe40000000000 */
[----:B------:R-:W1:Y:S01]  /*ea50*/  LDC R10, c[0x0][0x3a0] ;  /* 0x0000e800ff0a7b82 */ /* 0x000e620000000800 */
[----:B------:R1:W-:Y:S04]  /*ea60*/  LDGSTS.E [R28+0x69000], desc[UR6][R4.64], !P2 ;  /* 0x69000000041c7fae */ /* 0x0003e8000d1a1006 */
[----:B---3--:R-:W3:Y:S03]  /*ea70*/  LDL.LU.64 R12, [R1+0xa0] ;  /* 0x0000a000010c7983 */ /* 0x008ee60000300a00 */
[----:B------:R-:W1:Y:S01]  /*ea80*/  LDC R8, c[0x0][0x3a0] ;  /* 0x0000e800ff087b82 */ /* 0x000e620000000800 */
[----:B------:R-:W3:Y:S01]  /*ea90*/  LDL.LU.64 R20, [R1+0x80] ;  /* 0x0000800001147983 */ /* 0x000ee20000300a00 */
[----:B------:R-:W-:-:S03]  /*eaa0*/  ISETP.GE.U32.AND P2, PT, R2, 0x7ffffe96, PT ;  /* 0x7ffffe960200780c */ /* 0x000fc60003f46070 */
[----:B------:R1:W-:Y:S01]  /*eab0*/  STL.64 [R1+0x678], R26 ;  /* 0x0006781a01007387 */ /* 0x0003e20000100a00 */
[----:B------:R-:W-:Y:S02]  /*eac0*/  IADD3 R2, PT, PT, R11, -0xf3, RZ ;  /* 0xffffff0d0b027810 */ /* 0x000fe40007ffe0ff */
[----:B------:R-:W-:Y:S01]  /*ead0*/  ISETP.GE.U32.AND P0, PT, R6, 0x7ffffe9a, PT ;  /* 0x7ffffe9a0600780c */ /* 0x000fe20003f06070 */
[----:B------:R-:W-:Y:S01]  /*eae0*/  STL.64 [R1+0x698], R22 ;  /* 0x0006981601007387 */ /* 0x000fe20000100a00 */
[----:B------:R-:W2:Y:S03]  /*eaf0*/  LDC R11, c[0x0][0x3a0] ;  /* 0x0000e800ff0b7b82 */ /* 0x000ea60000000800 */
[----:B------:R1:W-:Y:S04]  /*eb00*/  STL.64 [R1+0x6b0], R4 ;  /* 0x0006b00401007387 */ /* 0x0003e80000100a00 */
[----:B-1----:R-:W3:Y:S01]  /*eb10*/  LDL.LU.64 R26, [R1+0x40] ;  /* 0x00004000011a7983 */ /* 0x002ee20000300a00 */
[----:B------:R-:W-:Y:S01]  /*eb20*/  VIADD R6, R14, 0xffffff11 ;  /* 0xffffff110e067836 */ /* 0x000fe20000000000 */
[----:B------:R-:W1:Y:S02]  /*eb30*/  LDC R9, c[0x0][0x3a0] ;  /* 0x0000e800ff097b82 */ /* 0x000e640000000800 */
[----:B------:R-:W3:Y:S04]  /*eb40*/  LDL.LU.64 R4, [R1+0x28] ;  /* 0x0000280001047983 */ /* 0x000ee80000300a00 */
[----:B------:R-:W3:Y:S01]  /*eb50*/  LDL.LU.64 R22, [R1+0x10] ;  /* 0x0000100001167983 */ /* 0x000ee20000300a00 */
[----:B--2---:R-:W-:-:S05]  /*eb60*/  IMAD.WIDE R24, R3, 0x4, R24 ;  /* 0x0000000403187825 */ /* 0x004fca00078e0218 */
[----:B------:R2:W-:Y:S04]  /*eb70*/  STL.64 [R1+0x6c8], R24 ;  /* 0x0006c81801007387 */ /* 0x0005e80000100a00 */
[----:B------:R-:W-:Y:S01]  /*eb80*/  LDGSTS.E [R28+0x6b000], desc[UR6][R24.64], !P3 ;  /* 0x6b000000181c7fae */ /* 0x000fe2000d9a1006 */
[----:B----4-:R-:W-:-:S05]  /*eb90*/  IMAD.WIDE R18, R3, 0x4, R18 ;  /* 0x0000000403127825 */ /* 0x010fca00078e0212 */
[----:B------:R-:W-:Y:S01]  /*eba0*/  LDGSTS.E [R28+0x6d000], desc[UR6][R18.64], !P4 ;  /* 0x6d000000121c7fae */ /* 0x000fe2000e1a1006 */
[----:B------:R-:W-:Y:S01]  /*ebb0*/  ISETP.GE.U32.AND P4, PT, R2, 0x7ffffe8e, PT ;  /* 0x7ffffe8e0200780c */ /* 0x000fe20003f86070 */
[----:B------:R-:W-:Y:S02]  /*ebc0*/  VIADD R2, R15, 0xffffff09 ;  /* 0xffffff090f027836 */ /* 0x000fe40000000000 */
[----:B--2---:R-:W2:Y:S04]  /*ebd0*/  LDL.LU.64 R24, [R1+0x1038] ;  /* 0x0010380001187983 */ /* 0x004ea80000300a00 */
[----:B------:R4:W-:Y:S04]  /*ebe0*/  STL.64 [R1+0x6e0], R18 ;  /* 0x0006e01201007387 */ /* 0x0009e80000100a00 */
[----:B----4-:R-:W4:Y:S04]  /*ebf0*/  LDL.LU.64 R18, [R1+0x1030] ;  /* 0x0010300001127983 */ /* 0x010f280000300a00 */
[----:B------:R-:W2:Y:S01]  /*ec00*/  LDL.LU.64 R14, [R1+0x60] ;  /* 0x00006000010e7983 */ /* 0x000ea20000300a00 */
[----:B---3--:R-:W-:-:S04]  /*ec10*/  IMAD.WIDE R12, R3, 0x4, R12 ;  /* 0x00000004030c7825 */ /* 0x008fc800078e020c */
[C---:B------:R-:W-:Y:S01]  /*ec20*/  IMAD.WIDE R20, R3.reuse, 0x4, R20 ;  /* 0x0000000403147825 */ /* 0x040fe200078e0214 */
[----:B------:R3:W-:Y:S04]  /*ec30*/  STL.64 [R1+0x6f8], R12 ;  /* 0x0006f80c01007387 */ /* 0x0007e80000100a00 */
[----:B------:R-:W-:Y:S04]  /*ec40*/  LDGSTS.E [R28+0x6f000], desc[UR6][R12.64], !P5 ;  /* 0x6f0000000c1c7fae */ /* 0x000fe8000e9a1006 */
[----:B------:R-:W-:Y:S01]  /*ec50*/  LDGSTS.E [R28+0x71000], desc[UR6][R20.64], !P6 ;  /* 0x71000000141c7fae */ /* 0x000fe2000f1a1006 */
[----:B------:R-:W-:-:S03]  /*ec60*/  IMAD.WIDE R26, R3, 0x4, R26 ;  /* 0x00000004031a7825 */ /* 0x000fc600078e021a */
[----:B---3--:R-:W3:Y:S04]  /*ec70*/  LDL.LU.64 R12, [R1+0x1028] ;  /* 0x00102800010c7983 */ /* 0x008ee80000300a00 */
[----:B------:R1:W-:Y:S01]  /*ec80*/  STL.64 [R1+0x710], R20 ;  /* 0x0007101401007387 */ /* 0x0003e20000100a00 */
[----:B------:R-:W-:-:S04]  /*ec90*/  IMAD.WIDE R4, R3, 0x4, R4 ;  /* 0x0000000403047825 */ /* 0x000fc800078e0204 */
[----:B--2---:R-:W-:-:S05]  /*eca0*/  IMAD.WIDE R14, R3, 0x4, R14 ;  /* 0x00000004030e7825 */ /* 0x004fca00078e020e */
[----:B------:R-:W-:Y:S04]  /*ecb0*/  STL.64 [R1+0x728], R14 ;  /* 0x0007280e01007387 */ /* 0x000fe80000100a00 */
[----:B-1----:R-:W2:Y:S04]  /*ecc0*/  LDL.LU.64 R20, [R1+0x5a0] ;  /* 0x0005a00001147983 */ /* 0x002ea80000300a00 */
[----:B------:R1:W-:Y:S04]  /*ecd0*/  STL.64 [R1+0x740], R26 ;  /* 0x0007401a01007387 */ /* 0x0003e80000100a00 */
[----:B------:R2:W-:Y:S01]  /*ece0*/  STL.64 [R1+0x778], R4 ;  /* 0x0007780401007387 */ /* 0x0005e20000100a00 */
[----:B------:R-:W-:-:S03]  /*ecf0*/  ISETP.GE.U32.AND P3, PT, R6, 0x7ffffe92, PT ;  /* 0x7ffffe920600780c */ /* 0x000fc60003f66070 */
[----:B------:R4:W-:Y:S01]  /*ed00*/  LDGSTS.E [R28+0x73000], desc[UR6][R14.64], !P0 ;  /* 0x730000000e1c7fae */ /* 0x0009e2000c1a1006 */
[----:B-1----:R-:W-:-:S04]  /*ed10*/  IMAD.WIDE R26, R3, 0x4, R22 ;  /* 0x00000004031a7825 */ /* 0x002fc800078e0216 */
[----:B------:R-:W-:Y:S02]  /*ed20*/  IMAD.WIDE R22, R3, 0x4, R24 ;  /* 0x0000000403167825 */ /* 0x000fe400078e0218 */
[----:B------:R-:W2:Y:S01]  /*ed30*/  LDL.64 R24, [R1+0x740] ;  /* 0x0007400001187983 */ /* 0x000ea20000100a00 */
[----:B----4-:R-:W1:Y:S01]  /*ed40*/  LDC R14, c[0x0][0x3a0] ;  /* 0x0000e800ff0e7b82 */ /* 0x010e620000000800 */
[----:B------:R-:W-:Y:S01]  /*ed50*/  VIADD R6, R16, 0xffffff05 ;  /* 0xffffff0510067836 */ /* 0x000fe20000000000 */
[----:B------:R-:W-:Y:S01]  /*ed60*/  ISETP.GE.U32.AND P5, PT, R2, 0x7ffffe8a, PT ;  /* 0x7ffffe8a0200780c */ /* 0x000fe20003fa6070 */
[----:B------:R-:W-:-:S05]  /*ed70*/  VIADD R2, R17, 0xffffff01 ;  /* 0xffffff0111027836 */ /* 0x000fca0000000000 */
[----:B------:R-:W4:Y:S01]  /*ed80*/  LDC R15, c[0x0][0x3a0] ;  /* 0x0000e800ff0f7b82 */ /* 0x000f220000000800 */
[----:B------:R-:W-:Y:S02]  /*ed90*/  ISETP.GE.U32.AND P6, PT, R6, 0x7ffffe86, PT ;  /* 0x7ffffe860600780c */ /* 0x000fe40003fc6070 */
[----:B------:R-:W-:Y:S01]  /*eda0*/  ISETP.GE.U32.AND P0, PT, R2, 0x7ffffe82, PT ;  /* 0x7ffffe820200780c */ /* 0x000fe20003f06070 */
[C---:B------:R-:W-:Y:S01]  /*edb0*/  IMAD.WIDE R18, R3.reuse, 0x4, R18 ;  /* 0x0000000403127825 */ /* 0x040fe200078e0212 */
[----:B------:R-:W-:Y:S01]  /*edc0*/  STL.64 [R1+0x7b0], R26 ;  /* 0x0007b01a01007387 */ /* 0x000fe20000100a00 */
[----:B------:R-:W-:Y:S02]  /*edd0*/  IADD3 R2, PT, PT, R8, -0x88, RZ ;  /* 0xffffff7808027810 */ /* 0x000fe40007ffe0ff */
[----:B------:R-:W-:Y:S01]  /*ede0*/  VIADD R6, R10, 0xffffff7c ;  /* 0xffffff7c0a067836 */ /* 0x000fe20000000000 */
[----:B------:R-:W1:Y:S01]  /*edf0*/  LDC R16, c[0x0][0x3a0] ;  /* 0x0000e800ff107b82 */ /* 0x000e620000000800 */
[----:B---3--:R-:W-:-:S07]  /*ee00*/  IMAD.WIDE R12, R3, 0x4, R12 ;  /* 0x00000004030c7825 */ /* 0x008fce00078e020c */
[----:B------:R-:W3:Y:S01]  /*ee10*/  LDC R17, c[0x0][0x3a0] ;  /* 0x0000e800ff117b82 */ /* 0x000ee20000000800 */
[----:B------:R1:W-:Y:S07]  /*ee20*/  STL.64 [R1+0x9b0], R12 ;  /* 0x0009b00c01007387 */ /* 0x0003ee0000100a00 */
[----:B------:R-:W1:Y:S01]  /*ee30*/  LDC R10, c[0x0][0x3a0] ;  /* 0x0000e800ff0a7b82 */ /* 0x000e620000000800 */
[----:B--2---:R-:W-:Y:S04]  /*ee40*/  LDGSTS.E [R28+0x75000], desc[UR6][R24.64], !P2 ;  /* 0x75000000181c7fae */ /* 0x004fe8000d1a1006 */
[----:B------:R-:W-:Y:S04]  /*ee50*/  LDGSTS.E [R28+0x77000], desc[UR6][R4.64], !P3 ;  /* 0x77000000041c7fae */ /* 0x000fe8000d9a1006 */
[----:B------:R-:W-:Y:S04]  /*ee60*/  LDGSTS.E [R28+0x79000], desc[UR6][R26.64], !P4 ;  /* 0x790000001a1c7fae */ /* 0x000fe8000e1a1006 */
[----:B------:R1:W-:Y:S04]  /*ee70*/  LDGSTS.E [R28+0x7b000], desc[UR6][R12.64], !P5 ;  /* 0x7b0000000c1c7fae */ /* 0x0003e8000e9a1006 */
[----:B------:R-:W2:Y:S04]  /*ee80*/  LDL.LU.64 R4, [R1+0x1020] ;  /* 0x0010200001047983 */ /* 0x000ea80000300a00 */
[----:B------:R3:W-:Y:S04]  /*ee90*/  STL.64 [R1+0x9d0], R18 ;  /* 0x0009d01201007387 */ /* 0x0007e80000100a00 */
[----:B------:R3:W-:Y:S01]  /*eea0*/  STL.64 [R1+0x9f0], R22 ;  /* 0x0009f01601007387 */ /* 0x0007e20000100a00 */
[----:B------:R-:W-:Y:S01]  /*eeb0*/  IMAD.WIDE R20, R3, 0x4, R20 ;  /* 0x0000000403147825 */ /* 0x000fe200078e0214 */
[----:B-1----:R-:W1:Y:S02]  /*eec0*/  LDC R12, c[0x0][0x3a0] ;  /* 0x0000e800ff0c7b82 */ /* 0x002e640000000800 */
[----:B------:R-:W-:Y:S01]  /*eed0*/  LDGSTS.E [R28+0x7d000], desc[UR6][R18.64], !P6 ;  /* 0x7d000000121c7fae */ /* 0x000fe2000f1a1006 */
[----:B------:R-:W-:Y:S01]  /*eee0*/  ISETP.GE.U32.AND P6, PT, R6, 0x7ffffefd, PT ;  /* 0x7ffffefd0600780c */ /* 0x000fe20003fc6070 */
[----:B------:R-:W-:-:S02]  /*eef0*/  VIADD R6, R14, 0xffffff6c ;  /* 0xffffff6c0e067836 */ /* 0x000fc40000000000 */
[----:B------:R-:W-:Y:S01]  /*ef00*/  LDGSTS.E [R28+0x7f000], desc[UR6][R22.64], !P0 ;  /* 0x7f000000161c7fae */ /* 0x000fe2000c1a1006 */
[----:B------:R-:W-:Y:S01]  /*ef10*/  ISETP.GE.U32.AND P0, PT, R2, 0x7ffffef9, PT ;  /* 0x7ffffef90200780c */ /* 0x000fe20003f06070 */
[----:B----4-:R-:W-:Y:S01]  /*ef20*/  VIADD R2, R15, 0xffffff68 ;  /* 0xffffff680f027836 */ /* 0x010fe20000000000 */
[----:B------:R-:W4:Y:S01]  /*ef30*/  LDC R13, c[0x0][0x3a0] ;  /* 0x0000e800ff0d7b82 */ /* 0x000f220000000800 */
[----:B---3--:R-:W3:Y:S04]  /*ef40*/  LDL.LU.64 R18, [R1+0x338] ;  /* 0x0003380001127983 */ /* 0x008ee80000300a00 */
[----:B------:R-:W4:Y:S04]  /*ef50*/  LDL.LU.64 R26, [R1+0x318] ;  /* 0x00031800011a7983 */ /* 0x000f280000300a00 */
[----:B------:R-:W4:Y:S04]  /*ef60*/  LDL.LU.64 R24, [R1+0x2f8] ;  /* 0x0002f80001187983 */ /* 0x000f280000300a00 */
[----:B------:R-:W4:Y:S04]  /*ef70*/  LDL.LU.64 R28, [R1+0x2d8] ;  /* 0x0002d800011c7983 */ /* 0x000f280000300a00 */
[----:B------:R-:W4:Y:S04]  /*ef80*/  LDL.LU.64 R22, [R1+0x2b8] ;  /* 0x0002b80001167983 */ /* 0x000f280000300a00 */
[----:B------:R-:W4:Y:S01]  /*ef90*/  LDL.LU.64 R14, [R1+0x580] ;  /* 0x00058000010e7983 */ /* 0x000f220000300a00 */
[----:B------:R-:W-:-:S02]  /*efa0*/  ISETP.GE.U32.AND P4, PT, R6, 0x7ffffeed, PT ;  /* 0x7ffffeed0600780c */ /* 0x000fc40003f86070 */
[----:B------:R-:W-:Y:S01]  /*efb0*/  ISETP.GE.U32.AND P5, PT, R2, 0x7ffffee9, PT ;  /* 0x7ffffee90200780c */ /* 0x000fe20003fa6070 */
[----:B------:R1:W-:Y:S01]  /*efc0*/  STL.64 [R1+0x28], R20 ;  /* 0x0000281401007387 */ /* 0x0003e20000100a00 */
[----:B------:R-:W-:Y:S01]  /*efd0*/  IADD3 R6, PT, PT, R16, -0x9c, RZ ;  /* 0xffffff6410067810 */ /* 0x000fe20007ffe0ff */
[----:B------:R-:W-:Y:S02]  /*efe0*/  VIADD R2, R17, 0xffffff60 ;  /* 0xffffff6011027836 */ /* 0x000fe40000000000 */
[----:B--2---:R-:W-:Y:S01]  /*eff0*/  LDGSTS.E [R5+0x41800], desc[UR6][R20.64], !P6 ;  /* 0x4180000014057fae */ /* 0x004fe2000f1a1006 */
[----:B---3--:R-:W-:-:S04]  /*f000*/  IMAD.WIDE R16, R3, 0x4, R18 ;  /* 0x0000000403107825 */ /* 0x008fc800078e0212 */
[----:B----4-:R-:W-:-:S05]  /*f010*/  IMAD.WIDE R14, R3, 0x4, R14 ;  /* 0x00000004030e7825 */ /* 0x010fca00078e020e */
[----:B------:R2:W-:Y:S04]  /*f020*/  STL.64 [R1+0x20], R14 ;  /* 0x0000200e01007387 */ /* 0x0005e80000100a00 */
[----:B-1----:R-:W3:Y:S04]  /*f030*/  LDL.LU.64 R20, [R1+0x298] ;  /* 0x0002980001147983 */ /* 0x002ee80000300a00 */
[----:B------:R-:W4:Y:S01]  /*f040*/  LDL.LU.64 R18, [R1+0x278] ;  /* 0x0002780001127983 */ /* 0x000f220000300a00 */
[----:B------:R-:W-:Y:S02]  /*f050*/  VIADD R8, R11, 0xffffff70 ;  /* 0xffffff700b087836 */ /* 0x000fe40000000000 */
[----:B------:R-:W-:Y:S01]  /*f060*/  VIADD R9, R9, 0xffffff74 ;  /* 0xffffff7409097836 */ /* 0x000fe20000000000 */
[----:B------:R-:W1:Y:S01]  /*f070*/  LDC R11, c[0x0][0x3a0] ;  /* 0x0000e800ff0b7b82 */ /* 0x000e620000000800 */
[----:B------:R-:W-:Y:S01]  /*f080*/  ISETP.GE.U32.AND P6, PT, R6, 0x7ffffee5, PT ;  /* 0x7ffffee50600780c */ /* 0x000fe20003fc6070 */
[----:B------:R2:W-:Y:S01]  /*f090*/  LDGSTS.E [R5+0x43800], desc[UR6][R14.64], !P0 ;  /* 0x438000000e057fae */ /* 0x0005e2000c1a1006 */
[----:B------:R-:W-:-:S05]  /*f0a0*/  ISETP.GE.U32.AND P3, PT, R8, 0x7ffffef1, PT ;  /* 0x7ffffef10800780c */ /* 0x000fca0003f66070 */
[----:B------:R-:W1:Y:S01]  /*f0b0*/  LDC R8, c[0x0][0x3a0] ;  /* 0x0000e800ff087b82 */ /* 0x000e620000000800 */
[----:B------:R-:W-:Y:S01]  /*f0c0*/  ISETP.GE.U32.AND P2, PT, R9, 0x7ffffef5, PT ;  /* 0x7ffffef50900780c */ /* 0x000fe20003f46070 */
[----:B------:R-:W-:Y:S01]  /*f0d0*/  VIADD R6, R10, 0xffffff5c ;  /* 0xffffff5c0a067836 */ /* 0x000fe20000000000 */
[----:B------:R-:W-:-:S05]  /*f0e0*/  ISETP.GE.U32.AND P0, PT, R2, 0x7ffffee1, PT ;  /* 0x7ffffee10200780c */ /* 0x000fca0003f06070 */
[----:B------:R-:W3:Y:S01]  /*f0f0*/  LDC R10, c[0x0][0x3a0] ;  /* 0x0000e800ff0a7b82 */ /* 0x000ee20000000800 */
[----:B--2---:R-:W-:-:S04]  /*f100*/  IMAD.WIDE R14, R3, 0x4, R26 ;  /* 0x00000004030e7825 */ /* 0x004fc800078e021a */
[----:B------:R-:W-:Y:S01]  /*f110*/  VIADD R2, R12, 0xffffff58 ;  /* 0xffffff580c027836 */ /* 0x000fe20000000000 */
[----:B------:R-:W-:Y:S01]  /*f120*/  LDGSTS.E [R5+0x45800], desc[UR6][R16.64], !P2 ;  /* 0x4580000010057fae */ /* 0x000fe2000d1a1006 */
[C---:B------:R-:W-:Y:S01]  /*f130*/  IMAD.WIDE R24, R3.reuse, 0x4, R24 ;  /* 0x0000000403187825 */ /* 0x040fe200078e0218 */
[----:B------:R-:W2:Y:S02]  /*f140*/  LDC R9, c[0x0][0x3a0] ;  /* 0x0000e800ff097b82 */ /* 0x000ea40000000800 */
[----:B------:R-:W-:Y:S01]  /*f150*/  LDGSTS.E [R5+0x47800], desc[UR6][R14.64], !P3 ;  /* 0x478000000e057fae */ /* 0x000fe2000d9a1006 */
[----:B------:R-:W-:Y:S01]  /*f160*/  ISETP.GE.U32.AND P3, PT, R2, 0x7ffffed9, PT ;  /* 0x7ffffed90200780c */ /* 0x000fe20003f66070 */
[C---:B------:R-:W-:Y:S01]  /*f170*/  IMAD.WIDE R28, R3.reuse, 0x4, R28 ;  /* 0x00000004031c7825 */ /* 0x040fe200078e021c */
[----:B------:R-:W-:Y:S01]  /*f180*/  ISETP.GE.U32.AND P2, PT, R6, 0x7ffffedd, PT ;  /* 0x7ffffedd0600780c */ /* 0x000fe20003f46070 */
[----:B------:R1:W-:Y:S02]  /*f190*/  LDGSTS.E [R5+0x49800], desc[UR6][R24.64], !P4 ;  /* 0x4980000018057fae */ /* 0x0003e4000e1a1006 */
[----:B-1----:R-:W-:Y:S01]  /*f1a0*/  VIADD R2, R8, 0xffffff54 ;  /* 0xffffff5408027836 */ /* 0x002fe20000000000 */
[----:B------:R-:W1:Y:S01]  /*f1b0*/  LDC R12, c[0x0][0x3a0] ;  /* 0x0000e800ff0c7b82 */ /* 0x000e620000000800 */
[----:B------:R-:W-:Y:S01]  /*f1c0*/  IMAD.WIDE R22, R3, 0x4, R22 ;  /* 0x0000000403167825 */ /* 0x000fe200078e0216 */
[----:B------:R2:W-:Y:S02]  /*f1d0*/  STL.64 [R1+0x18], R16 ;  /* 0x0000181001007387 */ /* 0x0005e40000100a00 */
[----:B------:R-:W-:Y:S01]  /*f1e0*/  ISETP.GE.U32.AND P4, PT, R2, 0x7ffffed5, PT ;  /* 0x7ffffed50200780c */ /* 0x000fe20003f86070 */
[----:B------:R-:W-:Y:S01]  /*f1f0*/  VIADD R2, R11, 0xffffff4c ;  /* 0xffffff4c0b027836 */ /* 0x000fe20000000000 */
[----:B------:R1:W-:Y:S02]  /*f200*/  STL.64 [R1+0x10], R14 ;  /* 0x0000100e01007387 */ /* 0x0003e40000100a00 */
[----:B------:R-:W1:Y:S02]  /*f210*/  LDC R26, c[0x0][0x3a0] ;  /* 0x0000e800ff1a7b82 */ /* 0x000e640000000800 */
[----:B------:R1:W-:Y:S04]  /*f220*/  LDGSTS.E [R5+0x4b800], desc[UR6][R28.64], !P5 ;  /* 0x4b8000001c057fae */ /* 0x0003e8000e9a1006 */
[----:B--2---:R-:W2:Y:S01]  /*f230*/  LDL.LU.64 R16, [R1+0x258] ;  /* 0x0002580001107983 */ /* 0x004ea20000300a00 */
[----:B---3--:R-:W-:-:S03]  /*f240*/  IMAD.WIDE R20, R3, 0x4, R20 ;  /* 0x0000000403147825 */ /* 0x008fc600078e0214 */
[----:B------:R3:W-:Y:S01]  /*f250*/  STL.64 [R1+0x8], R24 ;  /* 0x0000081801007387 */ /* 0x0007e20000100a00 */
[----:B----4-:R-:W-:-:S03]  /*f260*/  IMAD.WIDE R18, R3, 0x4, R18 ;  /* 0x0000000403127825 */ /* 0x010fc600078e0212 */
[----:B-1----:R-:W4:Y:S01]  /*f270*/  LDL.LU.64 R14, [R1+0x238] ;  /* 0x00023800010e7983 */ /* 0x002f220000300a00 */
[----:B------:R-:W-:Y:S01]  /*f280*/  IADD3 R6, PT, PT, R9, -0xb0, RZ ;  /* 0xffffff5009067810 */ /* 0x000fe20007ffe0ff */
[----:B------:R-:W1:Y:S02]  /*f290*/  LDC R8, c[0x0][0x3a0] ;  /* 0x0000e800ff087b82 */ /* 0x000e640000000800 */
[----:B------:R-:W-:Y:S01]  /*f2a0*/  LDGSTS.E [R5+0x4d800], desc[UR6][R22.64], !P6 ;  /* 0x4d80000016057fae */ /* 0x000fe2000f1a1006 */
[----:B------:R-:W-:Y:S01]  /*f2b0*/  ISETP.GE.U32.AND P6, PT, R2, 0x7ffffecd, PT ;  /* 0x7ffffecd0200780c */ /* 0x000fe20003fc6070 */
[----:B------:R-:W-:Y:S02]  /*f2c0*/  VIADD R2, R10, 0xffffff44 ;  /* 0xffffff440a027836 */ /* 0x000fe40000000000 */
[----:B------:R3:W-:Y:S02]  /*f2d0*/  STL.64 [R1+0xdc8], R28 ;  /* 0x000dc81c01007387 */ /* 0x0007e40000100a00 */
[----:B------:R-:W1:Y:S02]  /*f2e0*/  LDC R9, c[0x0][0x3a0] ;  /* 0x0000e800ff097b82 */ /* 0x000e640000000800 */
[----:B------:R-:W-:Y:S04]  /*f2f0*/  STL.64 [R1+0xdd0], R22 ;  /* 0x000dd01601007387 */ /* 0x000fe80000100a00 */
[----:B------:R-:W4:Y:S02]  /*f300*/  LDL.LU.64 R10, [R1+0x1f8] ;  /* 0x0001f800010a7983 */ /* 0x000f240000300a00 */
[----:B---3--:R-:W3:Y:S02]  /*f310*/  LDC R25, c[0x0][0x3a0] ;  /* 0x0000e800ff197b82 */ /* 0x008ee40000000800 */
[----:B------:R-:W-:Y:S04]  /*f320*/  LDGSTS.E [R5+0x4f800], desc[UR6][R20.64], !P0 ;  /* 0x4f80000014057fae */ /* 0x000fe8000c1a1006 */
[----:B------:R1:W-:Y:S01]  /*f330*/  STL.64 [R1+0xdd8], R20 ;  /* 0x000dd81401007387 */ /* 0x0003e20000100a00 */
[----:B------:R-:W-:Y:S01]  /*f340*/  ISETP.GE.U32.AND P5, PT, R6, 0x7ffffed1, PT ;  /* 0x7ffffed10600780c */ /* 0x000fe20003fa6070 */
[----:B------:R-:W3:Y:S02]  /*f350*/  LDC R28, c[0x0][0x3a0] ;  /* 0x0000e800ff1c7b82 */ /* 0x000ee40000000800 */
[----:B------:R-:W-:Y:S06]  /*f360*/  LDGSTS.E [R5+0x51800], desc[UR6][R18.64], !P2 ;  /* 0x5180000012057fae */ /* 0x000fec000d1a1006 */
[----:B------:R-:W3:Y:S01]  /*f370*/  LDC R24, c[0x0][0x3a0] ;  /* 0x0000e800ff187b82 */ /* 0x000ee20000000800 */
[----:B-1----:R-:W3:Y:S04]  /*f380*/  LDL.LU.64 R20, [R1+0x1d8] ;  /* 0x0001d80001147983 */ /* 0x002ee80000300a00 */
[----:B------:R1:W-:Y:S03]  /*f390*/  STL.64 [R1+0xde0], R18 ;  /* 0x000de01201007387 */ /* 0x0003e60000100a00 */
[----:B------:R-:W3:Y:S01]  /*f3a0*/  LDC R27, c[0x0][0x3a0] ;  /* 0x0000e800ff1b7b82 */ /* 0x000ee20000000800 */
[----:B-1----:R-:W3:Y:S01]  /*f3b0*/  LDL.LU.64 R18, [R1+0x218] ;  /* 0x0002180001127983 */ /* 0x002ee20000300a00 */
[----:B------:R-:W-:-:S02]  /*f3c0*/  VIADD R6, R13, 0xffffff48 ;  /* 0xffffff480d067836 */ /* 0x000fc40000000000 */
[----:B--2---:R-:W-:Y:S01]  /*f3d0*/  IMAD.WIDE R16, R3, 0x4, R16 ;  /* 0x0000000403107825 */ /* 0x004fe200078e0210 */
[----:B------:R-:W-:Y:S01]  /*f3e0*/  ISETP.GE.U32.AND P2, PT, R2, 0x7ffffec5, PT ;  /* 0x7ffffec50200780c */ /* 0x000fe20003f46070 */
[----:B------:R-:W2:Y:S01]  /*f3f0*/  LDL.LU.64 R22, [R1+0x1b8] ;  /* 0x0001b80001167983 */ /* 0x000ea20000300a00 */
[----:B------:R-:W-:Y:S01]  /*f400*/  ISETP.GE.U32.AND P0, PT, R6, 0x7ffffec9, PT ;  /* 0x7ffffec90600780c */ /* 0x000fe20003f06070 */
[----:B------:R-:W-:Y:S01]  /*f410*/  VIADD R6, R12, 0xffffff40 ;  /* 0xffffff400c067836 */ /* 0x000fe20000000000 */
[----:B------:R-:W-:Y:S01]  /*f420*/  IADD3 R2, PT, PT, R26, -0xc4, RZ ;  /* 0xffffff3c1a027810 */ /* 0x000fe20007ffe0ff */
[----:B------:R-:W-:Y:S01]  /*f430*/  LDGSTS.E [R5+0x53800], desc[UR6][R16.64], !P3 ;  /* 0x5380000010057fae */ /* 0x000fe2000d9a1006 */
[----:B------:R-:W1:Y:S03]  /*f440*/  LDC R26, c[0x0][0x3a0] ;  /* 0x0000e800ff1a7b82 */ /* 0x000e660000000800 */
[----:B------:R1:W-:Y:S01]  /*f450*/  STL.64 [R1+0xde8], R16 ;  /* 0x000de81001007387 */ /* 0x0003e20000100a00 */
[----:B------:R-:W-:Y:S01]  /*f460*/  ISETP.GE.U32.AND P3, PT, R6, 0x7ffffec1, PT ;  /* 0x7ffffec10600780c */ /* 0x000fe20003f66070 */
[----:B------:R-:W-:-:S02]  /*f470*/  VIADD R6, R8, 0xffffff38 ;  /* 0xffffff3808067836 */ /* 0x000fc40000000000 */
[----:B----4-:R-:W-:-:S05]  /*f480*/  IMAD.WIDE R14, R3, 0x4, R14 ;  /* 0x00000004030e7825 */ /* 0x010fca00078e020e */
[----:B------:R4:W-:Y:S01]  /*f490*/  LDGSTS.E [R5+0x55800], desc[UR6][R14.64], !P4 ;  /* 0x558000000e057fae */ /* 0x0009e2000e1a1006 */
[----:B------:R-:W-:Y:S01]  /*f4a0*/  ISETP.GE.U32.AND P4, PT, R2, 0x7ffffebd, PT ;  /* 0x7ffffebd0200780c */ /* 0x000fe20003f86070 */
[----:B------:R-:W-:Y:S02]  /*f4b0*/  VIADD R2, R9, 0xffffff34 ;  /* 0xffffff3409027836 */ /* 0x000fe40000000000 */
[----:B------:R4:W-:Y:S04]  /*f4c0*/  STL.64 [R1+0xdf0], R14 ;  /* 0x000df00e01007387 */ /* 0x0009e80000100a00 */
[----:B-1----:R-:W2:Y:S01]  /*f4d0*/  LDL.LU.64 R16, [R1+0x178] ;  /* 0x0001780001107983 */ /* 0x002ea20000300a00 */
[C---:B------:R-:W-:Y:S01]  /*f4e0*/  IMAD.WIDE R10, R3.reuse, 0x4, R10 ;  /* 0x00000004030a7825 */ /* 0x040fe200078e020a */
[----:B----4-:R-:W1:Y:S08]  /*f4f0*/  LDC R15, c[0x0][0x3a0] ;  /* 0x0000e800ff0f7b82 */ /* 0x010e700000000800 */
[----:B------:R-:W4:Y:S01]  /*f500*/  LDC R14, c[0x0][0x3a0] ;  /* 0x0000e800ff0e7b82 */ /* 0x000f220000000800 */
[----:B---3--:R-:W-:-:S04]  /*f510*/  IMAD.WIDE R8, R3, 0x4, R20 ;  /* 0x0000000403087825 */ /* 0x008fc800078e0214 */
[C---:B------:R-:W-:Y:S02]  /*f520*/  IMAD.WIDE R12, R3.reuse, 0x4, R18 ;  /* 0x00000004030c7825 */ /* 0x040fe400078e0212 */
[----:B------:R-:W3:Y:S04]  /*f530*/  LDL.LU.64 R18, [R1+0x158] ;  /* 0x0001580001127983 */ /* 0x000ee80000300a00 */
[----:B------:R2:W-:Y:S04]  /*f540*/  STL.64 [R1+0xdf8], R12 ;  /* 0x000df80c01007387 */ /* 0x0005e80000100a00 */
[----:B------:R2:W-:Y:S04]  /*f550*/  LDGSTS.E [R5+0x57800], desc[UR6][R12.64], !P5 ;  /* 0x578000000c057fae */ /* 0x0005e8000e9a1006 */
[----:B------:R-:W4:Y:S04]  /*f560*/  LDL.LU.64 R20, [R1+0x138] ;  /* 0x0001380001147983 */ /* 0x000f280000300a00 */
[----:B------:R-:W-:Y:S04]  /*f570*/  LDGSTS.E [R5+0x59800], desc[UR6][R10.64], !P6 ;  /* 0x598000000a057fae */ /* 0x000fe8000f1a1006 */
[----:B------:R1:W-:Y:S01]  /*f580*/  STL.64 [R1+0xe00], R10 ;  /* 0x000e000a01007387 */ /* 0x0003e20000100a00 */
[----:B--2---:R-:W-:-:S03]  /*f590*/  IMAD.WIDE R12, R3, 0x4, R22 ;  /* 0x00000004030c7825 */ /* 0x004fc600078e0216 */
[----:B------:R3:W-:Y:S04]  /*f5a0*/  LDGSTS.E [R5+0x5b800], desc[UR6][R8.64], !P0 ;  /* 0x5b80000008057fae */ /* 0x0007e8000c1a1006 */
[----:B------:R-:W-:Y:S04]  /*f5b0*/  LDGSTS.E [R5+0x5d800], desc[UR6][R12.64], !P2 ;  /* 0x5d8000000c057fae */ /* 0x000fe8000d1a1006 */
[----:B-1----:R-:W2:Y:S04]  /*f5c0*/  LDL.LU.64 R10, [R1+0x198] ;  /* 0x00019800010a7983 */ /* 0x002ea80000300a00 */
[----:B------:R-:W4:Y:S04]  /*f5d0*/  LDL.LU.64 R22, [R1+0x118] ;  /* 0x0001180001167983 */ /* 0x000f280000300a00 */
[----:B------:R3:W-:Y:S04]  /*f5e0*/  STL.64 [R1+0xe08], R8 ;  /* 0x000e080801007387 */ /* 0x0007e80000100a00 */
[----:B------:R-:W-:Y:S01]  /*f5f0*/  STL.64 [R1+0x40], R12 ;  /* 0x0000400c01007387 */ /* 0x000fe20000100a00 */
[----:B------:R-:W-:Y:S01]  /*f600*/  ISETP.GE.U32.AND P5, PT, R6, 0x7ffffeb9, PT ;  /* 0x7ffffeb90600780c */ /* 0x000fe20003fa6070 */
[----:B------:R-:W-:-:S02]  /*f610*/  VIADD R6, R28, 0xffffff24 ;  /* 0xffffff241c067836 */ /* 0x000fc40000000000 */
[----:B---3--:R-:W-:-:S04]  /*f620*/  IMAD.WIDE R8, R3, 0x4, R18 ;  /* 0x0000000403087825 */ /* 0x008fc800078e0212 */
[----:B--2---:R-:W-:-:S05]  /*f630*/  IMAD.WIDE R10, R3, 0x4, R10 ;  /* 0x00000004030a7825 */ /* 0x004fca00078e020a */
[----:B------:R1:W-:Y:S04]  /*f640*/  STL.64 [R1+0x60], R10 ;  /* 0x0000600a01007387 */ /* 0x0003e80000100a00 */
[----:B------:R1:W-:Y:S04]  /*f650*/  LDGSTS.E [R5+0x5f800], desc[UR6][R10.64], !P3 ;  /* 0x5f8000000a057fae */ /* 0x0003e8000d9a1006 */
[----:B------:R-:W2:Y:S01]  /*f660*/  LDL.LU.64 R28, [R1+0xf8] ;  /* 0x0000f800011c7983 */ /* 0x000ea20000300a00 */
[----:B-1----:R-:W-:-:S05]  /*f670*/  IMAD.WIDE R10, R3, 0x4, R16 ;  /* 0x00000004030a7825 */ /* 0x002fca00078e0210 */
[----:B------:R-:W-:Y:S04]  /*f680*/  STL.64 [R1+0x160], R10 ;  /* 0x0001600a01007387 */ /* 0x000fe80000100a00 */
[----:B------:R-:W-:Y:S04]  /*f690*/  STL.64 [R1+0x158], R8 ;  /* 0x0001580801007387 */ /* 0x000fe80000100a00 */
[----:B------:R-:W3:Y:S01]  /*f6a0*/  LDL.LU.64 R12, [R1+0x78] ;  /* 0x00007800010c7983 */ /* 0x000ee20000300a00 */
[----:B----4-:R-:W-:-:S03]  /*f6b0*/  IMAD.WIDE R16, R3, 0x4, R20 ;  /* 0x0000000403107825 */ /* 0x010fc600078e0214 */
[----:B------:R-:W-:Y:S01]  /*f6c0*/  LDGSTS.E [R5+0x61800], desc[UR6][R10.64], !P4 ;  /* 0x618000000a057fae */ /* 0x000fe2000e1a1006 */
[----:B------:R-:W-:-:S03]  /*f6d0*/  ISETP.GE.U32.AND P6, PT, R2, 0x7ffffeb5, PT ;  /* 0x7ffffeb50200780c */ /* 0x000fc60003fc6070 */
[----:B---3--:R1:W-:Y:S04]  /*f6e0*/  STL.64 [R1+0x1008], R12 ;  /* 0x0010080c01007387 */ /* 0x0083e80000100a00 */
[----:B------:R3:W-:Y:S01]  /*f6f0*/  LDGSTS.E [R5+0x63800], desc[UR6][R8.64], !P5 ;  /* 0x6380000008057fae */ /* 0x0007e2000e9a1006 */
[----:B------:R-:W-:Y:S02]  /*f700*/  VIADD R2, R25, 0xffffff30 ;  /* 0xffffff3019027836 */ /* 0x000fe40000000000 */
[----:B------:R-:W4:Y:S01]  /*f710*/  LDC R25, c[0x0][0x3a0] ;  /* 0x0000e800ff197b82 */ /* 0x000f220000000800 */
[----:B------:R-:W-:Y:S02]  /*f720*/  ISETP.GE.U32.AND P4, PT, R6, 0x7ffffea5, PT ;  /* 0x7ffffea50600780c */ /* 0x000fe40003f86070 */
[----:B------:R2:W-:Y:S04]  /*f730*/  LDGSTS.E [R5+0x65800], desc[UR6][R16.64], !P6 ;  /* 0x6580000010057fae */ /* 0x0005e8000f1a1006 */
[----:B-1----:R-:W2:Y:S01]  /*f740*/  LDL.LU.64 R12, [R1+0xb8] ;  /* 0x0000b800010c7983 */ /* 0x002ea20000300a00 */
[----:B---3--:R-:W1:Y:S03]  /*f750*/  LDC R9, c[0x0][0x3a0] ;  /* 0x0000e800ff097b82 */ /* 0x008e660000000800 */
[----:B------:R-:W-:Y:S04]  /*f760*/  STL.64 [R1+0x178], R16 ;  /* 0x0001781001007387 */ /* 0x000fe80000100a00 */
[----:B------:R-:W3:Y:S01]  /*f770*/  LDL.LU.64 R10, [R1+0x58] ;  /* 0x00005800010a7983 */ /* 0x000ee20000300a00 */
[----:B------:R-:W1:Y:S01]  /*f780*/  LDC R8, c[0x0][0x3a0] ;  /* 0x0000e800ff087b82 */ /* 0x000e620000000800 */
[----:B------:R-:W-:Y:S01]  /*f790*/  ISETP.GE.U32.AND P0, PT, R2, 0x7ffffeb1, PT ;  /* 0x7ffffeb10200780c */ /* 0x000fe20003f06070 */
[----:B------:R-:W-:-:S06]  /*f7a0*/  VIADD R2, R24, 0xffffff2c ;  /* 0xffffff2c18027836 */ /* 0x000fcc0000000000 */
[----:B------:R-:W1:Y:S01]  /*f7b0*/  LDC R24, c[0x0][0x3a0] ;  /* 0x0000e800ff187b82 */ /* 0x000e620000000800 */
[----:B------:R-:W-:Y:S02]  /*f7c0*/  ISETP.GE.U32.AND P2, PT, R2, 0x7ffffead, PT ;  /* 0x7ffffead0200780c */ /* 0x000fe40003f46070 */
[----:B------:R-:W-:Y:S01]  /*f7d0*/  IADD3 R2, PT, PT, R26, -0xd8, RZ ;  /* 0xffffff281a027810 */ /* 0x000fe20007ffe0ff */
[----:B---3--:R3:W-:Y:S01]  /*f7e0*/  STL.64 [R1+0x1010], R10 ;  /* 0x0010100a01007387 */ /* 0x0087e20000100a00 */
[----:B------:R-:W-:-:S03]  /*f7f0*/  VIADD R6, R14, 0xffffff1c ;  /* 0xffffff1c0e067836 */ /* 0x000fc60000000000 */
[----:B------:R-:W2:Y:S01]  /*f800*/  LDC R26, c[0x0][0x3a0] ;  /* 0x0000e800ff1a7b82 */ /* 0x000ea20000000800 */
[----:B---3--:R-:W3:Y:S01]  /*f810*/  LDL.LU.64 R10, [R1+0xd8] ;  /* 0x0000d800010a7983 */ /* 0x008ee20000300a00 */
[----:B------:R-:W-:Y:S01]  /*f820*/  ISETP.GE.U32.AND P3, PT, R2, 0x7ffffea9, PT ;  /* 0x7ffffea90200780c */ /* 0x000fe20003f66070 */
[----:B------:R-:W-:Y:S02]  /*f830*/  VIADD R2, R15, 0xffffff20 ;  /* 0xffffff200f027836 */ /* 0x000fe40000000000 */
[----:B------:R-:W-:Y:S01]  /*f840*/  IMAD.WIDE R14, R3, 0x4, R22 ;  /* 0x00000004030e7825 */ /* 0x000fe200078e0216 */
[----:B-1----:R2:W-:Y:S02]  /*f850*/  STL.64 [R1+0x1018], R8 ;  /* 0x0010180801007387 */ /* 0x0025e40000100a00 */
[----:B------:R-:W-:Y:S01]  /*f860*/  ISETP.GE.U32.AND P5, PT, R2, 0x7ffffea1, PT ;  /* 0x7ffffea10200780c */ /* 0x000fe20003fa6070 */
[----:B----4-:R-:W-:Y:S01]  /*f870*/  VIADD R2, R25, 0xffffff18 ;  /* 0xffffff1819027836 */ /* 0x010fe20000000000 */
[----:B------:R1:W-:Y:S04]  /*f880*/  STL.64 [R1+0x180], R14 ;  /* 0x0001800e01007387 */ /* 0x0003e80000100a00 */
[----:B------:R-:W-:Y:S01]  /*f890*/  LDGSTS.E [R5+0x67800], desc[UR6][R14.64], !P0 ;  /* 0x678000000e057fae */ /* 0x000fe2000c1a1006 */
[----:B------:R-:W-:Y:S01]  /*f8a0*/  ISETP.GE.U32.AND P0, PT, R2, 0x7ffffe99, PT ;  /* 0x7ffffe990200780c */ /* 0x000fe20003f06070 */
[----:B--2---:R-:W-:Y:S01]  /*f8b0*/  IMAD.WIDE R8, R3, 0x4, R28 ;  /* 0x0000000403087825 */ /* 0x004fe200078e021c */
[----:B------:R-:W-:-:S03]  /*f8c0*/  IADD3 R2, PT, PT, R24, -0xec, RZ ;  /* 0xffffff1418027810 */ /* 0x000fc60007ffe0ff */
[C---:B------:R-:W-:Y:S01]  /*f8d0*/  IMAD.WIDE R12, R3.reuse, 0x4, R12 ;  /* 0x00000004030c7825 */ /* 0x040fe200078e020c */
[----:B------:R2:W-:Y:S04]  /*f8e0*/  LDGSTS.E [R5+0x69800], desc[UR6][R8.64], !P2 ;  /* 0x6980000008057fae */ /* 0x0005e8000d1a1006 */
[----:B-1----:R-:W4:Y:S04]  /*f8f0*/  LDL.LU.64 R14, [R1+0x578] ;  /* 0x00057800010e7983 */ /* 0x002f280000300a00 */
[----:B------:R-:W2:Y:S04]  /*f900*/  LDL.LU.64 R16, [R1+0x570] ;  /* 0x0005700001107983 */ /* 0x000ea80000300a00 */
[----:B------:R-:W2:Y:S04]  /*f910*/  LDL.LU.64 R18, [R1+0x568] ;  /* 0x0005680001127983 */ /* 0x000ea80000300a00 */
[----:B------:R-:W2:Y:S04]  /*f920*/  LDL.LU.64 R20, [R1+0x560] ;  /* 0x0005600001147983 */ /* 0x000ea80000300a00 */
[----:B------:R-:W4:Y:S04]  /*f930*/  LDL.LU.64 R22, [R1+0x558] ;  /* 0x0005580001167983 */ /* 0x000f280000300a00 */
[----:B------:R-:W4:Y:S04]  /*f940*/  LDL.LU.64 R28, [R1+0x370] ;  /* 0x00037000011c7983 */ /* 0x000f280000300a00 */
[----:B------:R-:W4:Y:S04]  /*f950*/  LDL.LU.64 R24, [R1+0x98] ;  /* 0x0000980001187983 */ /* 0x000f280000300a00 */
[----:B------:R1:W-:Y:S04]  /*f960*/  STL.64 [R1+0x298], R8 ;  /* 0x0002980801007387 */ /* 0x0003e80000100a00 */
[----:B-1----:R-:W4:Y:S01]  /*f970*/  LDL.LU.64 R8, [R1+0x1018] ;  /* 0x0010180001087983 */ /* 0x002f220000300a00 */
[----:B---3--:R-:W-:-:S05]  /*f980*/  IMAD.WIDE R10, R3, 0x4, R10 ;  /* 0x00000004030a7825 */ /* 0x008fca00078e020a */
[----:B------:R1:W-:Y:S04]  /*f990*/  STL.64 [R1+0x580], R10 ;  /* 0x0005800a01007387 */ /* 0x0003e80000100a00 */
[----:B------:R3:W-:Y:S04]  /*f9a0*/  STL.64 [R1+0x5a0], R12 ;  /* 0x0005a00c01007387 */ /* 0x0007e80000100a00 */
[----:B------:R-:W-:Y:S04]  /*f9b0*/  LDGSTS.E [R5+0x6b800], desc[UR6][R10.64], !P3 ;  /* 0x6b8000000a057fae */ /* 0x000fe8000d9a1006 */
[----:B------:R2:W-:Y:S04]  /*f9c0*/  LDGSTS.E [R5+0x6d800], desc[UR6][R12.64], !P4 ;  /* 0x6d8000000c057fae */ /* 0x0005e8000e1a1006 */
[----:B-1----:R-:W4:Y:S04]  /*f9d0*/  LDL.LU.64 R10, [R1+0x1010] ;  /* 0x00101000010a7983 */ /* 0x002f280000300a00 */
[----:B---3--:R-:W3:Y:S01]  /*f9e0*/  LDL.LU.64 R12, [R1+0x1008] ;  /* 0x00100800010c7983 */ /* 0x008ee20000300a00 */
[----:B------:R-:W-:Y:S01]  /*f9f0*/  ISETP.GE.U32.AND P6, PT, R6, 0x7ffffe9d, PT ;  /* 0x7ffffe9d0600780c */ /* 0x000fe20003fc6070 */
[----:B------:R-:W-:-:S02]  /*fa00*/  VIADD R6, R27, 0xffffff10 ;  /* 0xffffff101b067836 */ /* 0x000fc40000000000 */
[----:B------:R-:W1:Y:S01]  /*fa10*/  LDC R27, c[0x0][0x3a0] ;  /* 0x0000e800ff1b7b82 */ /* 0x000e620000000800 */
[----:B------:R-:W-:Y:S01]  /*fa20*/  ISETP.GE.U32.AND P2, PT, R2, 0x7ffffe95, PT ;  /* 0x7ffffe950200780c */ /* 0x000fe20003f46070 */
[----:B------:R-:W-:Y:S01]  /*fa30*/  VIADD R2, R26, 0xffffff0c ;  /* 0xffffff0c1a027836 */ /* 0x000fe20000000000 */
[----:B------:R-:W-:-:S04]  /*fa40*/  ISETP.GE.U32.AND P3, PT, R6, 0x7ffffe91, PT ;  /* 0x7ffffe910600780c */ /* 0x000fc80003f66070 */
[----:B------:R-:W-:Y:S01]  /*fa50*/  ISETP.GE.U32.AND P4, PT, R2, 0x7ffffe8d, PT ;  /* 0x7ffffe8d0200780c */ /* 0x000fe20003f86070 */
[----:B--2---:R-:W-:-:S04]  /*fa60*/  IMAD.WIDE R16, R3, 0x4, R16 ;  /* 0x0000000403107825 */ /* 0x004fc800078e0210 */
[----:B----4-:R-:W-:-:S05]  /*fa70*/  IMAD.WIDE R24, R3, 0x4, R24 ;  /* 0x0000000403187825 */ /* 0x010fca00078e0218 */
[----:B------:R-:W-:Y:S01]  /*fa80*/  LDGSTS.E [R5+0x6f800], desc[UR6][R24.64], !P5 ;  /* 0x6f80000018057fae */ /* 0x000fe2000e9a1006 */
[----:B-1----:R-:W-:-:S03]  /*fa90*/  VIADD R2, R27, 0xffffff08 ;  /* 0xffffff081b027836 */ /* 0x002fc60000000000 */
[----:B------:R-:W-:Y:S02]  /*faa0*/  STL.64 [R1+0x688], R24 ;  /* 0x0006881801007387 */ /* 0x000fe40000100a00 */
[----:B------:R-:W-:Y:S01]  /*fab0*/  ISETP.GE.U32.AND P5, PT, R2, 0x7ffffe89, PT ;  /* 0x7ffffe890200780c */ /* 0x000fe20003fa6070 */
[----:B------:R-:W-:Y:S01]  /*fac0*/  VIADD R6, R9, 0xffffff04 ;  /* 0xffffff0409067836 */ /* 0x000fe20000000000 */
[----:B------:R-:W-:Y:S01]  /*fad0*/  IADD3 R8, PT, PT, R8, -0x100, RZ ;  /* 0xffffff0008087810 */ /* 0x000fe20007ffe0ff */
[----:B------:R-:W-:Y:S02]  /*fae0*/  IMAD.SHL.U32 R2, R7, 0x80, RZ ;  /* 0x0000008007027824 */ /* 0x000fe400078e00ff */
[----:B---3--:R-:W-:-:S04]  /*faf0*/  IMAD.WIDE R12, R3, 0x4, R12 ;  /* 0x00000004030c7825 */ /* 0x008fc800078e020c */
[C---:B------:R-:W-:Y:S01]  /*fb00*/  IMAD.WIDE R10, R3.reuse, 0x4, R10 ;  /* 0x00000004030a7825 */ /* 0x040fe200078e020a */
[----:B------:R1:W-:Y:S01]  /*fb10*/  LDGSTS.E [R5+0x71800], desc[UR6][R12.64], !P6 ;  /* 0x718000000c057fae */ /* 0x0003e2000f1a1006 */
[----:B------:R-:W-:Y:S02]  /*fb20*/  ISETP.GE.U32.AND P6, PT, R6, 0x7ffffe85, PT ;  /* 0x7ffffe850600780c */ /* 0x000fe40003fc6070 */
[C---:B------:R-:W-:Y:S01]  /*fb30*/  IMAD.WIDE R6, R3.reuse, 0x4, R14 ;  /* 0x0000000403067825 */ /* 0x040fe200078e020e */
[----:B------:R1:W-:Y:S03]  /*fb40*/  STL.64 [R1+0x78], R12 ;  /* 0x0000780c01007387 */ /* 0x0003e60000100a00 */
[C---:B------:R-:W-:Y:S01]  /*fb50*/  IMAD.WIDE R14, R3.reuse, 0x4, R18 ;  /* 0x00000004030e7825 */ /* 0x040fe200078e0212 */
[----:B------:R2:W-:Y:S04]  /*fb60*/  STL.64 [R1+0x58], R10 ;  /* 0x0000580a01007387 */ /* 0x0005e80000100a00 */
[----:B------:R2:W-:Y:S01]  /*fb70*/  LDGSTS.E [R5+0x73800], desc[UR6][R10.64], !P0 ;  /* 0x738000000a057fae */ /* 0x0005e2000c1a1006 */
[----:B------:R-:W-:Y:S01]  /*fb80*/  ISETP.GE.U32.AND P0, PT, R8, 0x7ffffe81, PT ;  /* 0x7ffffe810800780c */ /* 0x000fe20003f06070 */
[----:B-1----:R-:W-:-:S02]  /*fb90*/  IMAD.WIDE R12, R3, 0x4, R20 ;  /* 0x00000004030c7825 */ /* 0x002fc400078e0214 */
[----:B------:R1:W-:Y:S02]  /*fba0*/  STL.64 [R1+0x570], R16 ;  /* 0x0005701001007387 */ /* 0x0003e40000100a00 */
[C---:B------:R-:W-:Y:S02]  /*fbb0*/  IMAD.WIDE R8, R3.reuse, 0x4, R28 ;  /* 0x0000000403087825 */ /* 0x040fe400078e021c */
[----:B------:R3:W-:Y:S02]  /*fbc0*/  STL.64 [R1+0x568], R14 ;  /* 0x0005680e01007387 */ /* 0x0007e40000100a00 */
[----:B--2---:R-:W-:Y:S02]  /*fbd0*/  IMAD.WIDE R10, R3, 0x4, R22 ;  /* 0x00000004030a7825 */ /* 0x004fe400078e0216 */
[----:B------:R-:W-:Y:S04]  /*fbe0*/  STL.64 [R1+0x560], R12 ;  /* 0x0005600c01007387 */ /* 0x000fe80000100a00 */
[----:B------:R-:W-:Y:S04]  /*fbf0*/  STL.64 [R1+0xe10], R6 ;  /* 0x000e100601007387 */ /* 0x000fe80000100a00 */
[----:B------:R-:W-:Y:S04]  /*fc00*/  LDGSTS.E [R5+0x75800], desc[UR6][R6.64], !P2 ;  /* 0x7580000006057fae */ /* 0x000fe8000d1a1006 */
[----:B------:R-:W-:Y:S04]  /*fc10*/  STL.64 [R1+0x578], R10 ;  /* 0x0005780a01007387 */ /* 0x000fe80000100a00 */
[----:B------:R2:W-:Y:S04]  /*fc20*/  LDGSTS.E [R5+0x77800], desc[UR6][R16.64], !P3 ;  /* 0x7780000010057fae */ /* 0x0005e8000d9a1006 */
[----:B------:R-:W-:Y:S04]  /*fc30*/  STL.64 [R1+0x750], R8 ;  /* 0x0007500801007387 */ /* 0x000fe80000100a00 */
[----:B------:R4:W-:Y:S04]  /*fc40*/  LDGSTS.E [R5+0x79800], desc[UR6][R14.64], !P4 ;  /* 0x798000000e057fae */ /* 0x0009e8000e1a1006 */
[----:B-1----:R-:W2:Y:S04]  /*fc50*/  LDL.LU.64 R16, [R1+0x550] ;  /* 0x0005500001107983 */ /* 0x002ea80000300a00 */
[----:B------:R1:W-:Y:S04]  /*fc60*/  LDGSTS.E [R5+0x7b800], desc[UR6][R12.64], !P5 ;  /* 0x7b8000000c057fae */ /* 0x0003e8000e9a1006 */
[----:B---3--:R-:W3:Y:S04]  /*fc70*/  LDL.LU.64 R14, [R1+0x530] ;  /* 0x00053000010e7983 */ /* 0x008ee80000300a00 */
[----:B------:R1:W-:Y:S04]  /*fc80*/  LDGSTS.E [R5+0x7d800], desc[UR6][R10.64], !P6 ;  /* 0x7d8000000a057fae */ /* 0x0003e8000f1a1006 */
[----:B------:R1:W-:Y:S04]  /*fc90*/  LDGSTS.E [R5+0x7f800], desc[UR6][R8.64], !P0 ;  /* 0x7f80000008057fae */ /* 0x0003e8000c1a1006 */
[----:B------:R-:W0:Y:S04]  /*fca0*/  LDGDEPBAR ;  /* 0x00000000000079af */ /* 0x000e280000000000 */
[----:B---3--:R3:W-:Y:S04]  /*fcb0*/  STL.64 [R1+0x1000], R14 ;  /* 0x0010000e01007387 */ /* 0x0087e80000100a00 */
[----:B---3--:R-:W4:Y:S04]  /*fcc0*/  LDL.LU.64 R14, [R1+0x540] ;  /* 0x00054000010e7983 */ /* 0x008f280000300a00 */
[----:B------:R-:W3:Y:S04]  /*fcd0*/  LDL.LU.64 R12, [R1+0x510] ;  /* 0x00051000010c7983 */ /* 0x000ee80000300a00 */
[----:B---3--:R3:W-:Y:S04]  /*fce0*/  STL.64 [R1+0xff8], R12 ;  /* 0x000ff80c01007387 */ /* 0x0087e80000100a00 */
[----:B---3--:R-:W1:Y:S04]  /*fcf0*/  LDL.LU.64 R12, [R1+0x520] ;  /* 0x00052000010c7983 */ /* 0x008e680000300a00 */
[----:B------:R-:W3:Y:S04]  /*fd00*/  LDL.LU.64 R10, [R1+0x4f0] ;  /* 0x0004f000010a7983 */ /* 0x000ee80000300a00 */
[----:B---3--:R3:W-:Y:S04]  /*fd10*/  STL.64 [R1+0xff0], R10 ;  /* 0x000ff00a01007387 */ /* 0x0087e80000100a00 */
[----:B---3--:R-:W3:Y:S04]  /*fd20*/  LDL.LU.64 R10, [R1+0x500] ;  /* 0x00050000010a7983 */ /* 0x008ee80000300a00 */
[----:B------:R-:W2:Y:S04]  /*fd30*/  LDL.LU.64 R18, [R1+0x4c0] ;  /* 0x0004c00001127983 */ /* 0x000ea80000300a00 */
[----:B--2---:R2:W-:Y:S04]  /*fd40*/  STL.64 [R1+0xfe0], R18 ;  /* 0x000fe01201007387 */ /* 0x0045e80000100a00 */
[----:B--2---:R-:W2:Y:S04]  /*fd50*/  LDL.LU.64 R18, [R1+0x4d0] ;  /* 0x0004d00001127983 */ /* 0x004ea80000300a00 */
[----:B--2---:R2:W-:Y:S04]  /*fd60*/  STL.64 [R1+0xfe8], R18 ;  /* 0x000fe81201007387 */ /* 0x0045e80000100a00 */
[----:B--2---:R-:W2:Y:S04]  /*fd70*/  LDL.LU.64 R18, [R1+0x4e0] ;  /* 0x0004e00001127983 */ /* 0x004ea80000300a00 */
[----:B------:R-:W2:Y:S04]  /*fd80*/  LDL.LU.64 R6, [R1+0x450] ;  /* 0x0004500001067983 */ /* 0x000ea80000300a00 */
[----:B--2---:R2:W-:Y:S04]  /*fd90*/  STL.64 [R1+0xfb8], R6 ;  /* 0x000fb80601007387 */ /* 0x0045e80000100a00 */
[----:B--2---:R-:W2:Y:S04]  /*fda0*/  LDL.LU.64 R6, [R1+0x470] ;  /* 0x0004700001067983 */ /* 0x004ea80000300a00 */
[----:B--2---:R2:W-:Y:S04]  /*fdb0*/  STL.64 [R1+0xfc0], R6 ;  /* 0x000fc00601007387 */ /* 0x0045e80000100a00 */
[----:B--2---:R-:W2:Y:S04]  /*fdc0*/  LDL.LU.64 R6, [R1+0x480] ;  /* 0x0004800001067983 */ /* 0x004ea80000300a00 */
[----:B--2---:R2:W-:Y:S04]  /*fdd0*/  STL.64 [R1+0xfc8], R6 ;  /* 0x000fc80601007387 */ /* 0x0045e80000100a00 */
[----:B--2---:R-:W2:Y:S04]  /*fde0*/  LDL.LU.64 R6, [R1+0x490] ;  /* 0x0004900001067983 */ /* 0x004ea80000300a00 */
[----:B--2---:R2:W-:Y:S04]  /*fdf0*/  STL.64 [R1+0xfd0], R6 ;  /* 0x000fd00601007387 */ /* 0x0045e80000100a00 */
[----:B--2---:R-:W2:Y:S01]  /*fe00*/  LDL.LU.64 R6, [R1+0x4a0] ;  /* 0x0004a00001067983 */ /* 0x004ea20000300a00 */
[----:B------:R-:W-:-:S04]  /*fe10*/  IMAD.WIDE R16, R2, 0x4, R16 ;  /* 0x0000000402107825 */ /* 0x000fc800078e0210 */
[C---:B----4-:R-:W-:Y:S01]  /*fe20*/  IMAD.WIDE R14, R2.reuse, 0x4, R14 ;  /* 0x00000004020e7825 */ /* 0x050fe200078e020e */
[----:B--2---:R2:W-:Y:S04]  /*fe30*/  STL.64 [R1+0xfd8], R6 ;  /* 0x000fd80601007387 */ /* 0x0045e80000100a00 */
[----:B--2---:R-:W2:Y:S04]  /*fe40*/  LDL.LU.64 R6, [R1+0x4b0] ;  /* 0x0004b00001067983 */ /* 0x004ea80000300a00 */
[----:B------:R-:W4:Y:S04]  /*fe50*/  LDL.LU.64 R26, [R1+0x440] ;  /* 0x00044000011a7983 */ /* 0x000f280000300a00 */
[----:B------:R-:W2:Y:S04]  /*fe60*/  LDL.LU.64 R28, [R1+0x430] ;  /* 0x00043000011c7983 */ /* 0x000ea80000300a00 */
[----:B------:R-:W2:Y:S04]  /*fe70*/  LDL.LU.64 R24, [R1+0x420] ;  /* 0x0004200001187983 */ /* 0x000ea80000300a00 */
[----:B------:R-:W2:Y:S04]  /*fe80*/  LDL.LU.64 R8, [R1+0x410] ;  /* 0x0004100001087983 */ /* 0x000ea80000300a00 */
[----:B------:R-:W2:Y:S04]  /*fe90*/  LDL.LU.64 R22, [R1+0x400] ;  /* 0x0004000001167983 */ /* 0x000ea80000300a00 */
[----:B------:R-:W2:Y:S04]  /*fea0*/  LDL.LU.64 R20, [R1+0x3f0] ;  /* 0x0003f00001147983 */ /* 0x000ea80000300a00 */
[----:B------:R1:W-:Y:S04]  /*feb0*/  STL [R1+0xfa8], R4 ;  /* 0x000fa80401007387 */ /* 0x0003e80000100800 */
[----:B-1----:R-:W2:Y:S04]  /*fec0*/  LDL.LU.64 R4, [R1+0x460] ;  /* 0x0004600001047983 */ /* 0x002ea80000300a00 */
[----:B------:R-:W-:Y:S04]  /*fed0*/  STL [R1+0x370], RZ ;  /* 0x000370ff01007387 */ /* 0x000fe80000100800 */
[----:B------:R-:W-:Y:S04]  /*fee0*/  STL [R1+0x374], RZ ;  /* 0x000374ff01007387 */ /* 0x000fe80000100800 */
[----:B------:R1:W-:Y:S04]  /*fef0*/  STL.64 [R1+0x748], R16 ;  /* 0x0007481001007387 */ /* 0x0003e80000100a00 */
[----:B-1----:R-:W2:Y:S04]  /*ff00*/  LDL.LU.64 R16, [R1+0x3e0] ;  /* 0x0003e00001107983 */ /* 0x002ea80000300a00 */
[----:B------:R1:W-:Y:S04]  /*ff10*/  STL.64 [R1+0x768], R14 ;  /* 0x0007680e01007387 */ /* 0x0003e80000100a00 */
[----:B-1----:R-:W2:Y:S01]  /*ff20*/  LDL.LU.64 R14, [R1+0x1000] ;  /* 0x00100000010e7983 */ /* 0x002ea20000300a00 */
[----:B------:R-:W-:-:S04]  /*ff30*/  IMAD.WIDE R12, R2, 0x4, R12 ;  /* 0x00000004020c7825 */ /* 0x000fc800078e020c */
[----:B--2---:R-:W-:-:S05]  /*ff40*/  IMAD.WIDE R14, R2, 0x4, R14 ;  /* 0x00000004020e7825 */ /* 0x004fca00078e020e */
[----:B------:R1:W-:Y:S04]  /*ff50*/  STL.64 [R1+0x788], R14 ;  /* 0x0007880e01007387 */ /* 0x0003e80000100a00 */
[----:B-1----:R-:W2:Y:S04]  /*ff60*/  LDL.LU.64 R14, [R1+0x3d0] ;  /* 0x0003d000010e7983 */ /* 0x002ea80000300a00 */
[----:B------:R1:W-:Y:S04]  /*ff70*/  STL.64 [R1+0x798], R12 ;  /* 0x0007980c01007387 */ /* 0x0003e80000100a00 */
[----:B-1----:R-:W2:Y:S01]  /*ff80*/  LDL.LU.64 R12, [R1+0xff8] ;  /* 0x000ff800010c7983 */ /* 0x002ea20000300a00 */
[----:B---3--:R-:W-:-:S04]  /*ff90*/  IMAD.WIDE R10, R2, 0x4, R10 ;  /* 0x00000004020a7825 */ /* 0x008fc800078e020a */
[----:B--2---:R-:W-:-:S05]  /*ffa0*/  IMAD.WIDE R12, R2, 0x4, R12 ;  /* 0x00000004020c7825 */ /* 0x004fca00078e020c */
[----:B------:R1:W-:Y:S04]  /*ffb0*/  STL.64 [R1+0xa40], R12 ;  /* 0x000a400c01007387 */ /* 0x0003e80000100a00 */
[----:B-1----:R-:W2:Y:S04]  /*ffc0*/  LDL.LU.64 R12, [R1+0x3c0] ;  /* 0x0003c000010c7983 */ /* 0x002ea80000300a00 */
[----:B------:R1:W-:Y:S04]  /*ffd0*/  STL.64 [R1+0xa50], R10 ;  /* 0x000a500a01007387 */ /* 0x0003e80000100a00 */
[----:B-1----:R-:W3:Y:S01]  /*ffe0*/  LDL.LU.64 R10, [R1+0xff0] ;  /* 0x000ff000010a7983 */ /* 0x002ee20000300a00 */
[----:B------:R-:W-:-:S04]  /*fff0*/  IMAD.WIDE R18, R2, 0x4, R18 ;  /* 0x0000000402127825 */ /* 0x000fc800078e0212 */
[----:B---3--:R-:W-:-:S05]  /*10000*/  IMAD.WIDE R10, R2, 0x4, R10 ;  /* 0x00000004020a7825 */ /* 0x008fca00078e020a */
[----:B------:R1:W-:Y:S04]  /*10010*/  STL.64 [R1+0xa60], R10 ;  /* 0x000a600a01007387 */ /* 0x0003e80000100a00 */
[----:B-1----:R-:W3:Y:S04]  /*10020*/  LDL.LU.64 R10, [R1+0x3b0] ;  /* 0x0003b000010a7983 */ /* 0x002ee80000300a00 */
[----:B------:R1:W-:Y:S04]  /*10030*/  STL.64 [R1+0xa70], R18 ;  /* 0x000a701201007387 */ /* 0x0003e80000100a00 */
[----:B-1----:R-:W2:Y:S02]  /*10040*/  LDL.LU.64 R18, [R1+0xfe8] ;  /* 0x000fe80001127983 */ /* 0x002ea40000300a00 */
[----:B--2---:R-:W-:-:S05]  /*10050*/  IMAD.WIDE R18, R2, 0x4, R18 ;  /* 0x0000000402127825 */ /* 0x004fca00078e0212 */
[----:B------:R1:W-:Y:S04]  /*10060*/  STL.64 [R1+0xa80], R18 ;  /* 0x000a801201007387 */ /* 0x0003e80000100a00 */
[----:B-1----:R-:W2:Y:S01]  /*10070*/  LDL.LU.64 R18, [R1+0xfe0] ;  /* 0x000fe00001127983 */ /* 0x002ea20000300a00 */
[----:B------:R-:W-:-:S04]  /*10080*/  IMAD.WIDE R6, R2, 0x4, R6 ;  /* 0x0000000402067825 */ /* 0x000fc800078e0206 */
[----:B--2---:R-:W-:-:S05]  /*10090*/  IMAD.WIDE R18, R2, 0x4, R18 ;  /* 0x0000000402127825 */ /* 0x004fca00078e0212 */
[----:B------:R1:W-:Y:S04]  /*100a0*/  STL.64 [R1+0xa90], R18 ;  /* 0x000a901201007387 */ /* 0x0003e80000100a00 */
[----:B-1----:R-:W2:Y:S04]  /*100b0*/  LDL.LU.64 R18, [R1+0x3a0] ;  /* 0x0003a00001127983 */ /* 0x002ea80000300a00 */
[----:B------:R1:W-:Y:S04]  /*100c0*/  STL.64 [R1+0xaa0], R6 ;  /* 0x000aa00601007387 */ /* 0x0003e80000100a00 */
[----:B-1----:R-:W2:Y:S02]  /*100d0*/  LDL.LU.64 R6, [R1+0xfd8] ;  /* 0x000fd80001067983 */ /* 0x002ea40000300a00 */
[----:B--2---:R-:W-:-:S05]  /*100e0*/  IMAD.WIDE R6, R2, 0x4, R6 ;  /* 0x0000000402067825 */ /* 0x004fca00078e0206 */
        /* <DEDUP_REMOVED lines=10> */
[----:B-1----:R-:W2:Y:S01]  /*10190*/  LDL.LU.64 R6, [R1+0xfb8] ;  /* 0x000fb80001067983 */ /* 0x002ea20000300a00 */
[----:B------:R-:W-:-:S05]  /*101a0*/  IMAD.WIDE R4, R2, 0x4, R4 ;  /* 0x0000000402047825 */ /* 0x000fca00078e0204 */
[----:B------:R4:W-:Y:S01]  /*101b0*/  STL.64 [R1+0xaf0], R4 ;  /* 0x000af00401007387 */ /* 0x0009e20000100a00 */
[----:B------:R-:W-:-:S04]  /*101c0*/  IMAD.WIDE R28, R2, 0x4, R28 ;  /* 0x00000004021c7825 */ /* 0x000fc800078e021c */
[----:B------:R-:W-:-:S04]  /*101d0*/  IMAD.WIDE R22, R2, 0x4, R22 ;  /* 0x0000000402167825 */ /* 0x000fc800078e0216 */
[----:B----4-:R-:W-:-:S04]  /*101e0*/  IMAD.WIDE R4, R2, 0x4, R26 ;  /* 0x0000000402047825 */ /* 0x010fc800078e021a */
[----:B------:R-:W-:-:S04]  /*101f0*/  IMAD.WIDE R26, R2, 0x4, R24 ;  /* 0x00000004021a7825 */ /* 0x000fc800078e0218 */
[----:B------:R-:W-:-:S04]  /*10200*/  IMAD.WIDE R24, R2, 0x4, R8 ;  /* 0x0000000402187825 */ /* 0x000fc800078e0208 */
[----:B------:R-:W-:-:S04]  /*10210*/  IMAD.WIDE R20, R2, 0x4, R20 ;  /* 0x0000000402147825 */ /* 0x000fc800078e0214 */
[----:B---3--:R-:W-:-:S04]  /*10220*/  IMAD.WIDE R10, R2, 0x4, R10 ;  /* 0x00000004020a7825 */ /* 0x008fc800078e020a */
[----:B------:R-:W-:-:S04]  /*10230*/  IMAD.WIDE R16, R2, 0x4, R16 ;  /* 0x0000000402107825 */ /* 0x000fc800078e0210 */
[----:B------:R-:W-:-:S04]  /*10240*/  IMAD.WIDE R8, R2, 0x4, R18 ;  /* 0x0000000402087825 */ /* 0x000fc800078e0212 */
[----:B--2---:R-:W-:-:S05]  /*10250*/  IMAD.WIDE R6, R2, 0x4, R6 ;  /* 0x0000000402067825 */ /* 0x004fca00078e0206 */
[----:B------:R1:W-:Y:S04]  /*10260*/  STL.64 [R1+0xb00], R6 ;  /* 0x000b000601007387 */ /* 0x0003e80000100a00 */
[----:B------:R-:W-:Y:S04]  /*10270*/  STL.64 [R1+0xb10], R4 ;  /* 0x000b100401007387 */ /* 0x000fe80000100a00 */
        /* <DEDUP_REMOVED lines=10> */
[----:B------:R2:W-:Y:S04]  /*10320*/  STL.64 [R1+0xfb0], R10 ;  /* 0x000fb00a01007387 */ /* 0x0005e80000100a00 */
[----:B------:R-:W-:Y:S04]  /*10330*/  STL.64 [R1+0xb70], R16 ;  /* 0x000b701001007387 */ /* 0x000fe80000100a00 */
[----:B------:R3:W-:Y:S04]  /*10340*/  STL.64 [R1+0xf50], R16 ;  /* 0x000f501001007387 */ /* 0x0007e80000100a00 */
[----:B-1----:R-:W4:Y:S04]  /*10350*/  LDL.LU.64 R6, [R1+0x390] ;  /* 0x0003900001067983 */ /* 0x002f280000300a00 */
[----:B--2---:R-:W2:Y:S04]  /*10360*/  LDL.LU.64 R10, [R1+0x380] ;  /* 0x00038000010a7983 */ /* 0x004ea80000300a00 */
[----:B------:R-:W2:Y:S04]  /*10370*/  LDL.LU.64 R18, [R1+0x368] ;  /* 0x0003680001127983 */ /* 0x000ea80000300a00 */
[----:B------:R-:W2:Y:S04]  /*10380*/  LDL.LU.64 R4, [R1+0x358] ;  /* 0x0003580001047983 */ /* 0x000ea80000300a00 */
[----:B---3--:R-:W3:Y:S04]  /*10390*/  LDL.64 R16, [R1+0xaa0] ;  /* 0x000aa00001107983 */ /* 0x008ee80000100a00 */
[----:B---3--:R1:W-:Y:S04]  /*103a0*/  STL.64 [R1+0xf58], R16 ;  /* 0x000f581001007387 */ /* 0x0083e80000100a00 */
[----:B-1----:R-:W3:Y:S04]  /*103b0*/  LDL.64 R16, [R1+0xa90] ;  /* 0x000a900001107983 */ /* 0x002ee80000100a00 */
        /* <DEDUP_REMOVED lines=13> */
[----:B-1----:R-:W3:Y:S01]  /*10490*/  LDL.64 R16, [R1+0x788] ;  /* 0x0007880001107983 */ /* 0x002ee20000100a00 */
[----:B------:R-:W-:-:S03]  /*104a0*/  IMAD.WIDE R14, R2, 0x4, R14 ;  /* 0x00000004020e7825 */ /* 0x000fc600078e020e */
[----:B---3--:R1:W-:Y:S04]  /*104b0*/  STL.64 [R1+0xf98], R16 ;  /* 0x000f981001007387 */ /* 0x0083e80000100a00 */
[----:B-1----:R-:W3:Y:S01]  /*104c0*/  LDL.64 R16, [R1+0x768] ;  /* 0x0007680001107983 */ /* 0x002ee20000100a00 */
[----:B------:R-:W-:-:S04]  /*104d0*/  IMAD.WIDE R12, R2, 0x4, R12 ;  /* 0x00000004020c7825 */ /* 0x000fc800078e020c */
[C---:B--2---:R-:W-:Y:S01]  /*104e0*/  IMAD.WIDE R10, R2.reuse, 0x4, R10 ;  /* 0x00000004020a7825 */ /* 0x044fe200078e020a */
[----:B---3--:R1:W-:Y:S04]  /*104f0*/  STL.64 [R1+0xfa0], R16 ;  /* 0x000fa01001007387 */ /* 0x0083e80000100a00 */
[----:B------:R-:W2:Y:S04]  /*10500*/  LDL.64 R20, [R1+0xab0] ;  /* 0x000ab00001147983 */ /* 0x000ea80000100a00 */
[----:B------:R-:W3:Y:S04]  /*10510*/  LDL.64 R22, [R1+0xac0] ;  /* 0x000ac00001167983 */ /* 0x000ee80000100a00 */
[----:B-1----:R-:W2:Y:S04]  /*10520*/  LDL.64 R16, [R1+0x748] ;  /* 0x0007480001107983 */ /* 0x002ea80000100a00 */
[----:B------:R-:W2:Y:S04]  /*10530*/  LDL.64 R24, [R1+0xad0] ;  /* 0x000ad00001187983 */ /* 0x000ea80000100a00 */
[----:B------:R-:W2:Y:S04]  /*10540*/  LDL.64 R26, [R1+0xae0] ;  /* 0x000ae000011a7983 */ /* 0x000ea80000100a00 */
[----:B------:R-:W2:Y:S04]  /*10550*/  LDL.64 R28, [R1+0xaf0] ;  /* 0x000af000011c7983 */ /* 0x000ea80000100a00 */
[----:B------:R-:W-:Y:S04]  /*10560*/  STL.64 [R1+0xb80], R14 ;  /* 0x000b800e01007387 */ /* 0x000fe80000100a00 */
[----:B------:R-:W-:Y:S04]  /*10570*/  STL.64 [R1+0xb90], R12 ;  /* 0x000b900c01007387 */ /* 0x000fe80000100a00 */
[----:B------:R1:W-:Y:S04]  /*10580*/  STL.64 [R1+0xbd0], R10 ;  /* 0x000bd00a01007387 */ /* 0x0003e80000100a00 */
[----:B-1----:R-:W2:Y:S01]  /*10590*/  LDL.LU.64 R10, [R1+0xfb0] ;  /* 0x000fb000010a7983 */ /* 0x002ea20000300a00 */
[----:B------:R-:W-:-:S04]  /*105a0*/  IMAD.WIDE R4, R2, 0x4, R4 ;  /* 0x0000000402047825 */ /* 0x000fc800078e0204 */
[C---:B----4-:R-:W-:Y:S01]  /*105b0*/  IMAD.WIDE R6, R2.reuse, 0x4, R6 ;  /* 0x0000000402067825 */ /* 0x050fe200078e0206 */
[----:B--2---:R-:W-:Y:S04]  /*105c0*/  STL.64 [R1+0xba0], R10 ;  /* 0x000ba00a01007387 */ /* 0x004fe80000100a00 */
[----:B------:R-:W-:Y:S04]  /*105d0*/  STL.64 [R1+0xbb0], R8 ;  /* 0x000bb00801007387 */ /* 0x000fe80000100a00 */
[----:B------:R1:W-:Y:S04]  /*105e0*/  STL.64 [R1+0xbf0], R4 ;  /* 0x000bf00401007387 */ /* 0x0003e80000100a00 */
[----:B-1----:R-:W2:Y:S01]  /*105f0*/  LDL.LU R4, [R1+0xfa8] ;  /* 0x000fa80001047983 */ /* 0x002ea20000300800 */
[----:B------:R-:W-:-:S03]  /*10600*/  IMAD.WIDE R18, R2, 0x4, R18 ;  /* 0x0000000402127825 */ /* 0x000fc600078e0212 */
[----:B------:R-:W-:Y:S04]  /*10610*/  STL.64 [R1+0xbc0], R6 ;  /* 0x000bc00601007387 */ /* 0x000fe80000100a00 */
[----:B------:R1:W-:Y:S04]  /*10620*/  STL.64 [R1+0xf18], R2 ;  /* 0x000f180201007387 */ /* 0x0003e80000100a00 */
[----:B-1----:R-:W4:Y:S04]  /*10630*/  LDL.64 R2, [R1+0xb10] ;  /* 0x000b100001027983 */ /* 0x002f280000100a00 */
[----:B------:R-:W-:Y:S04]  /*10640*/  STL.64 [R1+0xbe0], R18 ;  /* 0x000be01201007387 */ /* 0x000fe80000100a00 */
[----:B------:R1:W-:Y:S04]  /*10650*/  STL.64 [R1+0xf20], R18 ;  /* 0x000f201201007387 */ /* 0x0003e80000100a00 */
[----:B-1----:R-:W3:Y:S04]  /*10660*/  LDL.64 R18, [R1+0xb00] ;  /* 0x000b000001127983 */ /* 0x002ee80000100a00 */
[----:B--2---:R-:W-:Y:S04]  /*10670*/  LDGSTS.E [R4+-0x60000], desc[UR6][R16.64], P1 ;  /* 0xa000000010047fae */ /* 0x004fe800089a1006 */
[----:B------:R-:W2:Y:S04]  /*10680*/  LDL.LU.64 R16, [R1+0xfa0] ;  /* 0x000fa00001107983 */ /* 0x000ea80000300a00 */
        /* <DEDUP_REMOVED lines=19> */
[----:B------:R-:W-:Y:S04]  /*107c0*/  LDGSTS.E [R4+-0x55000], desc[UR6][R20.64], P1 ;  /* 0xab00000014047fae */ /* 0x000fe800089a1006 */
[----:B---3--:R-:W-:Y:S04]  /*107d0*/  LDGSTS.E [R4+-0x54000], desc[UR6][R22.64], P1 ;  /* 0xac00000016047fae */ /* 0x008fe800089a1006 */
[----:B------:R-:W2:Y:S04]  /*107e0*/  LDL.LU.64 R16, [R1+0xf50] ;  /* 0x000f500001107983 */ /* 0x000ea80000300a00 */
[----:B------:R-:W3:Y:S04]  /*107f0*/  LDL.LU.64 R20, [R1+0xf48] ;  /* 0x000f480001147983 */ /* 0x000ee80000300a00 */
        /* <DEDUP_REMOVED lines=8> */
[----:B----4-:R-:W-:Y:S04]  /*10880*/  LDGSTS.E [R4+-0x4f000], desc[UR6][R2.64], P1 ;  /* 0xb100000002047fae */ /* 0x010fe800089a1006 */
[----:B------:R-:W4:Y:S04]  /*10890*/  LDL.64 R18, [R1+0xbd0] ;  /* 0x000bd00001127983 */ /* 0x000f280000100a00 */
[----:B------:R-:W4:Y:S04]  /*108a0*/  LDL.64 R2, [R1+0xbf0] ;  /* 0x000bf00001027983 */ /* 0x000f280000100a00 */
[----:B--2---:R-:W-:Y:S04]  /*108b0*/  LDGSTS.E [R4+-0x4e000], desc[UR6][R28.64], P1 ;  /* 0xb20000001c047fae */ /* 0x004fe800089a1006 */
[----:B------:R-:W-:Y:S04]  /*108c0*/  LDGSTS.E [R4+-0x4d000], desc[UR6][R26.64], P1 ;  /* 0xb30000001a047fae */ /* 0x000fe800089a1006 */
[----:B------:R-:W-:Y:S04]  /*108d0*/  LDGSTS.E [R4+-0x4c000], desc[UR6][R24.64], P1 ;  /* 0xb400000018047fae */ /* 0x000fe800089a1006 */
[----:B------:R1:W-:Y:S04]  /*108e0*/  LDGSTS.E [R4+-0x4b000], desc[UR6][R22.64], P1 ;  /* 0xb500000016047fae */ /* 0x0003e800089a1006 */
[----:B---3--:R-:W-:Y:S04]  /*108f0*/  LDGSTS.E [R4+-0x4a000], desc[UR6][R20.64], P1 ;  /* 0xb600000014047fae */ /* 0x008fe800089a1006 */
[----:B------:R-:W-:Y:S04]  /*10900*/  LDGSTS.E [R4+-0x49000], desc[UR6][R16.64], P1 ;  /* 0xb700000010047fae */ /* 0x000fe800089a1006 */
[----:B------:R-:W-:Y:S04]  /*10910*/  LDGSTS.E [R4+-0x48000], desc[UR6][R14.64], P1 ;  /* 0xb80000000e047fae */ /* 0x000fe800089a1006 */
[----:B------:R-:W2:Y:S04]  /*10920*/  LDL.LU.64 R20, [R1+0x548] ;  /* 0x0005480001147983 */ /* 0x000ea80000300a00 */
[----:B------:R-:W3:Y:S04]  /*10930*/  LDL.LU.64 R22, [R1+0x528] ;  /* 0x0005280001167983 */ /* 0x000ee80000300a00 */
[----:B------:R-:W-:Y:S04]  /*10940*/  LDGSTS.E [R4+-0x47000], desc[UR6][R12.64], P1 ;  /* 0xb90000000c047fae */ /* 0x000fe800089a1006 */
[----:B------:R-:W-:Y:S04]  /*10950*/  LDGSTS.E [R4+-0x46000], desc[UR6][R10.64], P1 ;  /* 0xba0000000a047fae */ /* 0x000fe800089a1006 */
[----:B------:R-:W-:Y:S04]  /*10960*/  LDGSTS.E [R4+-0x45000], desc[UR6][R8.64], P1 ;  /* 0xbb00000008047fae */ /* 0x000fe800089a1006 */
[----:B------:R-:W-:Y:S04]  /*10970*/  LDGSTS.E [R4+-0x44000], desc[UR6][R6.64], P1 ;  /* 0xbc00000006047fae */ /* 0x000fe800089a1006 */
[----:B----4-:R-:W-:Y:S04]  /*10980*/  LDGSTS.E [R4+-0x43000], desc[UR6][R18.64], P1 ;  /* 0xbd00000012047fae */ /* 0x010fe800089a1006 */
[----:B---3--:R3:W-:Y:S04]  /*10990*/  STL.64 [R1+0xf10], R22 ;  /* 0x000f101601007387 */ /* 0x0087e80000100a00 */
[----:B---3--:R-:W1:Y:S04]  /*109a0*/  LDL.LU.64 R22, [R1+0x538] ;  /* 0x0005380001167983 */ /* 0x008e680000300a00 */
[----:B------:R-:W3:Y:S04]  /*109b0*/  LDL.LU.64 R28, [R1+0x508] ;  /* 0x00050800011c7983 */ /* 0x000ee80000300a00 */
[----:B---3--:R3:W-:Y:S04]  /*109c0*/  STL.64 [R1+0xf08], R28 ;  /* 0x000f081c01007387 */ /* 0x0087e80000100a00 */
[----:B---3--:R-:W3:Y:S04]  /*109d0*/  LDL.LU.64 R28, [R1+0x518] ;  /* 0x00051800011c7983 */ /* 0x008ee80000300a00 */
[----:B------:R-:W4:Y:S04]  /*109e0*/  LDL.LU.64 R6, [R1+0x448] ;  /* 0x0004480001067983 */ /* 0x000f280000300a00 */
[----:B----4-:R4:W-:Y:S04]  /*109f0*/  STL.64 [R1+0xeb0], R6 ;  /* 0x000eb00601007387 */ /* 0x0109e80000100a00 */
[----:B----4-:R-:W4:Y:S04]  /*10a00*/  LDL.LU.64 R6, [R1+0x458] ;  /* 0x0004580001067983 */ /* 0x010f280000300a00 */
        /* <DEDUP_REMOVED lines=20> */
[----:B------:R-:W2:Y:S04]  /*10b50*/  LDL.LU.64 R26, [R1+0x438] ;  /* 0x00043800011a7983 */ /* 0x000ea80000300a00 */
[----:B------:R-:W2:Y:S04]  /*10b60*/  LDL.LU.64 R24, [R1+0x428] ;  /* 0x0004280001187983 */ /* 0x000ea80000300a00 */
[----:B------:R-:W2:Y:S04]  /*10b70*/  LDL.LU.64 R8, [R1+0x418] ;  /* 0x0004180001087983 */ /* 0x000ea80000300a00 */
[----:B------:R-:W2:Y:S04]  /*10b80*/  LDL.LU.64 R10, [R1+0x408] ;  /* 0x00040800010a7983 */ /* 0x000ea80000300a00 */
[----:B------:R-:W2:Y:S04]  /*10b90*/  LDL.LU.64 R12, [R1+0x3f8] ;  /* 0x0003f800010c7983 */ /* 0x000ea80000300a00 */
[----:B------:R-:W2:Y:S04]  /*10ba0*/  LDL.LU.64 R14, [R1+0x3e8] ;  /* 0x0003e800010e7983 */ /* 0x000ea80000300a00 */
[----:B------:R-:W2:Y:S04]  /*10bb0*/  LDL.LU.64 R16, [R1+0x3d8] ;  /* 0x0003d80001107983 */ /* 0x000ea80000300a00 */
[----:B------:R-:W2:Y:S04]  /*10bc0*/  LDL.LU.64 R18, [R1+0xf20] ;  /* 0x000f200001127983 */ /* 0x000ea80000300a00 */
[----:B--2---:R-:W-:Y:S04]  /*10bd0*/  LDGSTS.E [R4+-0x42000], desc[UR6][R18.64], P1 ;  /* 0xbe00000012047fae */ /* 0x004fe800089a1006 */
[----:B------:R2:W-:Y:S04]  /*10be0*/  LDGSTS.E [R4+-0x41000], desc[UR6][R2.64], P1 ;  /* 0xbf00000002047fae */ /* 0x0005e800089a1006 */
[----:B------:R-:W2:Y:S04]  /*10bf0*/  LDL.LU.64 R18, [R1+0x3c8] ;  /* 0x0003c80001127983 */ /* 0x000ea80000300a00 */
[----:B------:R-:W1:Y:S02]  /*10c00*/  LDL.LU.64 R2, [R1+0xf18] ;  /* 0x000f180001027983 */ /* 0x000e640000300a00 */
[----:B-1----:R-:W-:-:S04]  /*10c10*/  IMAD.WIDE R22, R2, 0x4, R22 ;  /* 0x0000000402167825 */ /* 0x002fc800078e0216 */
[C---:B--2---:R-:W-:Y:S02]  /*10c20*/  IMAD.WIDE R4, R2.reuse, 0x4, R20 ;  /* 0x0000000402047825 */ /* 0x044fe400078e0214 */
[----:B------:R-:W2:Y:S04]  /*10c30*/  LDL.LU.64 R20, [R1+0x3b8] ;  /* 0x0003b80001147983 */ /* 0x000ea80000300a00 */
[----:B------:R1:W-:Y:S01]  /*10c40*/  STL.64 [R1+0x380], R22 ;  /* 0x0003801601007387 */ /* 0x0003e20000100a00 */
[----:B---3--:R-:W-:-:S03]  /*10c50*/  IMAD.WIDE R28, R2, 0x4, R28 ;  /* 0x00000004021c7825 */ /* 0x008fc600078e021c */
[----:B------:R-:W-:Y:S04]  /*10c60*/  LDGSTS.E [R0+-0x5f800], desc[UR6][R4.64], P1 ;  /* 0xa080000004007fae */ /* 0x000fe800089a1006 */
[----:B-1----:R-:W3:Y:S02]  /*10c70*/  LDL.LU.64 R22, [R1+0xf10] ;  /* 0x000f100001167983 */ /* 0x002ee40000300a00 */
[----:B---3--:R-:W-:-:S05]  /*10c80*/  IMAD.WIDE R22, R2, 0x4, R22 ;  /* 0x0000000402167825 */ /* 0x008fca00078e0216 */
[----:B------:R1:W-:Y:S04]  /*10c90*/  STL.64 [R1+0x390], R22 ;  /* 0x0003901601007387 */ /* 0x0003e80000100a00 */
[----:B-1----:R-:W3:Y:S04]  /*10ca0*/  LDL.LU.64 R22, [R1+0x3a8] ;  /* 0x0003a80001167983 */ /* 0x002ee80000300a00 */
[----:B------:R1:W-:Y:S04]  /*10cb0*/  STL.64 [R1+0x3a0], R28 ;  /* 0x0003a01c01007387 */ /* 0x0003e80000100a00 */
[----:B-1----:R-:W2:Y:S01]  /*10cc0*/  LDL.LU.64 R28, [R1+0xf08] ;  /* 0x000f0800011c7983 */ /* 0x002ea20000300a00 */
[----:B----4-:R-:W-:-:S04]  /*10cd0*/  IMAD.WIDE R6, R2, 0x4, R6 ;  /* 0x0000000402067825 */ /* 0x010fc800078e0206 */
[----:B--2---:R-:W-:-:S05]  /*10ce0*/  IMAD.WIDE R28, R2, 0x4, R28 ;  /* 0x00000004021c7825 */ /* 0x004fca00078e021c */
[----:B------:R1:W-:Y:S04]  /*10cf0*/  STL.64 [R1+0x3f0], R28 ;  /* 0x0003f01c01007387 */ /* 0x0003e80000100a00 */
[----:B-1----:R-:W2:Y:S04]  /*10d00*/  LDL.LU.64 R28, [R1+0x398] ;  /* 0x00039800011c7983 */ /* 0x002ea80000300a00 */
[----:B------:R1:W-:Y:S04]  /*10d10*/  STL.64 [R1+0x400], R6 ;  /* 0x0004000601007387 */ /* 0x0003e80000100a00 */
[----:B-1----:R-:W4:Y:S02]  /*10d20*/  LDL.LU.64 R6, [R1+0xf00] ;  /* 0x000f000001067983 */ /* 0x002f240000300a00 */
[----:B----4-:R-:W-:-:S05]  /*10d30*/  IMAD.WIDE R6, R2, 0x4, R6 ;  /* 0x0000000402067825 */ /* 0x010fca00078e0206 */
        /* <DEDUP_REMOVED lines=30> */
[----:B------:R1:W-:Y:S02]  /*10f20*/  STL.64 [R1+0xb08], R6 ;  /* 0x000b080601007387 */ /* 0x0003e40000100a00 */
[----:B-1----:R-:W-:-:S04]  /*10f30*/  IMAD.WIDE R6, R2, 0x4, R26 ;  /* 0x0000000402067825 */ /* 0x002fc800078e021a */
[C---:B------:R-:W-:Y:S01]  /*10f40*/  IMAD.WIDE R26, R2.reuse, 0x4, R24 ;  /* 0x00000004021a7825 */ /* 0x040fe200078e0218 */
[----:B------:R1:W-:Y:S03]  /*10f50*/  STL.64 [R1+0xb18], R6 ;  /* 0x000b180601007387 */ /* 0x0003e60000100a00 */
[C---:B------:R-:W-:Y:S01]  /*10f60*/  IMAD.WIDE R24, R2.reuse, 0x4, R8 ;  /* 0x0000000402187825 */ /* 0x040fe200078e0208 */
[----:B------:R4:W-:Y:S03]  /*10f70*/  STL.64 [R1+0xb28], R26 ;  /* 0x000b281a01007387 */ /* 0x0009e60000100a00 */
[C---:B------:R-:W-:Y:S01]  /*10f80*/  IMAD.WIDE R8, R2.reuse, 0x4, R12 ;  /* 0x0000000402087825 */ /* 0x040fe200078e020c */
[----:B------:R2:W-:Y:S03]  /*10f90*/  STL.64 [R1+0x418], R24 ;  /* 0x0004181801007387 */ /* 0x0005e60000100a00 */
[----:B-1----:R-:W-:-:S04]  /*10fa0*/  IMAD.WIDE R6, R2, 0x4, R10 ;  /* 0x0000000402067825 */ /* 0x002fc800078e020a */
[C---:B------:R-:W-:Y:S01]  /*10fb0*/  IMAD.WIDE R10, R2.reuse, 0x4, R14 ;  /* 0x00000004020a7825 */ /* 0x040fe200078e020e */
[----:B------:R-:W-:Y:S03]  /*10fc0*/  STL.64 [R1+0x408], R6 ;  /* 0x0004080601007387 */ /* 0x000fe60000100a00 */
[C---:B------:R-:W-:Y:S01]  /*10fd0*/  IMAD.WIDE R12, R2.reuse, 0x4, R16 ;  /* 0x00000004020c7825 */ /* 0x040fe200078e0210 */
[----:B------:R-:W-:Y:S04]  /*10fe0*/  STL.64 [R1+0xe18], R6 ;  /* 0x000e180601007387 */ /* 0x000fe80000100a00 */
[----:B------:R-:W-:Y:S01]  /*10ff0*/  STL.64 [R1+0x3f8], R8 ;  /* 0x0003f80801007387 */ /* 0x000fe20000100a00 */
[----:B------:R-:W-:-:S03]  /*11000*/  IMAD.WIDE R14, R2, 0x4, R18 ;  /* 0x00000004020e7825 */ /* 0x000fc600078e0212 */
[----:B------:R-:W-:Y:S01]  /*11010*/  STL.64 [R1+0xe20], R8 ;  /* 0x000e200801007387 */ /* 0x000fe20000100a00 */
[----:B------:R-:W-:-:S03]  /*11020*/  IMAD.WIDE R16, R2, 0x4, R20 ;  /* 0x0000000402107825 */ /* 0x000fc600078e0214 */
[----:B------:R-:W-:Y:S01]  /*11030*/  STL.64 [R1+0xb68], R10 ;  /* 0x000b680a01007387 */ /* 0x000fe20000100a00 */
[----:B---3--:R-:W-:-:S03]  /*11040*/  IMAD.WIDE R18, R2, 0x4, R22 ;  /* 0x0000000402127825 */ /* 0x008fc600078e0216 */
[----:B------:R-:W-:Y:S01]  /*11050*/  STL.64 [R1+0xe28], R10 ;  /* 0x000e280a01007387 */ /* 0x000fe20000100a00 */
[----:B--2---:R-:W-:-:S03]  /*11060*/  IMAD.WIDE R20, R2, 0x4, R28 ;  /* 0x0000000402147825 */ /* 0x004fc600078e021c */
[----:B------:R-:W-:Y:S04]  /*11070*/  STL.64 [R1+0xb78], R12 ;  /* 0x000b780c01007387 */ /* 0x000fe80000100a00 */
[----:B------:R1:W-:Y:S04]  /*11080*/  STL.64 [R1+0xe30], R12 ;  /* 0x000e300c01007387 */ /* 0x0003e80000100a00 */
[----:B------:R-:W2:Y:S04]  /*11090*/  LDL.LU.64 R22, [R1+0x388] ;  /* 0x0003880001167983 */ /* 0x000ea80000300a00 */
[----:B------:R-:W3:Y:S04]  /*110a0*/  LDL.LU.64 R28, [R1+0x378] ;  /* 0x00037800011c7983 */ /* 0x000ee80000300a00 */
[----:B----4-:R-:W4:Y:S04]  /*110b0*/  LDL.LU.64 R26, [R1+0x360] ;  /* 0x00036000011a7983 */ /* 0x010f280000300a00 */
[----:B------:R-:W2:Y:S04]  /*110c0*/  LDL.LU.64 R24, [R1] ;  /* 0x0000000001187983 */ /* 0x000ea80000300a00 */
        /* <DEDUP_REMOVED lines=28> */
[----:B-1----:R-:W2:Y:S01]  /*11290*/  LDL.64 R12, [R1+0x390] ;  /* 0x00039000010c7983 */ /* 0x002ea20000100a00 */
[----:B------:R-:W-:-:S03]  /*112a0*/  IMAD.WIDE R22, R2, 0x4, R22 ;  /* 0x0000000402167825 */ /* 0x000fc600078e0216 */
[----:B--2---:R1:W-:Y:S01]  /*112b0*/  STL.64 [R1+0xea8], R12 ;  /* 0x000ea80c01007387 */ /* 0x0043e20000100a00 */
[----:B---3--:R-:W-:-:S03]  /*112c0*/  IMAD.WIDE R28, R2, 0x4, R28 ;  /* 0x00000004021c7825 */ /* 0x008fc600078e021c */
[----:B------:R-:W2:Y:S04]  /*112d0*/  LDL.64 R10, [R1+0xb18] ;  /* 0x000b1800010a7983 */ /* 0x000ea80000100a00 */
[----:B------:R-:W3:Y:S04]  /*112e0*/  LDL.64 R8, [R1+0xb28] ;  /* 0x000b280001087983 */ /* 0x000ee80000100a00 */
[----:B-1----:R-:W2:Y:S04]  /*112f0*/  LDL.64 R12, [R1+0x380] ;  /* 0x00038000010c7983 */ /* 0x002ea80000100a00 */
[----:B------:R-:W3:Y:S04]  /*11300*/  LDL.64 R6, [R1+0x418] ;  /* 0x0004180001067983 */ /* 0x000ee80000100a00 */
[----:B------:R1:W-:Y:S04]  /*11310*/  STL.64 [R1+0xb88], R14 ;  /* 0x000b880e01007387 */ /* 0x0003e80000100a00 */
[----:B------:R1:W-:Y:S04]  /*11320*/  STL.64 [R1+0xb98], R16 ;  /* 0x000b981001007387 */ /* 0x0003e80000100a00 */
[----:B------:R1:W-:Y:S04]  /*11330*/  STL.64 [R1+0x3a8], R18 ;  /* 0x0003a81201007387 */ /* 0x0003e80000100a00 */
[----:B------:R1:W-:Y:S04]  /*11340*/  STL.64 [R1+0x398], R20 ;  /* 0x0003981401007387 */ /* 0x0003e80000100a00 */
[----:B------:R1:W-:Y:S04]  /*11350*/  STL.64 [R1+0x388], R22 ;  /* 0x0003881601007387 */ /* 0x0003e80000100a00 */
[----:B------:R1:W-:Y:S04]  /*11360*/  STL.64 [R1+0xbd8], R28 ;  /* 0x000bd81c01007387 */ /* 0x0003e80000100a00 */
[----:B--2---:R-:W-:Y:S04]  /*11370*/  LDGSTS.E [R0+-0x5e800], desc[UR6][R12.64], P1 ;  /* 0xa18000000c007fae */ /* 0x004fe800089a1006 */
[----:B------:R-:W2:Y:S01]  /*11380*/  LDL.LU.64 R12, [R1+0xea8] ;  /* 0x000ea800010c7983 */ /* 0x000ea20000300a00 */
[----:B----4-:R-:W-:-:S05]  /*11390*/  IMAD.WIDE R26, R2, 0x4, R26 ;  /* 0x00000004021a7825 */ /* 0x010fca00078e021a */
[----:B------:R-:W-:Y:S04]  /*113a0*/  STL.64 [R1+0xbe8], R26 ;  /* 0x000be81a01007387 */ /* 0x000fe80000100a00 */
[----:B--2---:R-:W-:Y:S04]  /*113b0*/  LDGSTS.E [R0+-0x5d800], desc[UR6][R12.64], P1 ;  /* 0xa28000000c007fae */ /* 0x004fe800089a1006 */
[----:B------:R-:W2:Y:S01]  /*113c0*/  LDL.LU.64 R12, [R1+0xea0] ;  /* 0x000ea000010c7983 */ /* 0x000ea20000300a00 */
[----:B------:R-:W-:-:S05]  /*113d0*/  IMAD.WIDE R24, R2, 0x4, R24 ;  /* 0x0000000402187825 */ /* 0x000fca00078e0218 */
[----:B------:R4:W-:Y:S04]  /*113e0*/  STL.64 [R1], R24 ;  /* 0x0000001801007387 */ /* 0x0009e80000100a00 */
        /* <DEDUP_REMOVED lines=33> */
[----:B------:R-:W2:Y:S04]  /*11600*/  LDL.LU.64 R6, [R1+0xe18] ;  /* 0x000e180001067983 */ /* 0x000ea80000300a00 */
[----:B--2---:R-:W-:Y:S04]  /*11610*/  LDGSTS.E [R0+-0x4b800], desc[UR6][R6.64], P1 ;  /* 0xb480000006007fae */ /* 0x004fe800089a1006 */
[----:B------:R-:W-:Y:S04]  /*11620*/  LDGSTS.E [R0+-0x4a800], desc[UR6][R8.64], P1 ;  /* 0xb580000008007fae */ /* 0x000fe800089a1006 */
[----:B---3--:R-:W-:Y:S04]  /*11630*/  LDGSTS.E [R0+-0x49800], desc[UR6][R10.64], P1 ;  /* 0xb68000000a007fae */ /* 0x008fe800089a1006 */
[----:B------:R-:W5:Y:S04]  /*11640*/  LDL.LU.64 R6, [R1+0xe10] ;  /* 0x000e100001067983 */ /* 0x000f680000300a00 */
[----:B------:R-:W5:Y:S04]  /*11650*/  LDL.LU.64 R8, [R1+0xe08] ;  /* 0x000e080001087983 */ /* 0x000f680000300a00 */
[----:B------:R-:W5:Y:S04]  /*11660*/  LDL.LU.64 R10, [R1+0xe00] ;  /* 0x000e0000010a7983 */ /* 0x000f680000300a00 */
[----:B------:R-:W-:Y:S04]  /*11670*/  LDGSTS.E [R0+-0x48800], desc[UR6][R12.64], P1 ;  /* 0xb78000000c007fae */ /* 0x000fe800089a1006 */
[----:B------:R-:W-:Y:S04]  /*11680*/  LDGSTS.E [R0+-0x47800], desc[UR6][R14.64], P1 ;  /* 0xb88000000e007fae */ /* 0x000fe800089a1006 */
[----:B------:R-:W-:Y:S04]  /*11690*/  LDGSTS.E [R0+-0x46800], desc[UR6][R16.64], P1 ;  /* 0xb980000010007fae */ /* 0x000fe800089a1006 */
[----:B------:R-:W5:Y:S04]  /*116a0*/  LDL.LU.64 R12, [R1+0xdf8] ;  /* 0x000df800010c7983 */ /* 0x000f680000300a00 */
[----:B-1----:R-:W5:Y:S04]  /*116b0*/  LDL.LU.64 R14, [R1+0xdf0] ;  /* 0x000df000010e7983 */ /* 0x002f680000300a00 */
[----:B------:R-:W5:Y:S04]  /*116c0*/  LDL.LU.64 R16, [R1+0xde8] ;  /* 0x000de80001107983 */ /* 0x000f680000300a00 */
[----:B------:R-:W-:Y:S04]  /*116d0*/  LDGSTS.E [R0+-0x45800], desc[UR6][R18.64], P1 ;  /* 0xba80000012007fae */ /* 0x000fe800089a1006 */
[----:B------:R-:W-:Y:S04]  /*116e0*/  LDGSTS.E [R0+-0x44800], desc[UR6][R20.64], P1 ;  /* 0xbb80000014007fae */ /* 0x000fe800089a1006 */
[----:B------:R-:W-:Y:S04]  /*116f0*/  LDGSTS.E [R0+-0x43800], desc[UR6][R22.64], P1 ;  /* 0xbc80000016007fae */ /* 0x000fe800089a1006 */
[----:B------:R-:W5:Y:S04]  /*11700*/  LDL.LU.64 R18, [R1+0xde0] ;  /* 0x000de00001127983 */ /* 0x000f680000300a00 */
[----:B------:R-:W5:Y:S04]  /*11710*/  LDL.LU.64 R20, [R1+0xdd8] ;  /* 0x000dd80001147983 */ /* 0x000f680000300a00 */
[----:B------:R-:W5:Y:S04]  /*11720*/  LDL.LU.64 R22, [R1+0xdd0] ;  /* 0x000dd00001167983 */ /* 0x000f680000300a00 */
[----:B------:R-:W-:Y:S04]  /*11730*/  LDGSTS.E [R0+-0x42800], desc[UR6][R28.64], P1 ;  /* 0xbd8000001c007fae */ /* 0x000fe800089a1006 */
[----:B------:R-:W-:Y:S04]  /*11740*/  LDGSTS.E [R0+-0x41800], desc[UR6][R26.64], P1 ;  /* 0xbe8000001a007fae */ /* 0x000fe800089a1006 */
[----:B------:R4:W-:Y:S04]  /*11750*/  LDGSTS.E [R0+-0x40800], desc[UR6][R24.64], P1 ;  /* 0xbf80000018007fae */ /* 0x0009e800089a1006 */
[----:B------:R1:W5:Y:S04]  /*11760*/  LDL.LU.64 R28, [R1+0xdc8] ;  /* 0x000dc800011c7983 */ /* 0x0003680000300a00 */
[----:B------:R1:W-:Y:S04]  /*11770*/  STL [R1+0x378], RZ ;  /* 0x000378ff01007387 */ /* 0x0003e80000100800 */
        /* <DEDUP_REMOVED lines=185> */
[----:B------:R-:W2:Y:S04]  /*12310*/  LDL R0, [R1+0x7a8] ;  /* 0x0007a80001007983 */ /* 0x000ea80000100800 */
        /* <DEDUP_REMOVED lines=63> */
[----:B------:R1:W-:Y:S01]  /*12710*/  STL [R1+0x8c], RZ ;  /* 0x00008cff01007387 */ /* 0x0003e20000100800 */
[----:B----4-:R-:W-:-:S03]  /*12720*/  CS2R R24, SRZ ;  /* 0x0000000000187805 */ /* 0x010fc6000001ff00 */
[----:B------:R-:W0:Y:S01]  /*12730*/  LDGDEPBAR ;  /* 0x00000000000079af */ /* 0x000e220000000000 */
[----:B------:R-:W-:Y:S02]  /*12740*/  CS2R R26, SRZ ;  /* 0x00000000001a7805 */ /* 0x000fe4000001ff00 */
[----:B--2---:R-:W-:-:S13]  /*12750*/  ISETP.GE.AND P0, PT, R0, 0x80, PT ;  /* 0x000000800000780c */ /* 0x004fda0003f06270 */
[----:B-1----:R-:W-:Y:S05]  /*12760*/  @!P0 BRA `(.L_x_0) ;  /* 0x0000045400d08947 */ /* 0x002fea0003800000 */
[----:B------:R-:W2:Y:S04]  /*12770*/  LDL.LU.64 R24, [R1+0x5b8] ;  /* 0x0005b80001187983 */ /* 0x000ea80000300a00 */
[----:B------:R-:W3:Y:S04]  /*12780*/  LDL.LU.64 R26, [R1+0x5b0] ;  /* 0x0005b000011a7983 */ /* 0x000ee80000300a00 */
[----:B-----5:R1:W-:Y:S04]  /*12790*/  STL.64 [R1+0xe18], R22 ;  /* 0x000e181601007387 */ /* 0x0203e80000100a00 */
[----:B-1----:R-:W4:Y:S04]  /*127a0*/  LDL.LU.64 R22, [R1+0x598] ;  /* 0x0005980001167983 */ /* 0x002f280000300a00 */
[----:B------:R1:W-:Y:S04]  /*127b0*/  STL.64 [R1+0xe10], R20 ;  /* 0x000e101401007387 */ /* 0x0003e80000100a00 */
[----:B-1----:R-:W2:Y:S04]  /*127c0*/  LDL.LU.64 R20, [R1+0x170] ;  /* 0x0001700001147983 */ /* 0x002ea80000300a00 */
[----:B------:R1:W-:Y:S04]  /*127d0*/  STL.64 [R1+0xe08], R18 ;  /* 0x000e081201007387 */ /* 0x0003e80000100a00 */
[----:B-1----:R-:W2:Y:S04]  /*127e0*/  LDL.LU.64 R18, [R1+0x28] ;  /* 0x0000280001127983 */ /* 0x002ea80000300a00 */
[----:B------:R1:W-:Y:S04]  /*127f0*/  STL.64 [R1+0xe00], R16 ;  /* 0x000e001001007387 */ /* 0x0003e80000100a00 */
[----:B-1----:R-:W2:Y:S04]  /*12800*/  LDL.LU.64 R16, [R1+0x5d0] ;  /* 0x0005d00001107983 */ /* 0x002ea80000300a00 */
[----:B------:R-:W-:Y:S04]  /*12810*/  STL.64 [R1+0xdf8], R14 ;  /* 0x000df80e01007387 */ /* 0x000fe80000100a00 */
[----:B------:R1:W-:Y:S04]  /*12820*/  STL.64 [R1+0xdf0], R12 ;  /* 0x000df00c01007387 */ /* 0x0003e80000100a00 */
[----:B-1----:R-:W2:Y:S04]  /*12830*/  LDL.LU.64 R12, [R1+0x5c0] ;  /* 0x0005c000010c7983 */ /* 0x002ea80000300a00 */
[----:B------:R1:W-:Y:S04]  /*12840*/  STL.64 [R1+0xde8], R10 ;  /* 0x000de80a01007387 */ /* 0x0003e80000100a00 */
[----:B-1----:R-:W3:Y:S04]  /*12850*/  LDL.LU.64 R10, [R1+0x168] ;  /* 0x00016800010a7983 */ /* 0x002ee80000300a00 */
[----:B------:R1:W-:Y:S04]  /*12860*/  STL.64 [R1+0xde0], R8 ;  /* 0x000de00801007387 */ /* 0x0003e80000100a00 */
[----:B-1----:R-:W3:Y:S04]  /*12870*/  LDL.LU.64 R8, [R1+0x20] ;  /* 0x0000200001087983 */ /* 0x002ee80000300a00 */
[----:B------:R-:W-:Y:S04]  /*12880*/  STL.64 [R1+0xdd8], R6 ;  /* 0x000dd80601007387 */ /* 0x000fe80000100a00 */
[----:B------:R1:W-:Y:S04]  /*12890*/  STL.64 [R1+0xdd0], R4 ;  /* 0x000dd00401007387 */ /* 0x0003e80000100a00 */
[----:B-1----:R-:W3:Y:S04]  /*128a0*/  LDL.LU.64 R4, [R1+0x5e0] ;  /* 0x0005e00001047983 */ /* 0x002ee80000300a00 */
[----:B------:R-:W-:Y:S04]  /*128b0*/  STL.64 [R1+0xdc8], R2 ;  /* 0x000dc80201007387 */ /* 0x000fe80000100a00 */
[----:B--2---:R1:W-:Y:S04]  /*128c0*/  STL [R1+0xdb0], R12 ;  /* 0x000db00c01007387 */ /* 0x0043e80000100800 */
[----:B------:R-:W2:Y:S01]  /*128d0*/  LDL.LU.64 R14, [R1+0x150] ;  /* 0x00015000010e7983 */ /* 0x000ea20000300a00 */
[----:B------:R-:W-:-:S03]  /*128e0*/  IMAD.MOV.U32 R0, RZ, RZ, R13 ;  /* 0x000000ffff007224 */ /* 0x000fc600078e000d */
[----:B------:R-:W-:Y:S04]  /*128f0*/  STL [R1+0xdb4], R24 ;  /* 0x000db41801007387 */ /* 0x000fe80000100800 */
[----:B------:R4:W-:Y:S04]  /*12900*/  STL [R1+0xdac], R0 ;  /* 0x000dac0001007387 */ /* 0x0009e80000100800 */
[----:B-1----:R-:W2:Y:S01]  /*12910*/  LDL.LU.64 R12, [R1+0x18] ;  /* 0x00001800010c7983 */ /* 0x002ea20000300a00 */
[----:B----4-:R-:W-:-:S03]  /*12920*/  IMAD.MOV.U32 R0, RZ, RZ, R25 ;  /* 0x000000ffff007224 */ /* 0x010fc600078e0019 */
[----:B------:R-:W4:Y:S04]  /*12930*/  LDL.LU.64 R24, [R1+0x5f0] ;  /* 0x0005f00001187983 */ /* 0x000f280000300a00 */
[----:B------:R1:W-:Y:S04]  /*12940*/  STL [R1+0xda4], R0 ;  /* 0x000da40001007387 */ /* 0x0003e80000100800 */
[----:B------:R1:W-:Y:S02]  /*12950*/  STL [R1+0xda8], R20 ;  /* 0x000da81401007387 */ /* 0x0003e40000100800 */
[----:B-1----:R-:W-:-:S02]  /*12960*/  IMAD.MOV.U32 R0, RZ, RZ, R21 ;  /* 0x000000ffff007224 */ /* 0x002fc400078e0015 */
[----:B------:R-:W4:Y:S04]  /*12970*/  LDL.LU.64 R20, [R1+0x590] ;  /* 0x0005900001147983 */ /* 0x000f280000300a00 */
[----:B------:R1:W-:Y:S04]  /*12980*/  STL [R1+0xd9c], R0 ;  /* 0x000d9c0001007387 */ /* 0x0003e80000100800 */
[----:B------:R3:W-:Y:S01]  /*12990*/  STL [R1+0xda0], R18 ;  /* 0x000da01201007387 */ /* 0x0007e20000100800 */
[----:B-1----:R-:W-:-:S03]  /*129a0*/  MOV R0, R19 ;  /* 0x0000001300007202 */ /* 0x002fc60000000f00 */
[----:B---3--:R-:W3:Y:S04]  /*129b0*/  LDL.LU.64 R18, [R1+0x70] ;  /* 0x0000700001127983 */ /* 0x008ee80000300a00 */
[----:B------:R1:W-:Y:S04]  /*129c0*/  STL [R1+0xd8c], R0 ;  /* 0x000d8c0001007387 */ /* 0x0003e80000100800 */
[----:B------:R1:W-:Y:S04]  /*129d0*/  STL [R1+0xd94], R16 ;  /* 0x000d941001007387 */ /* 0x0003e80000100800 */
[----:B------:R-:W3:Y:S01]  /*129e0*/  LDL.LU.64 R2, [R1+0x10] ;  /* 0x0000100001027983 */ /* 0x000ee20000300a00 */
[----:B-1----:R-:W-:-:S03]  /*129f0*/  IMAD.MOV.U32 R0, RZ, RZ, R17 ;  /* 0x000000ffff007224 */ /* 0x002fc600078e0011 */
[----:B------:R-:W3:Y:S04]  /*12a00*/  LDL.LU.64 R16, [R1+0x600] ;  /* 0x0006000001107983 */ /* 0x000ee80000300a00 */
[----:B------:R1:W-:Y:S04]  /*12a10*/  STL [R1+0xd90], R0 ;  /* 0x000d900001007387 */ /* 0x0003e80000100800 */
[----:B------:R1:W-:Y:S02]  /*12a20*/  STL [R1+0xd98], R26 ;  /* 0x000d981a01007387 */ /* 0x0003e40000100800 */
[----:B-1----:R-:W-:-:S02]  /*12a30*/  IMAD.MOV.U32 R0, RZ, RZ, R27 ;  /* 0x000000ffff007224 */ /* 0x002fc400078e001b */
[----:B------:R-:W3:Y:S04]  /*12a40*/  LDL.LU.64 R26, [R1+0x290] ;  /* 0x00029000011a7983 */ /* 0x000ee80000300a00 */
[----:B------:R1:W-:Y:S04]  /*12a50*/  STL [R1+0xd84], R0 ;  /* 0x000d840001007387 */ /* 0x0003e80000100800 */
[----:B------:R1:W-:Y:S02]  /*12a60*/  STL [R1+0xd88], R10 ;  /* 0x000d880a01007387 */ /* 0x0003e40000100800 */
[----:B-1----:R-:W-:-:S02]  /*12a70*/  IMAD.MOV.U32 R0, RZ, RZ, R11 ;  /* 0x000000ffff007224 */ /* 0x002fc400078e000b */
[----:B------:R-:W3:Y:S04]  /*12a80*/  LDL.LU.64 R10, [R1+0x68] ;  /* 0x00006800010a7983 */ /* 0x000ee80000300a00 */
[----:B------:R1:W-:Y:S04]  /*12a90*/  STL [R1+0xd7c], R0 ;  /* 0x000d7c0001007387 */ /* 0x0003e80000100800 */
[----:B------:R1:W-:Y:S04]  /*12aa0*/  STL [R1+0xd80], R8 ;  /* 0x000d800801007387 */ /* 0x0003e80000100800 */
[----:B------:R-:W3:Y:S01]  /*12ab0*/  LDL.LU.64 R6, [R1+0x8] ;  /* 0x0000080001067983 */ /* 0x000ee20000300a00 */
[----:B-1----:R-:W-:-:S05]  /*12ac0*/  IMAD.MOV.U32 R0, RZ, RZ, R9 ;  /* 0x000000ffff007224 */ /* 0x002fca00078e0009 */
[----:B------:R1:W-:Y:S04]  /*12ad0*/  STL [R1+0xd6c], R0 ;  /* 0x000d6c0001007387 */ /* 0x0003e80000100800 */
[----:B------:R1:W-:Y:S04]  /*12ae0*/  STL [R1+0xd74], R4 ;  /* 0x000d740401007387 */ /* 0x0003e80000100800 */
[----:B------:R-:W3:Y:S01]  /*12af0*/  LDL.LU.64 R8, [R1+0x610] ;  /* 0x0006100001087983 */ /* 0x000ee20000300a00 */
[----:B-1----:R-:W-:-:S03]  /*12b00*/  MOV R0, R5 ;  /* 0x0000000500007202 */ /* 0x002fc60000000f00 */
[----:B------:R-:W-:Y:S04]  /*12b10*/  STL [R1+0xd78], R22 ;  /* 0x000d781601007387 */ /* 0x000fe80000100800 */
[----:B------:R1:W-:Y:S04]  /*12b20*/  STL [R1+0xd70], R0 ;  /* 0x000d700001007387 */ /* 0x0003e80000100800 */
[----:B------:R-:W3:Y:S01]  /*12b30*/  LDL.LU.64 R4, [R1+0x5c8] ;  /* 0x0005c80001047983 */ /* 0x000ee20000300a00 */
[----:B-1----:R-:W-:-:S03]  /*12b40*/  IMAD.MOV.U32 R0, RZ, RZ, R23 ;  /* 0x000000ffff007224 */ /* 0x002fc600078e0017 */
[----:B------:R-:W3:Y:S04]  /*12b50*/  LDL.LU.64 R22, [R1+0xe18] ;  /* 0x000e180001167983 */ /* 0x000ee80000300a00 */
[----:B--2---:R-:W-:Y:S04]  /*12b60*/  STL [R1+0xd68], R14 ;  /* 0x000d680e01007387 */ /* 0x004fe80000100800 */
[----:B------:R1:W-:Y:S02]  /*12b70*/  STL [R1+0xd64], R0 ;  /* 0x000d640001007387 */ /* 0x0003e40000100800 */
[----:B-1----:R-:W-:-:S02]  /*12b80*/  IMAD.MOV.U32 R0, RZ, RZ, R15 ;  /* 0x000000ffff007224 */ /* 0x002fc400078e000f */
[----:B------:R-:W2:Y:S04]  /*12b90*/  LDL.LU.64 R14, [R1+0x50] ;  /* 0x00005000010e7983 */ /* 0x000ea80000300a00 */
[----:B------:R1:W-:Y:S04]  /*12ba0*/  STL [R1+0xd5c], R0 ;  /* 0x000d5c0001007387 */ /* 0x0003e80000100800 */
[----:B------:R4:W-:Y:S01]  /*12bb0*/  STL [R1+0xd60], R12 ;  /* 0x000d600c01007387 */ /* 0x0009e20000100800 */
[----:B-1----:R-:W-:-:S03]  /*12bc0*/  IMAD.MOV.U32 R0, RZ, RZ, R13 ;  /* 0x000000ffff007224 */ /* 0x002fc600078e000d */
[----:B----4-:R-:W-:Y:S04]  /*12bd0*/  STL [R1+0xd54], R24 ;  /* 0x000d541801007387 */ /* 0x010fe80000100800 */
[----:B------:R1:W-:Y:S04]  /*12be0*/  STL [R1+0xd4c], R0 ;  /* 0x000d4c0001007387 */ /* 0x0003e80000100800 */
[----:B------:R-:W4:Y:S01]  /*12bf0*/  LDL.LU.64 R12, [R1+0x628] ;  /* 0x00062800010c7983 */ /* 0x000f220000300a00 */
[----:B-1----:R-:W-:-:S05]  /*12c00*/  IMAD.MOV.U32 R0, RZ, RZ, R25 ;  /* 0x000000ffff007224 */ /* 0x002fca00078e0019 */
[----:B------:R1:W-:Y:S04]  /*12c10*/  STL [R1+0xd50], R0 ;  /* 0x000d500001007387 */ /* 0x0003e80000100800 */
[----:B------:R1:W-:Y:S04]  /*12c20*/  STL [R1+0xd58], R20 ;  /* 0x000d581401007387 */ /* 0x0003e80000100800 */
[----:B------:R-:W4:Y:S01]  /*12c30*/  LDL.LU.64 R24, [R1+0x5d8] ;  /* 0x0005d80001187983 */ /* 0x000f220000300a00 */
[----:B-1----:R-:W-:-:S03]  /*12c40*/  MOV R0, R21 ;  /* 0x0000001500007202 */ /* 0x002fc60000000f00 */
[----:B------:R-:W4:Y:S04]  /*12c50*/  LDL.LU.64 R20, [R1+0xe10] ;  /* 0x000e100001147983 */ /* 0x000f280000300a00 */
[----:B---3--:R-:W-:Y:S04]  /*12c60*/  STL [R1+0xd48], R18 ;  /* 0x000d481201007387 */ /* 0x008fe80000100800 */
[----:B------:R1:W-:Y:S02]  /*12c70*/  STL [R1+0xd44], R0 ;  /* 0x000d440001007387 */ /* 0x0003e40000100800 */
[----:B-1----:R-:W-:-:S02]  /*12c80*/  IMAD.MOV.U32 R0, RZ, RZ, R19 ;  /* 0x000000ffff007224 */ /* 0x002fc400078e0013 */
[----:B------:R-:W3:Y:S04]  /*12c90*/  LDL.LU.64 R18, [R1+0xe08] ;  /* 0x000e080001127983 */ /* 0x000ee80000300a00 */
[----:B------:R-:W-:Y:S04]  /*12ca0*/  STL [R1+0xd40], R2 ;  /* 0x000d400201007387 */ /* 0x000fe80000100800 */
[----:B------:R1:W-:Y:S04]  /*12cb0*/  STL [R1+0xd3c], R0 ;  /* 0x000d3c0001007387 */ /* 0x0003e80000100800 */
[----:B------:R-:W-:Y:S01]  /*12cc0*/  STL [R1+0xd34], R16 ;  /* 0x000d341001007387 */ /* 0x000fe20000100800 */
[----:B-1----:R-:W-:-:S05]  /*12cd0*/  IMAD.MOV.U32 R0, RZ, RZ, R3 ;  /* 0x000000ffff007224 */ /* 0x002fca00078e0003 */
[----:B------:R1:W-:Y:S04]  /*12ce0*/  STL [R1+0xd2c], R0 ;  /* 0x000d2c0001007387 */ /* 0x0003e80000100800 */
[----:B------:R-:W3:Y:S01]  /*12cf0*/  LDL.LU.64 R2, [R1+0x640] ;  /* 0x0006400001027983 */ /* 0x000ee20000300a00 */
[----:B-1----:R-:W-:-:S03]  /*12d00*/  IMAD.MOV.U32 R0, RZ, RZ, R17 ;  /* 0x000000ffff007224 */ /* 0x002fc600078e0011 */
[----:B------:R-:W3:Y:S04]  /*12d10*/  LDL.LU.64 R16, [R1+0xe00] ;  /* 0x000e000001107983 */ /* 0x000ee80000300a00 */
[----:B------:R-:W-:Y:S04]  /*12d20*/  STL [R1+0xd38], R26 ;  /* 0x000d381a01007387 */ /* 0x000fe80000100800 */
[----:B------:R1:W-:Y:S02]  /*12d30*/  STL [R1+0xd30], R0 ;  /* 0x000d300001007387 */ /* 0x0003e40000100800 */
[----:B-1----:R-:W-:-:S02]  /*12d40*/  IMAD.MOV.U32 R0, RZ, RZ, R27 ;  /* 0x000000ffff007224 */ /* 0x002fc400078e001b */
[----:B------:R-:W3:Y:S04]  /*12d50*/  LDL.LU.64 R26, [R1+0x5e8] ;  /* 0x0005e800011a7983 */ /* 0x000ee80000300a00 */
[----:B------:R1:W-:Y:S04]  /*12d60*/  STL [R1+0xd24], R0 ;  /* 0x000d240001007387 */ /* 0x0003e80000100800 */
[----:B------:R1:W-:Y:S02]  /*12d70*/  STL [R1+0xd28], R10 ;  /* 0x000d280a01007387 */ /* 0x0003e40000100800 */
[----:B-1----:R-:W-:-:S02]  /*12d80*/  MOV R0, R11 ;  /* 0x0000000b00007202 */ /* 0x002fc40000000f00 */
[----:B------:R-:W3:Y:S04]  /*12d90*/  LDL.LU.64 R10, [R1+0x38] ;  /* 0x00003800010a7983 */ /* 0x000ee80000300a00 */
[----:B------:R1:W-:Y:S04]  /*12da0*/  STL [R1+0xd1c], R0 ;  /* 0x000d1c0001007387 */ /* 0x0003e80000100800 */
[----:B------:R-:W-:Y:S01]  /*12db0*/  STL [R1+0xd20], R6 ;  /* 0x000d200601007387 */ /* 0x000fe20000100800 */
[----:B-1----:R-:W-:-:S03]  /*12dc0*/  IMAD.MOV.U32 R0, RZ, RZ, R7 ;  /* 0x000000ffff007224 */ /* 0x002fc600078e0007 */
[----:B------:R-:W-:Y:S04]  /*12dd0*/  STL [R1+0xd0c], R8 ;  /* 0x000d0c0801007387 */ /* 0x000fe80000100800 */
[----:B------:R1:W-:Y:S02]  /*12de0*/  STL [R1+0xd04], R0 ;  /* 0x000d040001007387 */ /* 0x0003e40000100800 */
[----:B-1----:R-:W-:Y:S02]  /*12df0*/  IMAD.MOV.U32 R0, RZ, RZ, R9 ;  /* 0x000000ffff007224 */ /* 0x002fe400078e0009 */
[----:B------:R-:W3:Y:S04]  /*12e00*/  LDL.LU.64 R8, [R1+0x658] ;  /* 0x0006580001087983 */ /* 0x000ee80000300a00 */
[----:B------:R1:W-:Y:S04]  /*12e10*/  STL [R1+0xd08], R0 ;  /* 0x000d080001007387 */ /* 0x0003e80000100800 */
[----:B------:R1:W-:Y:S04]  /*12e20*/  STL [R1+0xd14], R4 ;  /* 0x000d140401007387 */ /* 0x0003e80000100800 */
[----:B------:R-:W3:Y:S01]  /*12e30*/  LDL.LU.64 R6, [R1+0x5f8] ;  /* 0x0005f80001067983 */ /* 0x000ee20000300a00 */
[----:B-1----:R-:W-:-:S03]  /*12e40*/  IMAD.MOV.U32 R0, RZ, RZ, R5 ;  /* 0x000000ffff007224 */ /* 0x002fc600078e0005 */
[----:B------:R-:W3:Y:S04]  /*12e50*/  LDL.LU.64 R4, [R1+0x30] ;  /* 0x0000300001047983 */ /* 0x000ee80000300a00 */
[----:B------:R2:W-:Y:S02]  /*12e60*/  STL [R1+0xd10], R0 ;  /* 0x000d100001007387 */ /* 0x0005e40000100800 */
[----:B--2---:R-:W-:Y:S02]  /*12e70*/  IMAD.MOV.U32 R0, RZ, RZ, R15 ;  /* 0x000000ffff007224 */ /* 0x004fe400078e000f */
[----:B------:R1:W-:Y:S04]  /*12e80*/  STL [R1+0xd18], R14 ;  /* 0x000d180e01007387 */ /* 0x0003e80000100800 */
[----:B-1----:R-:W2:Y:S04]  /*12e90*/  LDL.LU.64 R14, [R1+0xdf8] ;  /* 0x000df800010e7983 */ /* 0x002ea80000300a00 */
[----:B------:R-:W-:Y:S04]  /*12ea0*/  STL [R1+0xd00], R28 ;  /* 0x000d001c01007387 */ /* 0x000fe80000100800 */
[----:B------:R-:W-:Y:S04]  /*12eb0*/  STL [R1+0xcfc], R0 ;  /* 0x000cfc0001007387 */ /* 0x000fe80000100800 */
[----:B------:R1:W-:Y:S04]  /*12ec0*/  STL [R1+0xce4], R29 ;  /* 0x000ce41d01007387 */ /* 0x0003e80000100800 */
[----:B-1----:R-:W2:Y:S01]  /*12ed0*/  LDL.LU.64 R28, [R1+0x48] ;  /* 0x00004800011c7983 */ /* 0x002ea20000300a00 */
[----:B----4-:R-:W-:-:S03]  /*12ee0*/  MOV R0, R13 ;  /* 0x0000000d00007202 */ /* 0x010fc60000000f00 */
[----:B------:R1:W-:Y:S04]  /*12ef0*/  STL [R1+0xcec], R12 ;  /* 0x000cec0c01007387 */ /* 0x0003e80000100800 */
[----:B-1----:R-:W4:Y:S04]  /*12f00*/  LDL.LU.64 R12, [R1+0xdf0] ;  /* 0x000df000010c7983 */ /* 0x002f280000300a00 */
[----:B------:R-:W-:Y:S04]  /*12f10*/  STL [R1+0xcf4], R24 ;  /* 0x000cf41801007387 */ /* 0x000fe80000100800 */
[----:B------:R1:W-:Y:S02]  /*12f20*/  STL [R1+0xce8], R0 ;  /* 0x000ce80001007387 */ /* 0x0003e40000100800 */
[----:B-1----:R-:W-:-:S02]  /*12f30*/  IMAD.MOV.U32 R0, RZ, RZ, R25 ;  /* 0x000000ffff007224 */ /* 0x002fc400078e0019 */
[----:B------:R-:W4:Y:S04]  /*12f40*/  LDL.LU.64 R24, [R1+0x188] ;  /* 0x0001880001187983 */ /* 0x000f280000300a00 */
[----:B------:R2:W-:Y:S02]  /*12f50*/  STL [R1+0xcf0], R0 ;  /* 0x000cf00001007387 */ /* 0x0005e40000100800 */
[----:B--2---:R-:W-:Y:S02]  /*12f60*/  IMAD.MOV.U32 R0, RZ, RZ, R29 ;  /* 0x000000ffff007224 */ /* 0x004fe400078e001d */
[----:B------:R-:W-:Y:S04]  /*12f70*/  STL [R1+0xcf8], R28 ;  /* 0x000cf81c01007387 */ /* 0x000fe80000100800 */
[----:B------:R-:W-:Y:S04]  /*12f80*/  STL [R1+0xce0], R22 ;  /* 0x000ce01601007387 */ /* 0x000fe80000100800 */
[----:B------:R3:W-:Y:S04]  /*12f90*/  STL [R1+0xcdc], R0 ;  /* 0x000cdc0001007387 */ /* 0x0007e80000100800 */
[----:B------:R1:W-:Y:S01]  /*12fa0*/  STL [R1+0xcc4], R23 ;  /* 0x000cc41701007387 */ /* 0x0003e20000100800 */
[----:B---3--:R-:W-:-:S03]  /*12fb0*/  IMAD.MOV.U32 R0, RZ, RZ, R3 ;  /* 0x000000ffff007224 */ /* 0x008fc600078e0003 */
[----:B-1----:R-:W2:Y:S04]  /*12fc0*/  LDL.LU.64 R22, [R1+0x608] ;  /* 0x0006080001167983 */ /* 0x002ea80000300a00 */
[----:B------:R1:W-:Y:S04]  /*12fd0*/  STL [R1+0xccc], R2 ;  /* 0x000ccc0201007387 */ /* 0x0003e80000100800 */
[----:B------:R-:W3:Y:S04]  /*12fe0*/  LDL.LU.64 R28, [R1+0x690] ;  /* 0x00069000011c7983 */ /* 0x000ee80000300a00 */
[----:B-1----:R-:W2:Y:S04]  /*12ff0*/  LDL.LU.64 R2, [R1+0x620] ;  /* 0x0006200001027983 */ /* 0x002ea80000300a00 */
[----:B------:R1:W-:Y:S04]  /*13000*/  STL [R1+0xcc8], R0 ;  /* 0x000cc80001007387 */ /* 0x0003e80000100800 */
[----:B------:R4:W-:Y:S01]  /*13010*/  STL [R1+0xcd4], R26 ;  /* 0x000cd41a01007387 */ /* 0x0009e20000100800 */
[----:B-1----:R-:W-:-:S03]  /*13020*/  IMAD.MOV.U32 R0, RZ, RZ, R27 ;  /* 0x000000ffff007224 */ /* 0x002fc600078e001b */
[----:B----4-:R-:W4:Y:S04]  /*13030*/  LDL.LU.64 R26, [R1+0x280] ;  /* 0x00028000011a7983 */ /* 0x010f280000300a00 */
[----:B------:R1:W-:Y:S04]  /*13040*/  STL [R1+0xcd0], R0 ;  /* 0x000cd00001007387 */ /* 0x0003e80000100800 */
[----:B------:R1:W-:Y:S02]  /*13050*/  STL [R1+0xcd8], R10 ;  /* 0x000cd80a01007387 */ /* 0x0003e40000100800 */
[----:B-1----:R-:W-:-:S02]  /*13060*/  MOV R0, R11 ;  /* 0x0000000b00007202 */ /* 0x002fc40000000f00 */
[----:B------:R-:W2:Y:S04]  /*13070*/  LDL.LU.64 R10, [R1+0xde8] ;  /* 0x000de800010a7983 */ /* 0x000ea80000300a00 */
[----:B------:R-:W-:Y:S04]  /*13080*/  STL [R1+0xcc0], R20 ;  /* 0x000cc01401007387 */ /* 0x000fe80000100800 */
[----:B------:R-:W-:Y:S04]  /*13090*/  STL [R1+0xcbc], R0 ;  /* 0x000cbc0001007387 */ /* 0x000fe80000100800 */
[----:B------:R1:W-:Y:S04]  /*130a0*/  STL [R1+0xca4], R21 ;  /* 0x000ca41501007387 */ /* 0x0003e80000100800 */
[----:B-1----:R-:W2:Y:S01]  /*130b0*/  LDL.LU.64 R20, [R1+0x670] ;  /* 0x0006700001147983 */ /* 0x002ea20000300a00 */
[----:B------:R-:W-:-:S03]  /*130c0*/  IMAD.MOV.U32 R0, RZ, RZ, R9 ;  /* 0x000000ffff007224 */ /* 0x000fc600078e0009 */
[----:B------:R1:W-:Y:S04]  /*130d0*/  STL [R1+0xcac], R8 ;  /* 0x000cac0801007387 */ /* 0x0003e80000100800 */
[----:B-1----:R-:W3:Y:S04]  /*130e0*/  LDL.LU.64 R8, [R1+0xde0] ;  /* 0x000de00001087983 */ /* 0x002ee80000300a00 */
[----:B------:R-:W-:Y:S04]  /*130f0*/  STL [R1+0xcb4], R6 ;  /* 0x000cb40601007387 */ /* 0x000fe80000100800 */
[----:B------:R1:W-:Y:S02]  /*13100*/  STL [R1+0xca8], R0 ;  /* 0x000ca80001007387 */ /* 0x0003e40000100800 */
[----:B-1----:R-:W-:-:S02]  /*13110*/  IMAD.MOV.U32 R0, RZ, RZ, R7 ;  /* 0x000000ffff007224 */ /* 0x002fc400078e0007 */
[----:B------:R-:W3:Y:S04]  /*13120*/  LDL.LU.64 R6, [R1+0xdd8] ;  /* 0x000dd80001067983 */ /* 0x000ee80000300a00 */
[----:B------:R-:W-:Y:S04]  /*13130*/  STL [R1+0xcb8], R4 ;  /* 0x000cb80401007387 */ /* 0x000fe80000100800 */
[----:B------:R1:W-:Y:S02]  /*13140*/  STL [R1+0xcb0], R0 ;  /* 0x000cb00001007387 */ /* 0x0003e40000100800 */
[----:B-1----:R-:W-:-:S02]  /*13150*/  IMAD.MOV.U32 R0, RZ, RZ, R5 ;  /* 0x000000ffff007224 */ /* 0x002fc400078e0005 */
[----:B------:R-:W3:Y:S04]  /*13160*/  LDL.LU.64 R4, [R1+0xdd0] ;  /* 0x000dd00001047983 */ /* 0x000ee80000300a00 */
[----:B------:R-:W-:Y:S04]  /*13170*/  STL [R1+0xca0], R18 ;  /* 0x000ca01201007387 */ /* 0x000fe80000100800 */
[----:B------:R-:W-:Y:S04]  /*13180*/  STL [R1+0xc9c], R0 ;  /* 0x000c9c0001007387 */ /* 0x000fe80000100800 */
[----:B------:R1:W-:Y:S04]  /*13190*/  STL [R1+0xc7c], R19 ;  /* 0x000c7c1301007387 */ /* 0x0003e80000100800 */
[----:B-1----:R-:W4:Y:S01]  /*131a0*/  LDL.LU.64 R18, [R1+0x288] ;  /* 0x0002880001127983 */ /* 0x002f220000300a00 */
[----:B--2---:R-:W-:-:S03]  /*131b0*/  IMAD.MOV.U32 R0, RZ, RZ, R21 ;  /* 0x000000ffff007224 */ /* 0x004fc600078e0015 */
[----:B------:R1:W-:Y:S04]  /*131c0*/  STL [R1+0xc84], R20 ;  /* 0x000c841401007387 */ /* 0x0003e80000100800 */
[----:B-1----:R-:W2:Y:S04]  /*131d0*/  LDL.LU.64 R20, [R1+0x6c0] ;  /* 0x0006c00001147983 */ /* 0x002ea80000300a00 */
[----:B------:R1:W-:Y:S04]  /*131e0*/  STL [R1+0xc80], R0 ;  /* 0x000c800001007387 */ /* 0x0003e80000100800 */
[----:B------:R1:W-:Y:S02]  /*131f0*/  STL [R1+0xc8c], R22 ;  /* 0x000c8c1601007387 */ /* 0x0003e40000100800 */
[----:B-1----:R-:W-:-:S02]  /*13200*/  MOV R0, R23 ;  /* 0x0000001700007202 */ /* 0x002fc40000000f00 */
[----:B------:R-:W2:Y:S04]  /*13210*/  LDL.LU.64 R22, [R1+0x650] ;  /* 0x0006500001167983 */ /* 0x000ea80000300a00 */
[----:B------:R1:W-:Y:S04]  /*13220*/  STL [R1+0xc88], R0 ;  /* 0x000c880001007387 */ /* 0x0003e80000100800 */
[----:B------:R1:W-:Y:S02]  /*13230*/  STL [R1+0xc94], R24 ;  /* 0x000c941801007387 */ /* 0x0003e40000100800 */
[----:B-1----:R-:W-:-:S02]  /*13240*/  IMAD.MOV.U32 R0, RZ, RZ, R25 ;  /* 0x000000ffff007224 */ /* 0x002fc400078e0019 */
[----:B------:R-:W2:Y:S04]  /*13250*/  LDL.LU.64 R24, [R1+0x588] ;  /* 0x0005880001187983 */ /* 0x000ea80000300a00 */
[----:B------:R3:W-:Y:S04]  /*13260*/  STL [R1+0xc90], R0 ;  /* 0x000c900001007387 */ /* 0x0007e80000100800 */
[----:B------:R-:W-:Y:S04]  /*13270*/  STL [R1+0xc98], R16 ;  /* 0x000c981001007387 */ /* 0x000fe80000100800 */
[----:B------:R1:W-:Y:S01]  /*13280*/  STL [R1+0xc5c], R17 ;  /* 0x000c5c1101007387 */ /* 0x0003e20000100800 */
[----:B---3--:R-:W-:-:S03]  /*13290*/  IMAD.MOV.U32 R0, RZ, RZ, R29 ;  /* 0x000000ffff007224 */ /* 0x008fc600078e001d */
[----:B-1----:R-:W3:Y:S04]  /*132a0*/  LDL.LU.64 R16, [R1+0x638] ;  /* 0x0006380001107983 */ /* 0x002ee80000300a00 */
[----:B------:R1:W-:Y:S04]  /*132b0*/  STL [R1+0xc64], R28 ;  /* 0x000c641c01007387 */ /* 0x0003e80000100800 */
[----:B------:R-:W-:Y:S04]  /*132c0*/  STL [R1+0xc6c], R2 ;  /* 0x000c6c0201007387 */ /* 0x000fe80000100800 */
[----:B------:R4:W-:Y:S04]  /*132d0*/  STL [R1+0xc60], R0 ;  /* 0x000c600001007387 */ /* 0x0009e80000100800 */
[----:B-1----:R-:W2:Y:S01]  /*132e0*/  LDL.LU.64 R28, [R1+0x6d8] ;  /* 0x0006d800011c7983 */ /* 0x002ea20000300a00 */
[----:B----4-:R-:W-:-:S03]  /*132f0*/  IMAD.MOV.U32 R0, RZ, RZ, R3 ;  /* 0x000000ffff007224 */ /* 0x010fc600078e0003 */
[----:B------:R-:W-:Y:S04]  /*13300*/  STL [R1+0xc74], R26 ;  /* 0x000c741a01007387 */ /* 0x000fe80000100800 */
[----:B------:R1:W-:Y:S04]  /*13310*/  STL [R1+0xc68], R0 ;  /* 0x000c680001007387 */ /* 0x0003e80000100800 */
[----:B------:R-:W4:Y:S01]  /*13320*/  LDL.LU.64 R2, [R1+0x668] ;  /* 0x0006680001027983 */ /* 0x000f220000300a00 */
[----:B-1----:R-:W-:-:S03]  /*13330*/  IMAD.MOV.U32 R0, RZ, RZ, R27 ;  /* 0x000000ffff007224 */ /* 0x002fc600078e001b */
[----:B------:R-:W-:Y:S04]  /*13340*/  STL [R1+0xc78], R14 ;  /* 0x000c780e01007387 */ /* 0x000fe80000100800 */
[----:B------:R-:W-:Y:S04]  /*13350*/  STL [R1+0xc70], R0 ;  /* 0x000c700001007387 */ /* 0x000fe80000100800 */
[----:B------:R-:W2:Y:S04]  /*13360*/  LDL.LU.64 R26, [R1+0x5a8] ;  /* 0x0005a800011a7983 */ /* 0x000ea80000300a00 */
[----:B------:R1:W-:Y:S04]  /*13370*/  STL [R1+0xc3c], R15 ;  /* 0x000c3c0f01007387 */ /* 0x0003e80000100800 */
[----:B-1----:R-:W2:Y:S02]  /*13380*/  LDL.LU.64 R14, [R1+0x6a8] ;  /* 0x0006a800010e7983 */ /* 0x002ea40000300a00 */
[----:B--2---:R-:W-:-:S02]  /*13390*/  MOV R0, R15 ;  /* 0x0000000f00007202 */ /* 0x004fc40000000f00 */
[----:B------:R-:W-:Y:S04]  /*133a0*/  STL [R1+0xc44], R14 ;  /* 0x000c440e01007387 */ /* 0x000fe80000100800 */
[----:B---3--:R-:W-:Y:S04]  /*133b0*/  STL [R1+0xc4c], R16 ;  /* 0x000c4c1001007387 */ /* 0x008fe80000100800 */
[----:B------:R1:W-:Y:S04]  /*133c0*/  STL [R1+0xc40], R0 ;  /* 0x000c400001007387 */ /* 0x0003e80000100800 */
[----:B------:R-:W-:Y:S01]  /*133d0*/  STL [R1+0xc54], R18 ;  /* 0x000c541201007387 */ /* 0x000fe20000100800 */
[----:B-1----:R-:W-:-:S05]  /*133e0*/  IMAD.MOV.U32 R0, RZ, RZ, R17 ;  /* 0x000000ffff007224 */ /* 0x002fca00078e0011 */
[----:B------:R1:W-:Y:S04]  /*133f0*/  STL [R1+0xc48], R0 ;  /* 0x000c480001007387 */ /* 0x0003e80000100800 */
[----:B------:R-:W2:Y:S01]  /*13400*/  LDL.LU.64 R14, [R1+0x680] ;  /* 0x00068000010e7983 */ /* 0x000ea20000300a00 */
[----:B-1----:R-:W-:-:S05]  /*13410*/  IMAD.MOV.U32 R0, RZ, RZ, R19 ;  /* 0x000000ffff007224 */ /* 0x002fca00078e0013 */
[----:B------:R-:W-:Y:S04]  /*13420*/  STL [R1+0xc50], R0 ;  /* 0x000c500001007387 */ /* 0x000fe80000100800 */
[----:B------:R-:W-:Y:S04]  /*13430*/  STL [R1+0xc58], R12 ;  /* 0x000c580c01007387 */ /* 0x000fe80000100800 */
[----:B------:R1:W-:Y:S04]  /*13440*/  STL [R1+0xc1c], R13 ;  /* 0x000c1c0d01007387 */ /* 0x0003e80000100800 */
[----:B-1----:R-:W3:Y:S04]  /*13450*/  LDL.LU.64 R12, [R1+0x6f0] ;  /* 0x0006f000010c7983 */ /* 0x002ee80000300a00 */
[----:B------:R-:W2:Y:S04]  /*13460*/  LDL.LU.64 R16, [R1+0x618] ;  /* 0x0006180001107983 */ /* 0x000ea80000300a00 */
[----:B------:R1:W-:Y:S04]  /*13470*/  STL [R1+0xc24], R20 ;  /* 0x000c241401007387 */ /* 0x0003e80000100800 */
[----:B------:R-:W2:Y:S01]  /*13480*/  LDL.LU.64 R18, [R1+0x40] ;  /* 0x0000400001127983 */ /* 0x000ea20000300a00 */
[----:B------:R-:W-:-:S05]  /*13490*/  IMAD.MOV.U32 R0, RZ, RZ, R21 ;  /* 0x000000ffff007224 */ /* 0x000fca00078e0015 */
[----:B------:R4:W-:Y:S04]  /*134a0*/  STL [R1+0xc20], R0 ;  /* 0x000c200001007387 */ /* 0x0009e80000100800 */
[----:B------:R-:W-:Y:S04]  /*134b0*/  STL [R1+0xc2c], R22 ;  /* 0x000c2c1601007387 */ /* 0x000fe80000100800 */
[----:B-1----:R-:W2:Y:S01]  /*134c0*/  LDL.LU.64 R20, [R1+0x708] ;  /* 0x0007080001147983 */ /* 0x002ea20000300a00 */
[----:B----4-:R-:W-:-:S05]  /*134d0*/  IMAD.MOV.U32 R0, RZ, RZ, R23 ;  /* 0x000000ffff007224 */ /* 0x010fca00078e0017 */
[----:B------:R1:W-:Y:S04]  /*134e0*/  STL [R1+0xc28], R0 ;  /* 0x000c280001007387 */ /* 0x0003e80000100800 */
[----:B------:R4:W-:Y:S01]  /*134f0*/  STL [R1+0xc34], R24 ;  /* 0x000c341801007387 */ /* 0x0009e20000100800 */
[----:B-1----:R-:W-:-:S03]  /*13500*/  MOV R0, R25 ;  /* 0x0000001900007202 */ /* 0x002fc60000000f00 */
[----:B----4-:R-:W4:Y:S04]  /*13510*/  LDL.LU.64 R24, [R1+0x6a0] ;  /* 0x0006a00001187983 */ /* 0x010f280000300a00 */
[----:B------:R1:W-:Y:S04]  /*13520*/  STL [R1+0xc30], R0 ;  /* 0x000c300001007387 */ /* 0x0003e80000100800 */
[----:B------:R-:W-:Y:S04]  /*13530*/  STL [R1+0xc38], R10 ;  /* 0x000c380a01007387 */ /* 0x000fe80000100800 */
[----:B------:R1:W-:Y:S02]  /*13540*/  STL [R1+0xbfc], R11 ;  /* 0x000bfc0b01007387 */ /* 0x0003e40000100800 */
[----:B-1----:R-:W-:-:S02]  /*13550*/  IMAD.MOV.U32 R0, RZ, RZ, R29 ;  /* 0x000000ffff007224 */ /* 0x002fc400078e001d */
[----:B------:R-:W4:Y:S04]  /*13560*/  LDL.LU.64 R10, [R1+0x630] ;  /* 0x00063000010a7983 */ /* 0x000f280000300a00 */
[----:B------:R1:W-:Y:S04]  /*13570*/  STL [R1+0xc04], R28 ;  /* 0x000c041c01007387 */ /* 0x0003e80000100800 */
[----:B------:R-:W4:Y:S04]  /*13580*/  LDL.LU.64 R22, [R1+0x60] ;  /* 0x0000600001167983 */ /* 0x000f280000300a00 */
[----:B------:R1:W-:Y:S04]  /*13590*/  STL [R1+0xc00], R0 ;  /* 0x000c000001007387 */ /* 0x0003e80000100800 */
[----:B------:R1:W-:Y:S04]  /*135a0*/  STL [R1+0xc0c], R2 ;  /* 0x000c0c0201007387 */ /* 0x0003e80000100800 */
[----:B-1----:R-:W4:Y:S01]  /*135b0*/  LDL.LU.64 R28, [R1+0x720] ;  /* 0x00072000011c7983 */ /* 0x002f220000300a00 */
[----:B------:R-:W-:-:S05]  /*135c0*/  IMAD.MOV.U32 R0, RZ, RZ, R3 ;  /* 0x000000ffff007224 */ /* 0x000fca00078e0003 */
[----:B------:R1:W-:Y:S04]  /*135d0*/  STL [R1+0xc08], R0 ;  /* 0x000c080001007387 */ /* 0x0003e80000100800 */
[----:B------:R1:W-:Y:S04]  /*135e0*/  STL [R1+0xc14], R26 ;  /* 0x000c141a01007387 */ /* 0x0003e80000100800 */
[----:B------:R-:W4:Y:S01]  /*135f0*/  LDL.LU.64 R2, [R1+0x6b8] ;  /* 0x0006b80001027983 */ /* 0x000f220000300a00 */
[----:B-1----:R-:W-:-:S05]  /*13600*/  IMAD.MOV.U32 R0, RZ, RZ, R27 ;  /* 0x000000ffff007224 */ /* 0x002fca00078e001b */
[----:B------:R1:W-:Y:S04]  /*13610*/  STL [R1+0xc10], R0 ;  /* 0x000c100001007387 */ /* 0x0003e80000100800 */
[----:B------:R-:W-:Y:S04]  /*13620*/  STL [R1+0xc18], R8 ;  /* 0x000c180801007387 */ /* 0x000fe80000100800 */
[----:B------:R-:W-:Y:S04]  /*13630*/  STL [R1+0x7b8], R9 ;  /* 0x0007b80901007387 */ /* 0x000fe80000100800 */
[----:B------:R-:W4:Y:S04]  /*13640*/  LDL.LU.64 R26, [R1+0x648] ;  /* 0x00064800011a7983 */ /* 0x000f280000300a00 */
[----:B---3--:R3:W-:Y:S01]  /*13650*/  STL [R1+0x7c0], R12 ;  /* 0x0007c00c01007387 */ /* 0x0087e20000100800 */
[----:B-1----:R-:W-:-:S03]  /*13660*/  IMAD.MOV.U32 R0, RZ, RZ, R13 ;  /* 0x000000ffff007224 */ /* 0x002fc600078e000d */
[----:B---3--:R-:W3:Y:S04]  /*13670*/  LDL.LU.64 R12, [R1+0x160] ;  /* 0x00016000010c7983 */ /* 0x008ee80000300a00 */
[----:B------:R1:W-:Y:S04]  /*13680*/  STL [R1+0x7bc], R0 ;  /* 0x0007bc0001007387 */ /* 0x0003e80000100800 */
[----:B--2---:R2:W-:Y:S01]  /*13690*/  STL [R1+0x7c8], R14 ;  /* 0x0007c80e01007387 */ /* 0x0045e20000100800 */
[----:B-1----:R-:W-:-:S03]  /*136a0*/  MOV R0, R15 ;  /* 0x0000000f00007202 */ /* 0x002fc60000000f00 */
[----:B--2---:R-:W2:Y:S04]  /*136b0*/  LDL.LU.64 R14, [R1+0x738] ;  /* 0x00073800010e7983 */ /* 0x004ea80000300a00 */
[----:B------:R1:W-:Y:S04]  /*136c0*/  STL [R1+0x7c4], R0 ;  /* 0x0007c40001007387 */ /* 0x0003e80000100800 */
[----:B------:R1:W-:Y:S02]  /*136d0*/  STL [R1+0x7d0], R16 ;  /* 0x0007d01001007387 */ /* 0x0003e40000100800 */
[----:B-1----:R-:W-:-:S02]  /*136e0*/  IMAD.MOV.U32 R0, RZ, RZ, R17 ;  /* 0x000000ffff007224 */ /* 0x002fc400078e0011 */
[----:B------:R-:W2:Y:S04]  /*136f0*/  LDL.LU.64 R16, [R1+0x6d0] ;  /* 0x0006d00001107983 */ /* 0x000ea80000300a00 */
        /* <DEDUP_REMOVED lines=9> */
[----:B----4-:R4:W-:Y:S01]  /*13790*/  STL [R1+0x7e8], R24 ;  /* 0x0007e81801007387 */ /* 0x0109e20000100800 */
[----:B-1----:R-:W-:-:S03]  /*137a0*/  IMAD.MOV.U32 R0, RZ, RZ, R25 ;  /* 0x000000ffff007224 */ /* 0x002fc600078e0019 */
[----:B----4-:R-:W4:Y:S04]  /*137b0*/  LDL.LU.64 R24, [R1+0x770] ;  /* 0x0007700001187983 */ /* 0x010f280000300a00 */
[----:B------:R1:W-:Y:S04]  /*137c0*/  STL [R1+0x7e4], R0 ;  /* 0x0007e40001007387 */ /* 0x0003e80000100800 */
[----:B------:R1:W-:Y:S02]  /*137d0*/  STL [R1+0x7f0], R10 ;  /* 0x0007f00a01007387 */ /* 0x0003e40000100800 */
[----:B-1----:R-:W-:-:S02]  /*137e0*/  MOV R0, R11 ;  /* 0x0000000b00007202 */ /* 0x002fc40000000f00 */
[----:B------:R-:W4:Y:S04]  /*137f0*/  LDL.LU.64 R10, [R1+0x6e8] ;  /* 0x0006e800010a7983 */ /* 0x000f280000300a00 */
[----:B------:R1:W-:Y:S04]  /*13800*/  STL [R1+0x7ec], R0 ;  /* 0x0007ec0001007387 */ /* 0x0003e80000100800 */
[----:B------:R1:W-:Y:S02]  /*13810*/  STL [R1+0x7f8], R22 ;  /* 0x0007f81601007387 */ /* 0x0003e40000100800 */
[----:B-1----:R-:W-:-:S02]  /*13820*/  IMAD.MOV.U32 R0, RZ, RZ, R23 ;  /* 0x000000ffff007224 */ /* 0x002fc400078e0017 */
        /* <DEDUP_REMOVED lines=14> */
[----:B---3--:R3:W-:Y:S01]  /*13910*/  STL [R1+0x818], R12 ;  /* 0x0008180c01007387 */ /* 0x0087e20000100800 */
[----:B-1----:R-:W-:-:S03]  /*13920*/  MOV R0, R13 ;  /* 0x0000000d00007202 */ /* 0x002fc60000000f00 */
[----:B---3--:R-:W3:Y:S04]  /*13930*/  LDL.LU.64 R12, [R1+0x698] ;  /* 0x00069800010c7983 */ /* 0x008ee80000300a00 */
[----:B------:R1:W-:Y:S04]  /*13940*/  STL [R1+0x814], R0 ;  /* 0x0008140001007387 */ /* 0x0003e80000100800 */
[----:B--2---:R2:W-:Y:S01]  /*13950*/  STL [R1+0x820], R14 ;  /* 0x0008200e01007387 */ /* 0x0045e20000100800 */
[----:B-1----:R-:W-:-:S03]  /*13960*/  IMAD.MOV.U32 R0, RZ, RZ, R15 ;  /* 0x000000ffff007224 */ /* 0x002fc600078e000f */
        /* <DEDUP_REMOVED lines=15> */
[----:B-1----:R-:W-:-:S03]  /*13a60*/  MOV R0, R25 ;  /* 0x0000001900007202 */ /* 0x002fc60000000f00 */
[----:B----4-:R-:W4:Y:S04]  /*13a70*/  LDL.LU.64 R24, [R1+0x298] ;  /* 0x0002980001187983 */ /* 0x010f280000300a00 */
        /* <DEDUP_REMOVED lines=18> */
[----:B-1----:R-:W-:-:S02]  /*13ba0*/  MOV R0, R27 ;  /* 0x0000001b00007202 */ /* 0x002fc40000000f00 */
[----:B------:R-:W4:Y:S04]  /*13bb0*/  LDL.LU.64 R26, [R1+0x8c0] ;  /* 0x0008c000011a7983 */ /* 0x000f280000300a00 */
[----:B------:R1:W-:Y:S04]  /*13bc0*/  STL [R1+0x864], R0 ;  /* 0x0008640001007387 */ /* 0x0003e80000100800 */
[----:B---3--:R3:W-:Y:S01]  /*13bd0*/  STL [R1+0x870], R12 ;  /* 0x0008700c01007387 */ /* 0x0087e20000100800 */
[----:B-1----:R-:W-:-:S03]  /*13be0*/  IMAD.MOV.U32 R0, RZ, RZ, R13 ;  /* 0x000000ffff007224 */ /* 0x002fc600078e000d */
        /* <DEDUP_REMOVED lines=15> */
[----:B-1----:R-:W-:-:S02]  /*13ce0*/  MOV R0, R21 ;  /* 0x0000001500007202 */ /* 0x002fc40000000f00 */
[----:B------:R-:W2:Y:S04]  /*13cf0*/  LDL.LU.64 R20, [R1+0x790] ;  /* 0x0007900001147983 */ /* 0x000ea80000300a00 */
[----:B------:R1:W-:Y:S04]  /*13d00*/  STL [R1+0x88c], R0 ;  /* 0x00088c0001007387 */ /* 0x0003e80000100800 */
[----:B----4-:R4:W-:Y:S01]  /*13d10*/  STL [R1+0x898], R24 ;  /* 0x0008981801007387 */ /* 0x0109e20000100800 */
[----:B-1----:R-:W-:-:S03]  /*13d20*/  IMAD.MOV.U32 R0, RZ, RZ, R25 ;  /* 0x000000ffff007224 */ /* 0x002fc600078e0019 */
[----:B----4-:R-:W4:Y:S04]  /*13d30*/  LDL.LU.64 R24, [R1+0x6f8] ;  /* 0x0006f80001187983 */ /* 0x010f280000300a00 */
[----:B------:R1:W-:Y:S04]  /*13d40*/  STL [R1+0x894], R0 ;  /* 0x0008940001007387 */ /* 0x0003e80000100800 */
[----:B------:R-:W-:Y:S04]  /*13d50*/  STL [R1+0x8a0], R10 ;  /* 0x0008a00a01007387 */ /* 0x000fe80000100800 */
[----:B------:R-:W4:Y:S01]  /*13d60*/  LDL.LU.64 R8, [R1+0x688] ;  /* 0x0006880001087983 */ /* 0x000f220000300a00 */
[----:B-1----:R-:W-:-:S05]  /*13d70*/  IMAD.MOV.U32 R0, RZ, RZ, R11 ;  /* 0x000000ffff007224 */ /* 0x002fca00078e000b */
[----:B------:R1:W-:Y:S04]  /*13d80*/  STL [R1+0x89c], R0 ;  /* 0x00089c0001007387 */ /* 0x0003e80000100800 */
[----:B------:R-:W-:Y:S01]  /*13d90*/  STL [R1+0x8a8], R22 ;  /* 0x0008a81601007387 */ /* 0x000fe20000100800 */
[----:B-1----:R-:W-:-:S03]  /*13da0*/  IMAD.MOV.U32 R0, RZ, RZ, R23 ;  /* 0x000000ffff007224 */ /* 0x002fc600078e0017 */
[----:B------:R-:W4:Y:S04]  /*13db0*/  LDL.LU.64 R10, [R1+0x900] ;  /* 0x00090000010a7983 */ /* 0x000f280000300a00 */
[----:B------:R1:W-:Y:S04]  /*13dc0*/  STL [R1+0x8a4], R0 ;  /* 0x0008a40001007387 */ /* 0x0003e80000100800 */
[----:B------:R1:W-:Y:S02]  /*13dd0*/  STL [R1+0x8b0], R28 ;  /* 0x0008b01c01007387 */ /* 0x0003e40000100800 */
[----:B-1----:R-:W-:-:S02]  /*13de0*/  IMAD.MOV.U32 R0, RZ, RZ, R29 ;  /* 0x000000ffff007224 */ /* 0x002fc400078e001d */
[----:B------:R-:W4:Y:S04]  /*13df0*/  LDL.LU.64 R22, [R1+0x908] ;  /* 0x0009080001167983 */ /* 0x000f280000300a00 */
[----:B------:R-:W-:Y:S04]  /*13e00*/  STL [R1+0x8b8], R2 ;  /* 0x0008b80201007387 */ /* 0x000fe80000100800 */
[----:B------:R1:W-:Y:S04]  /*13e10*/  STL [R1+0x8ac], R0 ;  /* 0x0008ac0001007387 */ /* 0x0003e80000100800 */
[----:B------:R-:W4:Y:S01]  /*13e20*/  LDL.LU.64 R28, [R1+0x710] ;  /* 0x00071000011c7983 */ /* 0x000f220000300a00 */
[----:B-1----:R-:W-:-:S03]  /*13e30*/  MOV R0, R3 ;  /* 0x0000000300007202 */ /* 0x002fc60000000f00 */
[----:B------:R-:W-:Y:S04]  /*13e40*/  STL [R1+0x8c0], R26 ;  /* 0x0008c01a01007387 */ /* 0x000fe80000100800 */
[----:B------:R1:W-:Y:S04]  /*13e50*/  STL [R1+0x8b4], R0 ;  /* 0x0008b40001007387 */ /* 0x0003e80000100800 */
[----:B------:R-:W4:Y:S01]  /*13e60*/  LDL.LU.64 R2, [R1+0x78] ;  /* 0x0000780001027983 */ /* 0x000f220000300a00 */
[----:B-1----:R-:W-:-:S03]  /*13e70*/  IMAD.MOV.U32 R0, RZ, RZ, R27 ;  /* 0x000000ffff007224 */ /* 0x002fc600078e001b */
[----:B---3--:R-:W-:Y:S04]  /*13e80*/  STL [R1+0x8c8], R12 ;  /* 0x0008c80c01007387 */ /* 0x008fe80000100800 */
[----:B------:R1:W-:Y:S04]  /*13e90*/  STL [R1+0x8bc], R0 ;  /* 0x0008bc0001007387 */ /* 0x0003e80000100800 */
[----:B------:R-:W3:Y:S01]  /*13ea0*/  LDL.LU.64 R26, [R1+0x920] ;  /* 0x00092000011a7983 */ /* 0x000ee20000300a00 */
[----:B-1----:R-:W-:-:S03]  /*13eb0*/  IMAD.MOV.U32 R0, RZ, RZ, R13 ;  /* 0x000000ffff007224 */ /* 0x002fc600078e000d */
[----:B--2---:R-:W-:Y:S04]  /*13ec0*/  STL [R1+0x8d0], R14 ;  /* 0x0008d00e01007387 */ /* 0x004fe80000100800 */
[----:B------:R1:W-:Y:S04]  /*13ed0*/  STL [R1+0x8c4], R0 ;  /* 0x0008c40001007387 */ /* 0x0003e80000100800 */
[----:B------:R-:W2:Y:S01]  /*13ee0*/  LDL.LU.64 R12, [R1+0x928] ;  /* 0x00092800010c7983 */ /* 0x000ea20000300a00 */
[----:B-1----:R-:W-:-:S03]  /*13ef0*/  IMAD.MOV.U32 R0, RZ, RZ, R15 ;  /* 0x000000ffff007224 */ /* 0x002fc600078e000f */
[----:B------:R-:W-:Y:S04]  /*13f00*/  STL [R1+0x8d8], R16 ;  /* 0x0008d81001007387 */ /* 0x000fe80000100800 */
[----:B------:R1:W-:Y:S04]  /*13f10*/  STL [R1+0x8cc], R0 ;  /* 0x0008cc0001007387 */ /* 0x0003e80000100800 */
[----:B------:R-:W2:Y:S01]  /*13f20*/  LDL.LU.64 R14, [R1+0x728] ;  /* 0x00072800010e7983 */ /* 0x000ea20000300a00 */
[----:B-1----:R-:W-:-:S03]  /*13f30*/  IMAD.MOV.U32 R0, RZ, RZ, R17 ;  /* 0x000000ffff007224 */ /* 0x002fc600078e0011 */
[----:B------:R-:W-:Y:S04]  /*13f40*/  STL [R1+0x8e0], R18 ;  /* 0x0008e01201007387 */ /* 0x000fe80000100800 */
[----:B------:R1:W-:Y:S04]  /*13f50*/  STL [R1+0x8d4], R0 ;  /* 0x0008d40001007387 */ /* 0x0003e80000100800 */
[----:B------:R-:W2:Y:S01]  /*13f60*/  LDL.LU.64 R16, [R1+0x58] ;  /* 0x0000580001107983 */ /* 0x000ea20000300a00 */
[----:B-1----:R-:W-:-:S03]  /*13f70*/  MOV R0, R19 ;  /* 0x0000001300007202 */ /* 0x002fc60000000f00 */
[----:B------:R-:W-:Y:S04]  /*13f80*/  STL [R1+0x8e8], R20 ;  /* 0x0008e81401007387 */ /* 0x000fe80000100800 */
[----:B------:R1:W-:Y:S04]  /*13f90*/  STL [R1+0x8dc], R0 ;  /* 0x0008dc0001007387 */ /* 0x0003e80000100800 */
[----:B------:R-:W2:Y:S01]  /*13fa0*/  LDL.LU.64 R18, [R1+0x940] ;  /* 0x0009400001127983 */ /* 0x000ea20000300a00 */
[----:B-1----:R-:W-:-:S03]  /*13fb0*/  IMAD.MOV.U32 R0, RZ, RZ, R21 ;  /* 0x000000ffff007224 */ /* 0x002fc600078e0015 */
[----:B----4-:R-:W-:Y:S04]  /*13fc0*/  STL [R1+0x8f0], R24 ;  /* 0x0008f01801007387 */ /* 0x010fe80000100800 */
[----:B------:R1:W-:Y:S04]  /*13fd0*/  STL [R1+0x8e4], R0 ;  /* 0x0008e40001007387 */ /* 0x0003e80000100800 */
[----:B------:R-:W4:Y:S01]  /*13fe0*/  LDL.LU.64 R20, [R1+0x948] ;  /* 0x0009480001147983 */ /* 0x000f220000300a00 */
[----:B-1----:R-:W-:-:S03]  /*13ff0*/  IMAD.MOV.U32 R0, RZ, RZ, R25 ;  /* 0x000000ffff007224 */ /* 0x002fc600078e0019 */
[----:B------:R-:W-:Y:S04]  /*14000*/  STL [R1+0x8f8], R8 ;  /* 0x0008f80801007387 */ /* 0x000fe80000100800 */
[----:B------:R1:W-:Y:S04]  /*14010*/  STL [R1+0x8ec], R0 ;  /* 0x0008ec0001007387 */ /* 0x0003e80000100800 */
[----:B------:R-:W4:Y:S01]  /*14020*/  LDL.LU.64 R24, [R1+0x740] ;  /* 0x0007400001187983 */ /* 0x000f220000300a00 */
[----:B-1----:R-:W-:-:S03]  /*14030*/  IMAD.MOV.U32 R0, RZ, RZ, R9 ;  /* 0x000000ffff007224 */ /* 0x002fc600078e0009 */
[----:B------:R-:W-:Y:S04]  /*14040*/  STL [R1+0x900], R10 ;  /* 0x0009000a01007387 */ /* 0x000fe80000100800 */
[----:B------:R1:W-:Y:S02]  /*14050*/  STL [R1+0x8f4], R0 ;  /* 0x0008f40001007387 */ /* 0x0003e40000100800 */
[----:B-1----:R-:W-:Y:S02]  /*14060*/  IMAD.MOV.U32 R0, RZ, RZ, R11 ;  /* 0x000000ffff007224 */ /* 0x002fe400078e000b */
[----:B------:R-:W-:Y:S04]  /*14070*/  STL [R1+0x908], R22 ;  /* 0x0009081601007387 */ /* 0x000fe80000100800 */
        /* <DEDUP_REMOVED lines=40> */
[----:B------:R-:W-:Y:S04]  /*14300*/  STL [R1+0x958], R6 ;  /* 0x0009580601007387 */ /* 0x000fe80000100800 */
[----:B------:R-:W-:Y:S04]  /*14310*/  STL [R1+0x954], R7 ;  /* 0x0009540701007387 */ /* 0x000fe80000100800 */
[----:B------:R-:W4:Y:S04]  /*14320*/  LDL.LU.64 R10, [R1+0x9b0] ;  /* 0x0009b000010a7983 */ /* 0x000f280000300a00 */
[----:B------:R1:W-:Y:S02]  /*14330*/  STL [R1+0x960], R22 ;  /* 0x0009601601007387 */ /* 0x0003e40000100800 */
[----:B-1----:R-:W-:-:S02]  /*14340*/  MOV R0, R23 ;  /* 0x0000001700007202 */ /* 0x002fc40000000f00 */
[----:B------:R-:W4:Y:S04]  /*14350*/  LDL.LU.64 R24, [R1+0x560] ;  /* 0x0005600001187983 */ /* 0x000f280000300a00 */
[----:B------:R-:W-:Y:S04]  /*14360*/  STL [R1+0x968], R28 ;  /* 0x0009681c01007387 */ /* 0x000fe80000100800 */
[----:B------:R1:W-:Y:S04]  /*14370*/  STL [R1+0x95c], R0 ;  /* 0x00095c0001007387 */ /* 0x0003e80000100800 */
[----:B------:R-:W4:Y:S01]  /*14380*/  LDL.LU.64 R22, [R1+0x9c0] ;  /* 0x0009c00001167983 */ /* 0x000f220000300a00 */
[----:B-1----:R-:W-:-:S03]  /*14390*/  IMAD.MOV.U32 R0, RZ, RZ, R29 ;  /* 0x000000ffff007224 */ /* 0x002fc600078e001d */
        /* <DEDUP_REMOVED lines=34> */
[----:B-1----:R-:W-:Y:S02]  /*145c0*/  MOV R0, R11 ;  /* 0x0000000b00007202 */ /* 0x002fe40000000f00 */
[----:B------:R-:W-:Y:S04]  /*145d0*/  STL [R1+0x9b8], R24 ;  /* 0x0009b81801007387 */ /* 0x000fe80000100800 */
        /* <DEDUP_REMOVED lines=11> */
[----:B------:R3:W-:Y:S02]  /*14690*/  STL [R1+0x9c4], R0 ;  /* 0x0009c40001007387 */ /* 0x0007e40000100800 */
[----:B---3--:R-:W-:Y:S02]  /*146a0*/  IMAD.MOV.U32 R0, RZ, RZ, R3 ;  /* 0x000000ffff007224 */ /* 0x008fe400078e0003 */
[----:B------:R1:W-:Y:S04]  /*146b0*/  STL [R1+0x9d0], R2 ;  /* 0x0009d00201007387 */ /* 0x0003e80000100800 */
[----:B-1----:R-:W3:Y:S04]  /*146c0*/  LDL.LU.64 R2, [R1+0x390] ;  /* 0x0003900001027983 */ /* 0x002ee80000300a00 */
        /* <DEDUP_REMOVED lines=13> */
[----:B------:R-:W-:Y:S04]  /*147a0*/  STL [R1+0x9f0], R16 ;  /* 0x0009f01001007387 */ /* 0x000fe80000100800 */
[----:B------:R-:W2:Y:S01]  /*147b0*/  LDL.LU.64 R8, [R1+0x3f0] ;  /* 0x0003f00001087983 */ /* 0x000ea20000300a00 */
[----:B-1----:R-:W-:-:S05]  /*147c0*/  IMAD.MOV.U32 R0, RZ, RZ, R17 ;  /* 0x000000ffff007224 */ /* 0x002fca00078e0011 */
[----:B------:R1:W-:Y:S04]  /*147d0*/  STL [R1+0x9ec], R0 ;  /* 0x0009ec0001007387 */ /* 0x0003e80000100800 */
[----:B----4-:R-:W-:Y:S04]  /*147e0*/  STL [R1+0x9f8], R18 ;  /* 0x0009f81201007387 */ /* 0x010fe80000100800 */
[----:B------:R-:W4:Y:S01]  /*147f0*/  LDL.LU.64 R10, [R1+0xa50] ;  /* 0x000a5000010a7983 */ /* 0x000f220000300a00 */
[----:B-1----:R-:W-:-:S05]  /*14800*/  IMAD.MOV.U32 R0, RZ, RZ, R19 ;  /* 0x000000ffff007224 */ /* 0x002fca00078e0013 */
[----:B------:R1:W-:Y:S04]  /*14810*/  STL [R1+0x9f4], R0 ;  /* 0x0009f40001007387 */ /* 0x0003e80000100800 */
[----:B------:R-:W-:Y:S04]  /*14820*/  STL [R1+0xa00], R20 ;  /* 0x000a001401007387 */ /* 0x000fe80000100800 */
[----:B------:R-:W4:Y:S01]  /*14830*/  LDL.LU.64 R16, [R1+0x400] ;  /* 0x0004000001107983 */ /* 0x000f220000300a00 */
[----:B-1----:R-:W-:-:S05]  /*14840*/  MOV R0, R21 ;  /* 0x0000001500007202 */ /* 0x002fca0000000f00 */
[----:B------:R1:W-:Y:S04]  /*14850*/  STL [R1+0x9fc], R0 ;  /* 0x0009fc0001007387 */ /* 0x0003e80000100800 */
[----:B------:R-:W-:Y:S04]  /*14860*/  STL [R1+0xa08], R4 ;  /* 0x000a080401007387 */ /* 0x000fe80000100800 */
[----:B------:R-:W-:Y:S04]  /*14870*/  STL [R1+0xa04], R5 ;  /* 0x000a040501007387 */ /* 0x000fe80000100800 */
[----:B------:R-:W4:Y:S04]  /*14880*/  LDL.LU.64 R18, [R1+0xa60] ;  /* 0x000a600001127983 */ /* 0x000f280000300a00 */
[----:B------:R1:W-:Y:S02]  /*14890*/  STL [R1+0xa10], R24 ;  /* 0x000a101801007387 */ /* 0x0003e40000100800 */
[----:B-1----:R-:W-:-:S02]  /*148a0*/  IMAD.MOV.U32 R0, RZ, RZ, R25 ;  /* 0x000000ffff007224 */ /* 0x002fc400078e0019 */
[----:B------:R-:W4:Y:S04]  /*148b0*/  LDL.LU.64 R24, [R1+0x410] ;  /* 0x0004100001187983 */ /* 0x000f280000300a00 */
[----:B------:R1:W-:Y:S04]  /*148c0*/  STL [R1+0xa0c], R0 ;  /* 0x000a0c0001007387 */ /* 0x0003e80000100800 */
[----:B------:R-:W-:Y:S04]  /*148d0*/  STL [R1+0xa18], R22 ;  /* 0x000a181601007387 */ /* 0x000fe80000100800 */
[----:B------:R-:W4:Y:S01]  /*148e0*/  LDL.LU.64 R20, [R1+0xa70] ;  /* 0x000a700001147983 */ /* 0x000f220000300a00 */
[----:B-1----:R-:W-:-:S05]  /*148f0*/  IMAD.MOV.U32 R0, RZ, RZ, R23 ;  /* 0x000000ffff007224 */ /* 0x002fca00078e0017 */
[----:B------:R1:W-:Y:S02]  /*14900*/  STL [R1+0xa14], R0 ;  /* 0x000a140001007387 */ /* 0x0003e40000100800 */
[----:B-1----:R-:W-:Y:S02]  /*14910*/  IMAD.MOV.U32 R0, RZ, RZ, R29 ;  /* 0x000000ffff007224 */ /* 0x002fe400078e001d */
[----:B------:R-:W-:Y:S04]  /*14920*/  STL [R1+0xa20], R28 ;  /* 0x000a201c01007387 */ /* 0x000fe80000100800 */
[----:B------:R-:W4:Y:S04]  /*14930*/  LDL.LU.64 R22, [R1+0x460] ;  /* 0x0004600001167983 */ /* 0x000f280000300a00 */
[----:B------:R3:W-:Y:S02]  /*14940*/  STL [R1+0xa1c], R0 ;  /* 0x000a1c0001007387 */ /* 0x0007e40000100800 */
[----:B---3--:R-:W-:-:S02]  /*14950*/  IMAD.MOV.U32 R0, RZ, RZ, R3 ;  /* 0x000000ffff007224 */ /* 0x008fc400078e0003 */
[----:B------:R-:W-:Y:S04]  /*14960*/  STL [R1+0xa28], R2 ;  /* 0x000a280201007387 */ /* 0x000fe80000100800 */
[----:B------:R-:W3:Y:S04]  /*14970*/  LDL.LU.64 R28, [R1+0xa80] ;  /* 0x000a8000011c7983 */ /* 0x000ee80000300a00 */
[----:B------:R1:W-:Y:S04]  /*14980*/  STL [R1+0xa24], R0 ;  /* 0x000a240001007387 */ /* 0x0003e80000100800 */
[----:B--2---:R2:W-:Y:S01]  /*14990*/  STL [R1+0xa30], R26 ;  /* 0x000a301a01007387 */ /* 0x0045e20000100800 */
[----:B-1----:R-:W-:-:S03]  /*149a0*/  MOV R0, R27 ;  /* 0x0000001b00007202 */ /* 0x002fc60000000f00 */
[----:B------:R-:W3:Y:S04]  /*149b0*/  LDL.LU.64 R2, [R1+0x470] ;  /* 0x0004700001027983 */ /* 0x000ee80000300a00 */
[----:B------:R-:W-:Y:S04]  /*149c0*/  STL [R1+0xa38], R12 ;  /* 0x000a380c01007387 */ /* 0x000fe80000100800 */
[----:B------:R1:W-:Y:S04]  /*149d0*/  STL [R1+0xa2c], R0 ;  /* 0x000a2c0001007387 */ /* 0x0003e80000100800 */
[----:B--2---:R-:W2:Y:S01]  /*149e0*/  LDL.LU.64 R26, [R1+0xa90] ;  /* 0x000a9000011a7983 */ /* 0x004ea20000300a00 */
        /* <DEDUP_REMOVED lines=10> */
[----:B------:R1:W-:Y:S02]  /*14a90*/  STL [R1+0xa44], R0 ;  /* 0x000a440001007387 */ /* 0x0003e40000100800 */
[----:B-1----:R-:W-:Y:S02]  /*14aa0*/  IMAD.MOV.U32 R0, RZ, RZ, R11 ;  /* 0x000000ffff007224 */ /* 0x002fe400078e000b */
[----:B------:R-:W4:Y:S04]  /*14ab0*/  LDL.LU.64 R10, [R1+0x548] ;  /* 0x00054800010a7983 */ /* 0x000f280000300a00 */
        /* <DEDUP_REMOVED lines=21> */
[----:B---3--:R-:W-:Y:S02]  /*14c10*/  MOV R0, R29 ;  /* 0x0000001d00007202 */ /* 0x008fe40000000f00 */
[----:B------:R1:W-:Y:S04]  /*14c20*/  STL [R1+0xa80], R28 ;  /* 0x000a801c01007387 */ /* 0x0003e80000100800 */
[----:B------:R-:W-:Y:S04]  /*14c30*/  STL [R1+0xa88], R2 ;  /* 0x000a880201007387 */ /* 0x000fe80000100800 */
[----:B------:R3:W-:Y:S04]  /*14c40*/  STL [R1+0xa7c], R0 ;  /* 0x000a7c0001007387 */ /* 0x0007e80000100800 */
[----:B-1----:R-:W4:Y:S01]  /*14c50*/  LDL.LU.64 R28, [R1+0x478] ;  /* 0x00047800011c7983 */ /* 0x002f220000300a00 */
[----:B---3--:R-:W-:-:S03]  /*14c60*/  IMAD.MOV.U32 R0, RZ, RZ, R3 ;  /* 0x000000ffff007224 */ /* 0x008fc600078e0003 */
[----:B--2---:R-:W-:Y:S04]  /*14c70*/  STL [R1+0xa90], R26 ;  /* 0x000a901a01007387 */ /* 0x004fe80000100800 */
[----:B------:R1:W-:Y:S04]  /*14c80*/  STL [R1+0xa84], R0 ;  /* 0x000a840001007387 */ /* 0x0003e80000100800 */
[----:B------:R-:W2:Y:S01]  /*14c90*/  LDL.LU.64 R2, [R1+0xae0] ;  /* 0x000ae00001027983 */ /* 0x000ea20000300a00 */
[----:B-1----:R-:W-:-:S03]  /*14ca0*/  IMAD.MOV.U32 R0, RZ, RZ, R27 ;  /* 0x000000ffff007224 */ /* 0x002fc600078e001b */
[----:B------:R-:W-:Y:S04]  /*14cb0*/  STL [R1+0xa98], R12 ;  /* 0x000a980c01007387 */ /* 0x000fe80000100800 */
[----:B------:R1:W-:Y:S04]  /*14cc0*/  STL [R1+0xa8c], R0 ;  /* 0x000a8c0001007387 */ /* 0x0003e80000100800 */
[----:B------:R-:W3:Y:S01]  /*14cd0*/  LDL.LU.64 R26, [R1+0x468] ;  /* 0x00046800011a7983 */ /* 0x000ee20000300a00 */
[----:B-1----:R-:W-:-:S03]  /*14ce0*/  IMAD.MOV.U32 R0, RZ, RZ, R13 ;  /* 0x000000ffff007224 */ /* 0x002fc600078e000d */
[----:B------:R-:W-:Y:S04]  /*14cf0*/  STL [R1+0xaa0], R14 ;  /* 0x000aa00e01007387 */ /* 0x000fe80000100800 */
[----:B------:R1:W-:Y:S04]  /*14d00*/  STL [R1+0xa94], R0 ;  /* 0x000a940001007387 */ /* 0x0003e80000100800 */
[----:B------:R-:W3:Y:S01]  /*14d10*/  LDL.LU.64 R12, [R1+0xaf0] ;  /* 0x000af000010c7983 */ /* 0x000ee20000300a00 */
[----:B-1----:R-:W-:-:S03]  /*14d20*/  IMAD.MOV.U32 R0, RZ, RZ, R15 ;  /* 0x000000ffff007224 */ /* 0x002fc600078e000f */
[----:B------:R-:W3:Y:S04]  /*14d30*/  LDL.LU.64 R14, [R1+0xaf8] ;  /* 0x000af800010e7983 */ /* 0x000ee80000300a00 */
[----:B------:R1:W-:Y:S04]  /*14d40*/  STL [R1+0xa9c], R0 ;  /* 0x000a9c0001007387 */ /* 0x0003e80000100800 */
[----:B----4-:R-:W-:Y:S04]  /*14d50*/  STL [R1+0xaa8], R10 ;  /* 0x000aa80a01007387 */ /* 0x010fe80000100800 */
[----:B------:R-:W4:Y:S01]  /*14d60*/  LDL.LU.64 R8, [R1+0xb00] ;  /* 0x000b000001087983 */ /* 0x000f220000300a00 */
[----:B-1----:R-:W-:-:S05]  /*14d70*/  MOV R0, R11 ;  /* 0x0000000b00007202 */ /* 0x002fca0000000f00 */
[----:B------:R1:W-:Y:S04]  /*14d80*/  STL [R1+0xaa4], R0 ;  /* 0x000aa40001007387 */ /* 0x0003e80000100800 */
[----:B------:R1:W-:Y:S02]  /*14d90*/  STL [R1+0xab0], R16 ;  /* 0x000ab01001007387 */ /* 0x0003e40000100800 */
[----:B-1----:R-:W-:Y:S02]  /*14da0*/  IMAD.MOV.U32 R0, RZ, RZ, R17 ;  /* 0x000000ffff007224 */ /* 0x002fe400078e0011 */
        /* <DEDUP_REMOVED lines=16> */
[----:B-1----:R-:W-:-:S03]  /*14eb0*/  MOV R0, R23 ;  /* 0x0000001700007202 */ /* 0x002fc60000000f00 */
[----:B------:R-:W4:Y:S04]  /*14ec0*/  LDL.LU.64 R22, [R1+0xb30] ;  /* 0x000b300001167983 */ /* 0x000f280000300a00 */
[----:B------:R1:W-:Y:S04]  /*14ed0*/  STL [R1+0xacc], R0 ;  /* 0x000acc0001007387 */ /* 0x0003e80000100800 */
[----:B------:R1:W-:Y:S02]  /*14ee0*/  STL [R1+0xad8], R28 ;  /* 0x000ad81c01007387 */ /* 0x0003e40000100800 */
[----:B-1----:R-:W-:-:S02]  /*14ef0*/  IMAD.MOV.U32 R0, RZ, RZ, R29 ;  /* 0x000000ffff007224 */ /* 0x002fc400078e001d */
[----:B------:R-:W4:Y:S04]  /*14f00*/  LDL.LU.64 R28, [R1+0x418] ;  /* 0x00041800011c7983 */ /* 0x000f280000300a00 */
[----:B------:R1:W-:Y:S04]  /*14f10*/  STL [R1+0xad4], R0 ;  /* 0x000ad40001007387 */ /* 0x0003e80000100800 */
[----:B--2---:R2:W-:Y:S01]  /*14f20*/  STL [R1+0xae0], R2 ;  /* 0x000ae00201007387 */ /* 0x0045e20000100800 */
[----:B-1----:R-:W-:-:S03]  /*14f30*/  IMAD.MOV.U32 R0, RZ, RZ, R3 ;  /* 0x000000ffff007224 */ /* 0x002fc600078e0003 */
[----:B--2---:R-:W2:Y:S04]  /*14f40*/  LDL.LU.64 R2, [R1+0xb40] ;  /* 0x000b400001027983 */ /* 0x004ea80000300a00 */
[----:B------:R1:W-:Y:S04]  /*14f50*/  STL [R1+0xadc], R0 ;  /* 0x000adc0001007387 */ /* 0x0003e80000100800 */
[----:B---3--:R3:W-:Y:S01]  /*14f60*/  STL [R1+0xae8], R26 ;  /* 0x000ae81a01007387 */ /* 0x0087e20000100800 */
[----:B-1----:R-:W-:-:S03]  /*14f70*/  IMAD.MOV.U32 R0, RZ, RZ, R27 ;  /* 0x000000ffff007224 */ /* 0x002fc600078e001b */
[----:B---3--:R-:W3:Y:S04]  /*14f80*/  LDL.LU.64 R26, [R1+0x408] ;  /* 0x00040800011a7983 */ /* 0x008ee80000300a00 */
[----:B------:R1:W-:Y:S04]  /*14f90*/  STL [R1+0xae4], R0 ;  /* 0x000ae40001007387 */ /* 0x0003e80000100800 */
[----:B------:R1:W-:Y:S02]  /*14fa0*/  STL [R1+0xaf0], R12 ;  /* 0x000af00c01007387 */ /* 0x0003e40000100800 */
[----:B-1----:R-:W-:-:S02]  /*14fb0*/  IMAD.MOV.U32 R0, RZ, RZ, R13 ;  /* 0x000000ffff007224 */ /* 0x002fc400078e000d */
[----:B------:R-:W-:Y:S04]  /*14fc0*/  STL [R1+0xaf8], R14 ;  /* 0x000af80e01007387 */ /* 0x000fe80000100800 */
[----:B------:R1:W-:Y:S04]  /*14fd0*/  STL [R1+0xaec], R0 ;  /* 0x000aec0001007387 */ /* 0x0003e80000100800 */
[----:B------:R-:W3:Y:S01]  /*14fe0*/  LDL.LU.64 R12, [R1+0xb50] ;  /* 0x000b5000010c7983 */ /* 0x000ee20000300a00 */
[----:B-1----:R-:W-:-:S03]  /*14ff0*/  MOV R0, R15 ;  /* 0x0000000f00007202 */ /* 0x002fc60000000f00 */
[----:B----4-:R-:W-:Y:S04]  /*15000*/  STL [R1+0xb00], R8 ;  /* 0x000b000801007387 */ /* 0x010fe80000100800 */
[----:B------:R1:W-:Y:S04]  /*15010*/  STL [R1+0xaf4], R0 ;  /* 0x000af40001007387 */ /* 0x0003e80000100800 */
[----:B------:R-:W4:Y:S01]  /*15020*/  LDL.LU.64 R14, [R1+0x3f8] ;  /* 0x0003f800010e7983 */ /* 0x000f220000300a00 */
[----:B-1----:R-:W-:-:S03]  /*15030*/  IMAD.MOV.U32 R0, RZ, RZ, R9 ;  /* 0x000000ffff007224 */ /* 0x002fc600078e0009 */
[----:B------:R-:W-:Y:S04]  /*15040*/  STL [R1+0xb08], R16 ;  /* 0x000b081001007387 */ /* 0x000fe80000100800 */
[----:B------:R1:W-:Y:S02]  /*15050*/  STL [R1+0xafc], R0 ;  /* 0x000afc0001007387 */ /* 0x0003e40000100800 */
[----:B-1----:R-:W-:Y:S02]  /*15060*/  IMAD.MOV.U32 R0, RZ, RZ, R17 ;  /* 0x000000ffff007224 */ /* 0x002fe400078e0011 */
[----:B------:R-:W4:Y:S04]  /*15070*/  LDL.LU.64 R16, [R1+0xb60] ;  /* 0x000b600001107983 */ /* 0x000f280000300a00 */
[----:B------:R1:W-:Y:S04]  /*15080*/  STL [R1+0xb04], R0 ;  /* 0x000b040001007387 */ /* 0x0003e80000100800 */
[----:B------:R1:W-:Y:S02]  /*15090*/  STL [R1+0xb10], R18 ;  /* 0x000b101201007387 */ /* 0x0003e40000100800 */
[----:B-1----:R-:W-:-:S02]  /*150a0*/  IMAD.MOV.U32 R0, RZ, RZ, R19 ;  /* 0x000000ffff007224 */ /* 0x002fc400078e0013 */
[----:B------:R-:W-:Y:S04]  /*150b0*/  STL [R1+0xb18], R10 ;  /* 0x000b180a01007387 */ /* 0x000fe80000100800 */
[----:B------:R1:W-:Y:S04]  /*150c0*/  STL [R1+0xb0c], R0 ;  /* 0x000b0c0001007387 */ /* 0x0003e80000100800 */
[----:B------:R-:W4:Y:S01]  /*150d0*/  LDL.LU.64 R18, [R1+0xb68] ;  /* 0x000b680001127983 */ /* 0x000f220000300a00 */
[----:B-1----:R-:W-:-:S03]  /*150e0*/  IMAD.MOV.U32 R0, RZ, RZ, R11 ;  /* 0x000000ffff007224 */ /* 0x002fc600078e000b */
[----:B------:R-:W-:Y:S04]  /*150f0*/  STL [R1+0xb20], R24 ;  /* 0x000b201801007387 */ /* 0x000fe80000100800 */
[----:B------:R1:W-:Y:S02]  /*15100*/  STL [R1+0xb14], R0 ;  /* 0x000b140001007387 */ /* 0x0003e40000100800 */
[----:B-1----:R-:W-:Y:S02]  /*15110*/  MOV R0, R25 ;  /* 0x0000001900007202 */ /* 0x002fe40000000f00 */
        /* <DEDUP_REMOVED lines=12> */
[----:B--2---:R-:W-:Y:S04]  /*151e0*/  STL [R1+0xb40], R2 ;  /* 0x000b400201007387 */ /* 0x004fe80000100800 */
[----:B------:R1:W-:Y:S04]  /*151f0*/  STL [R1+0xb34], R0 ;  /* 0x000b340001007387 */ /* 0x0003e80000100800 */
[----:B------:R-:W2:Y:S01]  /*15200*/  LDL.LU.64 R28, [R1+0xb88] ;  /* 0x000b8800011c7983 */ /* 0x000ea20000300a00 */
[----:B-1----:R-:W-:-:S03]  /*15210*/  IMAD.MOV.U32 R0, RZ, RZ, R3 ;  /* 0x000000ffff007224 */ /* 0x002fc600078e0003 */
[----:B---3--:R-:W-:Y:S04]  /*15220*/  STL [R1+0xb48], R26 ;  /* 0x000b481a01007387 */ /* 0x008fe80000100800 */
[----:B------:R1:W-:Y:S04]  /*15230*/  STL [R1+0xb3c], R0 ;  /* 0x000b3c0001007387 */ /* 0x0003e80000100800 */
[----:B------:R-:W3:Y:S01]  /*15240*/  LDL.LU.64 R2, [R1+0xb90] ;  /* 0x000b900001027983 */ /* 0x000ee20000300a00 */
[----:B-1----:R-:W-:-:S03]  /*15250*/  MOV R0, R27 ;  /* 0x0000001b00007202 */ /* 0x002fc60000000f00 */
[----:B------:R-:W3:Y:S04]  /*15260*/  LDL.LU.64 R26, [R1+0xb98] ;  /* 0x000b9800011a7983 */ /* 0x000ee80000300a00 */
[----:B------:R1:W-:Y:S04]  /*15270*/  STL [R1+0xb44], R0 ;  /* 0x000b440001007387 */ /* 0x0003e80000100800 */
[----:B------:R-:W-:Y:S04]  /*15280*/  STL [R1+0xb50], R12 ;  /* 0x000b500c01007387 */ /* 0x000fe80000100800 */
[----:B------:R-:W3:Y:S01]  /*15290*/  LDL.LU.64 R4, [R1+0xba0] ;  /* 0x000ba00001047983 */ /* 0x000ee20000300a00 */
[----:B-1----:R-:W-:-:S05]  /*152a0*/  IMAD.MOV.U32 R0, RZ, RZ, R13 ;  /* 0x000000ffff007224 */ /* 0x002fca00078e000d */
[----:B------:R1:W-:Y:S04]  /*152b0*/  STL [R1+0xb4c], R0 ;  /* 0x000b4c0001007387 */ /* 0x0003e80000100800 */
[----:B----4-:R-:W-:Y:S04]  /*152c0*/  STL [R1+0xb58], R14 ;  /* 0x000b580e01007387 */ /* 0x010fe80000100800 */
[----:B------:R-:W4:Y:S01]  /*152d0*/  LDL.LU.64 R6, [R1+0x3a8] ;  /* 0x0003a80001067983 */ /* 0x000f220000300a00 */
[----:B-1----:R-:W-:-:S03]  /*152e0*/  IMAD.MOV.U32 R0, RZ, RZ, R15 ;  /* 0x000000ffff007224 */ /* 0x002fc600078e000f */
[----:B------:R-:W4:Y:S04]  /*152f0*/  LDL.LU.64 R8, [R1+0xbb0] ;  /* 0x000bb00001087983 */ /* 0x000f280000300a00 */
[----:B------:R1:W-:Y:S04]  /*15300*/  STL [R1+0xb54], R0 ;  /* 0x000b540001007387 */ /* 0x0003e80000100800 */
[----:B------:R-:W-:Y:S04]  /*15310*/  STL [R1+0xb60], R16 ;  /* 0x000b601001007387 */ /* 0x000fe80000100800 */
        /* <DEDUP_REMOVED lines=9> */
[----:B------:R1:W-:Y:S02]  /*153b0*/  STL [R1+0xb70], R24 ;  /* 0x000b701801007387 */ /* 0x0003e40000100800 */
[----:B-1----:R-:W-:-:S02]  /*153c0*/  MOV R0, R25 ;  /* 0x0000001900007202 */ /* 0x002fc40000000f00 */
[----:B------:R-:W4:Y:S04]  /*153d0*/  LDL.LU.64 R18, [R1+0xbd8] ;  /* 0x000bd80001127983 */ /* 0x000f280000300a00 */
[----:B------:R-:W4:Y:S04]  /*153e0*/  LDL.LU.64 R24, [R1+0xbe0] ;  /* 0x000be00001187983 */ /* 0x000f280000300a00 */
[----:B------:R1:W-:Y:S04]  /*153f0*/  STL [R1+0xb6c], R0 ;  /* 0x000b6c0001007387 */ /* 0x0003e80000100800 */
[----:B------:R1:W-:Y:S02]  /*15400*/  STL [R1+0xb78], R20 ;  /* 0x000b781401007387 */ /* 0x0003e40000100800 */
[----:B-1----:R-:W-:-:S02]  /*15410*/  IMAD.MOV.U32 R0, RZ, RZ, R21 ;  /* 0x000000ffff007224 */ /* 0x002fc400078e0015 */
[----:B------:R-:W4:Y:S04]  /*15420*/  LDL.LU.64 R20, [R1+0xbe8] ;  /* 0x000be80001147983 */ /* 0x000f280000300a00 */
[----:B------:R1:W-:Y:S02]  /*15430*/  STL [R1+0xb74], R0 ;  /* 0x000b740001007387 */ /* 0x0003e40000100800 */
[----:B-1----:R-:W-:Y:S02]  /*15440*/  IMAD.MOV.U32 R0, RZ, RZ, R23 ;  /* 0x000000ffff007224 */ /* 0x002fe400078e0017 */
[----:B------:R1:W-:Y:S04]  /*15450*/  STL [R1+0xb80], R22 ;  /* 0x000b801601007387 */ /* 0x0003e80000100800 */
[----:B-1----:R-:W4:Y:S04]  /*15460*/  LDL.LU.64 R22, [R1+0xbf0] ;  /* 0x000bf00001167983 */ /* 0x002f280000300a00 */
[----:B------:R1:W-:Y:S04]  /*15470*/  STL [R1+0xb7c], R0 ;  /* 0x000b7c0001007387 */ /* 0x0003e80000100800 */
[----:B--2---:R2:W-:Y:S01]  /*15480*/  STL [R1+0xb88], R28 ;  /* 0x000b881c01007387 */ /* 0x0045e20000100800 */
[----:B-1----:R-:W-:-:S03]  /*15490*/  IMAD.MOV.U32 R0, RZ, RZ, R29 ;  /* 0x000000ffff007224 */ /* 0x002fc600078e001d */
[----:B--2---:R-:W2:Y:S04]  /*154a0*/  LDL.LU.64 R28, [R1] ;  /* 0x00000000011c7983 */ /* 0x004ea80000300a00 */
[----:B------:R1:W-:Y:S04]  /*154b0*/  STL [R1+0xb84], R0 ;  /* 0x000b840001007387 */ /* 0x0003e80000100800 */
[----:B---3--:R3:W-:Y:S01]  /*154c0*/  STL [R1+0xb90], R2 ;  /* 0x000b900201007387 */ /* 0x0087e20000100800 */
[----:B-1----:R-:W-:-:S03]  /*154d0*/  IMAD.MOV.U32 R0, RZ, RZ, R3 ;  /* 0x000000ffff007224 */ /* 0x002fc600078e0003 */
[----:B---3--:R-:W3:Y:S04]  /*154e0*/  LDL.LU.64 R2, [R1+0xdc8] ;  /* 0x000dc80001027983 */ /* 0x008ee80000300a00 */
[----:B------:R-:W-:Y:S04]  /*154f0*/  STL [R1+0xb98], R26 ;  /* 0x000b981a01007387 */ /* 0x000fe80000100800 */
[----:B------:R1:W-:Y:S02]  /*15500*/  STL [R1+0xb8c], R0 ;  /* 0x000b8c0001007387 */ /* 0x0003e40000100800 */
[----:B-1----:R-:W-:-:S02]  /*15510*/  MOV R0, R27 ;  /* 0x0000001b00007202 */ /* 0x002fc40000000f00 */
[----:B------:R-:W3:Y:S04]  /*15520*/  LDL.LU R27, [R1+0x7a8] ;  /* 0x0007a800011b7983 */ /* 0x000ee80000300800 */
[----:B------:R1:W-:Y:S04]  /*15530*/  STL [R1+0xb94], R0 ;  /* 0x000b940001007387 */ /* 0x0003e80000100800 */
[----:B------:R-:W-:Y:S01]  /*15540*/  STL [R1+0xba0], R4 ;  /* 0x000ba00401007387 */ /* 0x000fe20000100800 */
[----:B-1----:R-:W-:-:S03]  /*15550*/  IMAD.MOV.U32 R0, RZ, RZ, R5 ;  /* 0x000000ffff007224 */ /* 0x002fc600078e0005 */
[----:B----4-:R-:W-:Y:S04]  /*15560*/  STL [R1+0xba8], R6 ;  /* 0x000ba80601007387 */ /* 0x010fe80000100800 */
[----:B------:R1:W-:Y:S04]  /*15570*/  STL [R1+0xb9c], R0 ;  /* 0x000b9c0001007387 */ /* 0x0003e80000100800 */
[----:B------:R-:W-:Y:S01]  /*15580*/  STL [R1+0xbb0], R8 ;  /* 0x000bb00801007387 */ /* 0x000fe20000100800 */
[----:B-1----:R-:W-:-:S05]  /*15590*/  IMAD.MOV.U32 R0, RZ, RZ, R7 ;  /* 0x000000ffff007224 */ /* 0x002fca00078e0007 */
        /* <DEDUP_REMOVED lines=8> */
[----:B-1----:R-:W-:-:S05]  /*15620*/  MOV R0, R13 ;  /* 0x0000000d00007202 */ /* 0x002fca0000000f00 */
[----:B------:R1:W-:Y:S04]  /*15630*/  STL [R1+0xbbc], R0 ;  /* 0x000bbc0001007387 */ /* 0x0003e80000100800 */
[----:B------:R-:W-:Y:S01]  /*15640*/  STL [R1+0xbd0], R16 ;  /* 0x000bd01001007387 */ /* 0x000fe20000100800 */
[----:B-1----:R-:W-:Y:S01]  /*15650*/  IMAD.MOV.U32 R0, RZ, RZ, R15 ;  /* 0x000000ffff007224 */ /* 0x002fe200078e000f */
[----:B------:R-:W1:Y:S04]  /*15660*/  S2R R26, SR_TID.X ;  /* 0x00000000001a7919 */ /* 0x000e680000002100 */
[----:B------:R4:W-:Y:S04]  /*15670*/  STL [R1+0xbc4], R0 ;  /* 0x000bc40001007387 */ /* 0x0009e80000100800 */
[----:B------:R-:W-:Y:S01]  /*15680*/  STL [R1+0xbd8], R18 ;  /* 0x000bd81201007387 */ /* 0x000fe20000100800 */
[----:B----4-:R-:W-:-:S05]  /*15690*/  IMAD.MOV.U32 R0, RZ, RZ, R17 ;  /* 0x000000ffff007224 */ /* 0x010fca00078e0011 */
[----:B------:R4:W-:Y:S04]  /*156a0*/  STL [R1+0xbcc], R0 ;  /* 0x000bcc0001007387 */ /* 0x0009e80000100800 */
[----:B------:R-:W-:Y:S01]  /*156b0*/  STL [R1+0xbe0], R24 ;  /* 0x000be01801007387 */ /* 0x000fe20000100800 */
[----:B----4-:R-:W-:Y:S01]  /*156c0*/  IMAD.MOV.U32 R0, RZ, RZ, R19 ;  /* 0x000000ffff007224 */ /* 0x010fe200078e0013 */
[----:B------:R-:W-:-:S04]  /*156d0*/  MOV R4, R21 ;  /* 0x0000001500047202 */ /* 0x000fc80000000f00 */
[----:B------:R4:W-:Y:S04]  /*156e0*/  STL [R1+0xbd4], R0 ;  /* 0x000bd40001007387 */ /* 0x0009e80000100800 */
[----:B------:R-:W-:Y:S01]  /*156f0*/  STL [R1+0xbe8], R20 ;  /* 0x000be81401007387 */ /* 0x000fe20000100800 */
[----:B----4-:R-:W-:-:S05]  /*15700*/  IMAD.MOV.U32 R0, RZ, RZ, R25 ;  /* 0x000000ffff007224 */ /* 0x010fca00078e0019 */
[----:B------:R-:W-:Y:S04]  /*15710*/  STL [R1+0xbdc], R0 ;  /* 0x000bdc0001007387 */ /* 0x000fe80000100800 */
[----:B------:R4:W-:Y:S01]  /*15720*/  STL [R1+0xbe4], R4 ;  /* 0x000be40401007387 */ /* 0x0009e20000100800 */
[C---:B-1----:R-:W-:Y:S01]  /*15730*/  LOP3.LUT R5, R26.reuse, 0x7, RZ, 0xc0, !PT ;  /* 0x000000071a057812 */ /* 0x042fe200078ec0ff */
[----:B------:R-:W-:-:S03]  /*15740*/  IMAD.SHL.U32 R9, R26, 0x2, RZ ;  /* 0x000000021a097824 */ /* 0x000fc600078e00ff */
[----:B------:R-:W-:Y:S01]  /*15750*/  SHF.L.U32 R7, R5, 0x4, RZ ;  /* 0x0000000405077819 */ /* 0x000fe200000006ff */
[----:B----4-:R-:W-:Y:S01]  /*15760*/  IMAD.MOV.U32 R4, RZ, RZ, R23 ;  /* 0x000000ffff047224 */ /* 0x010fe200078e0017 */
[----:B------:R-:W-:Y:S04]  /*15770*/  STL [R1+0xbf0], R22 ;  /* 0x000bf01601007387 */ /* 0x000fe80000100800 */
[----:B--2---:R-:W-:Y:S04]  /*15780*/  STL [R1+0xbf8], R28 ;  /* 0x000bf81c01007387 */ /* 0x004fe80000100800 */
[----:B------:R1:W-:Y:S02]  /*15790*/  STL [R1+0xbec], R4 ;  /* 0x000bec0401007387 */ /* 0x0003e40000100800 */
[----:B-1----:R-:W-:-:S05]  /*157a0*/  IMAD.MOV.U32 R4, RZ, RZ, R29 ;  /* 0x000000ffff047224 */ /* 0x002fca00078e001d */
[----:B------:R1:W-:Y:S02]  /*157b0*/  STL [R1+0xbf4], R4 ;  /* 0x000bf40401007387 */ /* 0x0003e40000100800 */
[----:B-1----:R-:W-:-:S05]  /*157c0*/  IMAD.SHL.U32 R4, R26, 0x80, RZ ;  /* 0x000000801a047824 */ /* 0x002fca00078e00ff */
[----:B------:R-:W-:Y:S02]  /*157d0*/  LOP3.LUT R4, R4, 0x3000, RZ, 0xc0, !PT ;  /* 0x0000300004047812 */ /* 0x000fe400078ec0ff */
[----:B---3--:R-:W-:-:S03]  /*157e0*/  SHF.R.S32.HI R28, RZ, 0x1f, R3 ;  /* 0x0000001fff1c7819 */ /* 0x008fc60000011403 */
[----:B------:R-:W-:Y:S01]  /*157f0*/  IMAD R5, R5, 0x200, R4 ;  /* 0x0000020005057824 */ /* 0x000fe200078e0204 */
[----:B------:R-:W-:Y:S02]  /*15800*/  LOP3.LUT R4, R7, 0x30, R9, 0x78, !PT ;  /* 0x0000003007047812 */ /* 0x000fe400078e7809 */
[----:B------:R-:W-:Y:S01]  /*15810*/  SHF.R.S32.HI R7, RZ, 0x1f, R2 ;  /* 0x0000001fff077819 */ /* 0x000fe20000011402 */
[C---:B------:R-:W-:Y:S01]  /*15820*/  IMAD.SHL.U32 R29, R3.reuse, 0x4, RZ ;  /* 0x00000004031d7824 */ /* 0x040fe200078e00ff */
[----:B------:R-:W-:Y:S01]  /*15830*/  SHF.L.U64.HI R28, R3, 0x2, R28 ;  /* 0x00000002031c7819 */ /* 0x000fe2000001021c */
[----:B------:R-:W-:Y:S01]  /*15840*/  IMAD.IADD R4, R5, 0x1, R4 ;  /* 0x0000000105047824 */ /* 0x000fe200078e0204 */
[C---:B------:R-:W-:Y:S01]  /*15850*/  SHF.L.U64.HI R3, R2.reuse, 0x2, R7 ;  /* 0x0000000202037819 */ /* 0x040fe20000010207 */
[----:B------:R-:W-:-:S03]  /*15860*/  IMAD.SHL.U32 R2, R2, 0x4, RZ ;  /* 0x0000000402027824 */ /* 0x000fc600078e00ff */
[----:B------:R-:W-:Y:S04]  /*15870*/  STL [R1+0x7a8], R4 ;  /* 0x0007a80401007387 */ /* 0x000fe80000100800 */
[----:B------:R-:W-:Y:S04]  /*15880*/  STL [R1+0x7a4], R3 ;  /* 0x0007a40301007387 */ /* 0x000fe80000100800 */
[----:B------:R-:W-:Y:S04]  /*15890*/  STL [R1+0x7b4], RZ ;  /* 0x0007b4ff01007387 */ /* 0x000fe80000100800 */
[----:B------:R1:W-:Y:S04]  /*158a0*/  STL [R1+0x7a0], R2 ;  /* 0x0007a00201007387 */ /* 0x0003e80000100800 */
[----:B------:R-:W-:Y:S01]  /*158b0*/  STL [R1+0x370], RZ ;  /* 0x000370ff01007387 */ /* 0x000fe20000100800 */
[----:B-1----:R-:W-:-:S05]  /*158c0*/  MOV R2, 0x1 ;  /* 0x0000000100027802 */ /* 0x002fca0000000f00 */
[----:B------:R1:W-:Y:S04]  /*158d0*/  STL [R1+0xdbc], R2 ;  /* 0x000dbc0201007387 */ /* 0x0003e80000100800 */
        /* <DEDUP_REMOVED lines=199> */
[----:B------:R-:W-:-:S03]  /*16550*/  SHF.R.S32.HI R6, RZ, 0x1f, R27 ;  /* 0x0000001fff067819 */ /* 0x000fc6000001141b */
[----:B------:R2:W-:Y:S04]  /*16560*/  STL [R1+0xb0], RZ ;  /* 0x0000b0ff01007387 */ /* 0x0005e80000100800 */
[----:B------:R2:W-:Y:S04]  /*16570*/  STL [R1+0xb4], RZ ;  /* 0x0000b4ff01007387 */ /* 0x0005e80000100800 */
[----:B------:R2:W-:Y:S04]  /*16580*/  STL [R1+0xb8], RZ ;  /* 0x0000b8ff01007387 */ /* 0x0005e80000100800 */
[----:B------:R2:W-:Y:S01]  /*16590*/  STL [R1+0xbc], RZ ;  /* 0x0000bcff01007387 */ /* 0x0005e20000100800 */
[----:B------:R-:W-:-:S03]  /*165a0*/  LEA.HI R6, R6, R27, RZ, 0x7 ;  /* 0x0000001b06067211 */ /* 0x000fc600078f38ff */
[----:B------:R2:W-:Y:S04]  /*165b0*/  STL [R1+0xa0], RZ ;  /* 0x0000a0ff01007387 */ /* 0x0005e80000100800 */
[----:B------:R2:W-:Y:S04]  /*165c0*/  STL [R1+0xa4], RZ ;  /* 0x0000a4ff01007387 */ /* 0x0005e80000100800 */
[----:B------:R2:W-:Y:S04]  /*165d0*/  STL [R1+0xa8], RZ ;  /* 0x0000a8ff01007387 */ /* 0x0005e80000100800 */
[----:B------:R2:W-:Y:S01]  /*165e0*/  STL [R1+0xac], RZ ;  /* 0x0000acff01007387 */ /* 0x0005e20000100800 */
[----:B-1----:R-:W-:-:S03]  /*165f0*/  SHF.R.S32.HI R2, RZ, 0x7, R6 ;  /* 0x00000007ff027819 */ /* 0x002fc60000011406 */
        /* <DEDUP_REMOVED lines=24> */
[----:B------:R-:W1:Y:S03]  /*16780*/  S2R R25, SR_TID.X ;  /* 0x0000000000197919 */ /* 0x000e660000002100 */
        /* <DEDUP_REMOVED lines=21> */
[----:B------:R-:W-:-:S02]  /*168e0*/  LOP3.LUT R8, R26, 0x3, RZ, 0xc0, !PT ;  /* 0x000000031a087812 */ /* 0x000fc400078ec0ff */
[----:B------:R-:W-:Y:S02]  /*168f0*/  LOP3.LUT R0, R26, 0x1c, RZ, 0xc0, !PT ;  /* 0x0000001c1a007812 */ /* 0x000fe400078ec0ff */
[----:B-1----:R-:W-:Y:S01]  /*16900*/  LOP3.LUT R25, R25, 0x180, RZ, 0xc0, !PT ;  /* 0x0000018019197812 */ /* 0x002fe200078ec0ff */
[----:B------:R-:W-:-:S03]  /*16910*/  IMAD R8, R8, 0x820, RZ ;  /* 0x0000082008087824 */ /* 0x000fc600078e02ff */
[----:B------:R-:W-:Y:S02]  /*16920*/  LEA.HI R0, R25, R0, RZ, 0x1f ;  /* 0x0000000019007211 */ /* 0x000fe400078ff8ff */
[----:B------:R-:W-:Y:S02]  /*16930*/  CS2R R24, SRZ ;  /* 0x0000000000187805 */ /* 0x000fe4000001ff00 */
[----:B------:R-:W-:Y:S02]  /*16940*/  CS2R R26, SRZ ;  /* 0x00000000001a7805 */ /* 0x000fe4000001ff00 */
[----:B------:R-:W-:Y:S01]  /*16950*/  LOP3.LUT R0, R8, R0, RZ, 0x3c, !PT ;  /* 0x0000000008007212 */ /* 0x000fe200078e3cff */
[----:B--2---:R-:W-:-:S06]  /*16960*/  UMOV UR5, 0xffffffff ;  /* 0xffffffff00057882 */ /* 0x004fcc0000000000 */
.L_x_1:
[----:B-----5:R-:W-:Y:S01]  /*16970*/  STL.64 [R1+0x4e58], R26 ;  /* 0x004e581a01007387 */ /* 0x020fe20000100a00 */
[----:B------:R-:W-:-:S04]  /*16980*/  DEPBAR.LE SB0, 0x2 ;  /* 0x000080800000791a */ /* 0x000fc80000000000 */
[----:B------:R-:W-:Y:S04]  /*16990*/  STL.64 [R1+0x4e50], R24 ;  /* 0x004e501801007387 */ /* 0x000fe80000100a00 */
[----:B------:R-:W2:Y:S01]  /*169a0*/  LDL R2, [R1+0x7a8] ;  /* 0x0007a80001027983 */ /* 0x000ea20000100800 */
[----:B------:R-:W-:Y:S01]  /*169b0*/  UIADD3 UR5, UPT, UPT, UR5, 0x1, URZ ;  /* 0x0000000105057890 */ /* 0x000fe2000fffe0ff */
[----:B------:R-:W-:Y:S02]  /*169c0*/  LOP3.LUT R3, R0, 0x20, RZ, 0x3c, !PT ;  /* 0x0000002000037812 */ /* 0x000fe400078e3cff */
[----:B------:R-:W-:Y:S01]  /*169d0*/  STL [R1+0xe14], R29 ;  /* 0x000e141d01007387 */ /* 0x000fe20000100800 */
[----:B------:R-:W-:-:S03]  /*169e0*/  UISETP.GT.AND UP0, UPT, UR5, 0x1, UPT ;  /* 0x000000010500788c */ /* 0x000fc6000bf04270 */
[----:B------:R-:W-:Y:S01]  /*169f0*/  STL [R1+0xe10], R28 ;  /* 0x000e101c01007387 */ /* 0x000fe20000100800 */
[----:B------:R-:W-:-:S04]  /*16a00*/  USEL UR5, UR5, URZ, !UP0 ;  /* 0x000000ff05057287 */ /* 0x000fc8000c000000 */
[----:B------:R-:W-:Y:S01]  /*16a10*/  ULEA UR8, UR5, UR4, 0x12 ;  /* 0x0000000405087291 */ /* 0x000fe2000f8e90ff */
[----:B------:R-:W-:Y:S01]  /*16a20*/  BAR.SYNC.DEFER_BLOCKING 0x0 ;  /* 0x0000000000007b1d */ /* 0x000fe20000010000 */
[----:B------:R-:W-:-:S07]  /*16a30*/  ULEA UR9, UR5, UR4, 0x11 ;  /* 0x0000000405097291 */ /* 0x000fce000f8e88ff */
[----:B------:R-:W-:Y:S04]  /*16a40*/  LDS R10, [R0+UR8+0x2100] ;  /* 0x00210008000a7984 */ /* 0x000fe80008000800 */
[----:B------:R-:W1:Y:S04]  /*16a50*/  LDS R11, [R3+UR8+0x2100] ;  /* 0x00210008030b7984 */ /* 0x000e680008000800 */
[----:B------:R-:W-:Y:S04]  /*16a60*/  LDS R8, [R0+UR8+0x100] ;  /* 0x0001000800087984 */ /* 0x000fe80008000800 */
[----:B------:R-:W3:Y:S04]  /*16a70*/  LDS R9, [R3+UR8+0x100] ;  /* 0x0001000803097984 */ /* 0x000ee80008000800 */
[----:B------:R-:W-:Y:S04]  /*16a80*/  LDS R12, [R0+UR8] ;  /* 0x00000008000c7984 */ /* 0x000fe80008000800 */
[----:B------:R-:W-:Y:S04]  /*16a90*/  LDS R14, [R0+UR8+0x2000] ;  /* 0x00200008000e7984 */ /* 0x000fe80008000800 */
[----:B------:R-:W-:Y:S04]  /*16aa0*/  LDS R13, [R3+UR8] ;  /* 0x00000008030d7984 */ /* 0x000fe80008000800 */
[----:B------:R-:W-:Y:S04]  /*16ab0*/  LDS R15, [R3+UR8+0x2000] ;  /* 0x00200008030f7984 */ /* 0x000fe80008000800 */
[----:B-1----:R-:W-:Y:S04]  /*16ac0*/  STL.64 [R1+0x50b0], R10 ;  /* 0x0050b00a01007387 */ /* 0x002fe80000100a00 */
[----:B---3--:R-:W-:Y:S04]  /*16ad0*/  STL.64 [R1+0x50a8], R8 ;  /* 0x0050a80801007387 */ /* 0x008fe80000100a00 */
[----:B--2---:R-:W1:Y:S04]  /*16ae0*/  LDSM.16.M88.4 R16, [R2+UR9+0x80000] ;  /* 0x080000090210783b */ /* 0x004e680008000200 */
[----:B------:R-:W2:Y:S04]  /*16af0*/  LDSM.16.M88.4 R4, [R2+UR9+0x84000] ;  /* 0x084000090204783b */ /* 0x000ea80008000200 */
[----:B------:R-:W3:Y:S04]  /*16b00*/  LDSM.16.M88.4 R8, [R2+UR9+0x88000] ;  /* 0x088000090208783b */ /* 0x000ee80008000200 */
[----:B------:R-:W-:Y:S04]  /*16b10*/  LDSM.16.M88.4 R24, [R2+UR9+0x8c000] ;  /* 0x08c000090218783b */ /* 0x000fe80008000200 */
[----:B------:R-:W-:Y:S04]  /*16b20*/  LDSM.16.M88.4 R20, [R2+UR9+0x94000] ;  /* 0x094000090214783b */ /* 0x000fe80008000200 */
[----:B-1----:R-:W-:Y:S04]  /*16b30*/  STL.64 [R1+0x60], R16 ;  /* 0x0000601001007387 */ /* 0x002fe80000100a00 */
[----:B------:R-:W-:Y:S04]  /*16b40*/  STL.64 [R1+0x68], R18 ;  /* 0x0000681201007387 */ /* 0x000fe80000100a00 */
[----:B--2---:R-:W-:Y:S04]  /*16b50*/  STL.64 [R1+0x50], R4 ;  /* 0x0000500401007387 */ /* 0x004fe80000100a00 */
[----:B------:R-:W-:Y:S04]  /*16b60*/  STL.64 [R1+0x58], R6 ;  /* 0x0000580601007387 */ /* 0x000fe80000100a00 */
[----:B------:R-:W1:Y:S04]  /*16b70*/  LDSM.16.M88.4 R4, [R2+UR9+0x90000] ;  /* 0x090000090204783b */ /* 0x000e680008000200 */
[----:B---3--:R2:W-:Y:S04]  /*16b80*/  STL.64 [R1+0x40], R8 ;  /* 0x0000400801007387 */ /* 0x0085e80000100a00 */
[----:B------:R3:W-:Y:S04]  /*16b90*/  STL.64 [R1+0x48], R10 ;  /* 0x0000480a01007387 */ /* 0x0007e80000100a00 */
[----:B------:R-:W-:Y:S04]  /*16ba0*/  LDS R18, [R0+UR8+0x2200] ;  /* 0x0022000800127984 */ /* 0x000fe80008000800 */
[----:B------:R-:W-:Y:S04]  /*16bb0*/  LDS R19, [R3+UR8+0x2200] ;  /* 0x0022000803137984 */ /* 0x000fe80008000800 */
[----:B-1----:R-:W-:Y:S01]  /*16bc0*/  STL.64 [R1+0x20], R4 ;  /* 0x0000200401007387 */ /* 0x002fe20000100a00 */
[----:B------:R-:W-:-:S02]  /*16bd0*/  IMAD.MOV.U32 R17, RZ, RZ, R4 ;  /* 0x000000ffff117224 */ /* 0x000fc400078e0004 */
[----:B------:R-:W-:Y:S01]  /*16be0*/  IMAD.MOV.U32 R16, RZ, RZ, R5 ;  /* 0x000000ffff107224 */ /* 0x000fe200078e0005 */
[----:B------:R-:W-:Y:S04]  /*16bf0*/  STL.64 [R1+0x28], R6 ;  /* 0x0000280601007387 */ /* 0x000fe80000100a00 */
[----:B--2---:R-:W2:Y:S04]  /*16c00*/  LDL.LU.64 R8, [R1+0x320] ;  /* 0x0003200001087983 */ /* 0x004ea80000300a00 */
[----:B---3--:R-:W3:Y:S04]  /*16c10*/  LDL.LU.64 R10, [R1+0x328] ;  /* 0x00032800010a7983 */ /* 0x008ee80000300a00 */
[----:B------:R-:W1:Y:S04]  /*16c20*/  LDSM.16.M88.4 R4, [R2+UR9+0x98000] ;  /* 0x098000090204783b */ /* 0x000e680008000200 */
[----:B-1----:R-:W-:Y:S04]  /*16c30*/  STL.64 [R1], R4 ;  /* 0x0000000401007387 */ /* 0x002fe80000100a00 */
[----:B------:R-:W-:Y:S04]  /*16c40*/  STL.64 [R1+0x8], R6 ;  /* 0x0000080601007387 */ /* 0x000fe80000100a00 */
[----:B------:R-:W1:Y:S04]  /*16c50*/  LDSM.16.M88.4 R4, [R2+UR9+0x9c000] ;  /* 0x09c000090204783b */ /* 0x000e680008000200 */
[----:B---3--:R-:W-:Y:S04]  /*16c60*/  STL.64 [R1+0x50d0], R10 ;  /* 0x0050d00a01007387 */ /* 0x008fe80000100a00 */
[----:B--2---:R-:W-:Y:S04]  /*16c70*/  STL.64 [R1+0x50c8], R8 ;  /* 0x0050c80801007387 */ /* 0x004fe80000100a00 */
[----:B------:R-:W-:Y:S04]  /*16c80*/  STL.64 [R1+0x38], R26 ;  /* 0x0000381a01007387 */ /* 0x000fe80000100a00 */
[----:B------:R2:W-:Y:S04]  /*16c90*/  STL.64 [R1+0x50e8], R24 ;  /* 0x0050e81801007387 */ /* 0x0005e80000100a00 */
[----:B--2---:R-:W2:Y:S04]  /*16ca0*/  LDL.64 R24, [R1+0x40] ;  /* 0x0000400001187983 */ /* 0x004ea80000100a00 */
[----:B--2---:R2:W-:Y:S04]  /*16cb0*/  STL.64 [R1+0x5100], R24 ;  /* 0x0051001801007387 */ /* 0x0045e80000100a00 */
[----:B--2---:R-:W2:Y:S04]  /*16cc0*/  LDL.64 R24, [R1+0x50] ;  /* 0x0000500001187983 */ /* 0x004ea80000100a00 */
[----:B--2---:R2:W-:Y:S04]  /*16cd0*/  STL.64 [R1+0x5118], R24 ;  /* 0x0051181801007387 */ /* 0x0045e80000100a00 */
[----:B--2---:R-:W2:Y:S04]  /*16ce0*/  LDL.64 R24, [R1+0x60] ;  /* 0x0000600001187983 */ /* 0x004ea80000100a00 */
[----:B-1----:R-:W-:Y:S04]  /*16cf0*/  STL.64 [R1+0x50c0], R6 ;  /* 0x0050c00601007387 */ /* 0x002fe80000100a00 */
[----:B------:R1:W-:Y:S02]  /*16d00*/  STL.64 [R1+0x50b8], R4 ;  /* 0x0050b80401007387 */ /* 0x0003e40000100a00 */
[----:B-1----:R-:W-:-:S02]  /*16d10*/  IMAD.MOV.U32 R4, RZ, RZ, R17 ;  /* 0x000000ffff047224 */ /* 0x002fc400078e0011 */
[----:B------:R-:W-:Y:S01]  /*16d20*/  IMAD.MOV.U32 R5, RZ, RZ, R16 ;  /* 0x000000ffff057224 */ /* 0x000fe200078e0010 */
[----:B------:R-:W-:Y:S04]  /*16d30*/  LDS R17, [R3+UR8+0x200] ;  /* 0x0002000803117984 */ /* 0x000fe80008000800 */
[----:B------:R1:W-:Y:S04]  /*16d40*/  STL.64 [R1+0x5120], R4 ;  /* 0x0051200401007387 */ /* 0x0003e80000100a00 */
[----:B------:R-:W3:Y:S04]  /*16d50*/  LDS R16, [R0+UR8+0x200] ;  /* 0x0002000800107984 */ /* 0x000ee80008000800 */
[----:B-1----:R-:W2:Y:S04]  /*16d60*/  LDL.LU.64 R4, [R1+0x370] ;  /* 0x0003700001047983 */ /* 0x002ea80000300a00 */
[----:B------:R-:W2:Y:S04]  /*16d70*/  LDL.LU.64 R6, [R1+0x378] ;  /* 0x0003780001067983 */ /* 0x000ea80000300a00 */
[----:B------:R-:W4:Y:S04]  /*16d80*/  LDL.LU.64 R8, [R1+0x330] ;  /* 0x0003300001087983 */ /* 0x000f280000300a00 */
[----:B------:R-:W2:Y:S04]  /*16d90*/  LDL.LU.64 R10, [R1+0x338] ;  /* 0x00033800010a7983 */ /* 0x000ea80000300a00 */
[----:B--2---:R-:W-:Y:S04]  /*16da0*/  STL.64 [R1+0x50e0], R10 ;  /* 0x0050e00a01007387 */ /* 0x004fe80000100a00 */
[----:B----4-:R1:W-:Y:S04]  /*16db0*/  STL.64 [R1+0x50d8], R8 ;  /* 0x0050d80801007387 */ /* 0x0103e80000100a00 */
[----:B-1----:R-:W2:Y:S04]  /*16dc0*/  LDL.LU.64 R8, [R1+0x340] ;  /* 0x0003400001087983 */ /* 0x002ea80000300a00 */
[----:B------:R-:W4:Y:S01]  /*16dd0*/  LDL.LU.64 R10, [R1+0x348] ;  /* 0x00034800010a7983 */ /* 0x000f220000300a00 */
[----:B------:R-:W-:Y:S03]  /*16de0*/  HMMA.1688.F32.TF32 R4, R12, R24, R4 ;  /* 0x000000180c04723c */ /* 0x000fe60000081004 */
[----:B----4-:R-:W-:Y:S04]  /*16df0*/  STL.64 [R1+0x50f8], R10 ;  /* 0x0050f80a01007387 */ /* 0x010fe80000100a00 */
[----:B--2---:R1:W-:Y:S04]  /*16e00*/  STL.64 [R1+0x50f0], R8 ;  /* 0x0050f00801007387 */ /* 0x0043e80000100a00 */
[----:B-1----:R-:W2:Y:S04]  /*16e10*/  LDL.LU.64 R8, [R1+0x350] ;  /* 0x0003500001087983 */ /* 0x002ea80000300a00 */
[----:B------:R-:W4:Y:S04]  /*16e20*/  LDL.LU.64 R10, [R1+0x358] ;  /* 0x00035800010a7983 */ /* 0x000f280000300a00 */
[----:B----4-:R-:W-:Y:S04]  /*16e30*/  STL.64 [R1+0x5110], R10 ;  /* 0x0051100a01007387 */ /* 0x010fe80000100a00 */
[----:B--2---:R1:W-:Y:S04]  /*16e40*/  STL.64 [R1+0x5108], R8 ;  /* 0x0051080801007387 */ /* 0x0043e80000100a00 */
[----:B-1----:R-:W2:Y:S04]  /*16e50*/  LDL.LU.64 R8, [R1+0x360] ;  /* 0x0003600001087983 */ /* 0x002ea80000300a00 */
[----:B------:R-:W2:Y:S04]  /*16e60*/  LDL.LU.64 R10, [R1+0x368] ;  /* 0x00036800010a7983 */ /* 0x000ea80000300a00 */
[----:B------:R-:W-:Y:S04]  /*16e70*/  STL.64 [R1+0x10], R20 ;  /* 0x0000101401007387 */ /* 0x000fe80000100a00 */
[----:B------:R-:W-:Y:S04]  /*16e80*/  STL.64 [R1+0x18], R22 ;  /* 0x0000181601007387 */ /* 0x000fe80000100a00 */
[----:B------:R1:W-:Y:S04]  /*16e90*/  STL [R1+0x4ab8], R2 ;  /* 0x004ab80201007387 */ /* 0x0003e80000100800 */
[----:B------:R-:W-:Y:S04]  /*16ea0*/  STL.64 [R1+0x5050], R18 ;  /* 0x0050501201007387 */ /* 0x000fe80000100a00 */
[----:B---3--:R3:W-:Y:S01]  /*16eb0*/  STL.64 [R1+0x5048], R16 ;  /* 0x0050481001007387 */ /* 0x0087e20000100a00 */
[----:B-1----:R-:W-:-:S03]  /*16ec0*/  IMAD.MOV.U32 R2, RZ, RZ, R25 ;  /* 0x000000ffff027224 */ /* 0x002fc600078e0019 */
[----:B---3--:R-:W3:Y:S04]  /*16ed0*/  LDL.64 R16, [R1] ;  /* 0x0000000001107983 */ /* 0x008ee80000100a00 */
[----:B------:R1:W-:Y:S04]  /*16ee0*/  STL.64 [R1+0x3a0], R4 ;  /* 0x0003a00401007387 */ /* 0x0003e80000100a00 */
[----:B------:R4:W-:Y:S04]  /*16ef0*/  STL.64 [R1+0x3a8], R6 ;  /* 0x0003a80601007387 */ /* 0x0009e80000100a00 */
[----:B-1----:R-:W2:Y:S01]  /*16f00*/  LDL.LU.64 R4, [R1+0x5120] ;  /* 0x0051200001047983 */ /* 0x002ea20000300a00 */
[----:B----4-:R-:W-:-:S03]  /*16f10*/  MOV R6, R24 ;  /* 0x0000001800067202 */ /* 0x010fc60000000f00 */
[----:B------:R-:W2:Y:S02]  /*16f20*/  LDL.LU.64 R24, [R1+0x5118] ;  /* 0x0051180001187983 */ /* 0x000ea40000300a00 */
[----:B--2---:R-:W-:Y:S01]  /*16f30*/  HMMA.1688.F32.TF32 R8, R12, R24, R8 ;  /* 0x000000180c08723c */ /* 0x004fe20000081008 */
[----:B------:R-:W-:Y:S02]  /*16f40*/  IMAD.MOV.U32 R18, RZ, RZ, R24 ;  /* 0x000000ffff127224 */ /* 0x000fe400078e0018 */
[----:B------:R-:W-:-:S15]  /*16f50*/  IMAD.MOV.U32 R7, RZ, RZ, R25 ;  /* 0x000000ffff077224 */ /* 0x000fde00078e0019 */
[----:B------:R-:W-:Y:S01]  /*16f60*/  NOP ;  /* 0x0000000000007918 */ /* 0x000fe20000000000 */
[----:B------:R-:W-:Y:S04]  /*16f70*/  STL.64 [R1+0x390], R8 ;  /* 0x0003900801007387 */ /* 0x000fe80000100a00 */
[----:B------:R1:W-:Y:S04]  /*16f80*/  STL.64 [R1+0x398], R10 ;  /* 0x0003980a01007387 */ /* 0x0003e80000100a00 */
[----:B-1----:R-:W2:Y:S04]  /*16f90*/  LDL.LU.64 R10, [R1+0x5110] ;  /* 0x00511000010a7983 */ /* 0x002ea80000300a00 */
[----:B------:R-:W2:Y:S04]  /*16fa0*/  LDL.LU.64 R8, [R1+0x5108] ;  /* 0x0051080001087983 */ /* 0x000ea80000300a00 */
[----:B------:R-:W2:Y:S02]  /*16fb0*/  LDL.LU.64 R24, [R1+0x5100] ;  /* 0x0051000001187983 */ /* 0x000ea40000300a00 */
[----:B--2---:R-:W-:Y:S01]  /*16fc0*/  HMMA.1688.F32.TF32 R8, R12, R24, R8 ;  /* 0x000000180c08723c */ /* 0x004fe20000081008 */
[----:B------:R-:W-:Y:S01]  /*16fd0*/  IMAD.MOV.U32 R22, RZ, RZ, R24 ;  /* 0x000000ffff167224 */ /* 0x000fe200078e0018 */
[----:B------:R-:W-:-:S15]  /*16fe0*/  MOV R19, R25 ;  /* 0x0000001900137202 */ /* 0x000fde0000000f00 */
[----:B------:R-:W-:Y:S02]  /*16ff0*/  NOP ;  /* 0x0000000000007918 */ /* 0x000fe40000000000 */
[----:B------:R-:W-:Y:S04]  /*17000*/  STL.64 [R1+0x380], R8 ;  /* 0x0003800801007387 */ /* 0x000fe80000100a00 */
[----:B------:R1:W-:Y:S04]  /*17010*/  STL.64 [R1+0x388], R10 ;  /* 0x0003880a01007387 */ /* 0x0003e80000100a00 */
[----:B-1----:R-:W2:Y:S04]  /*17020*/  LDL.LU.64 R10, [R1+0x50f8] ;  /* 0x0050f800010a7983 */ /* 0x002ea80000300a00 */
[----:B------:R-:W2:Y:S04]  /*17030*/  LDL.LU.64 R8, [R1+0x50f0] ;  /* 0x0050f00001087983 */ /* 0x000ea80000300a00 */
[----:B------:R-:W2:Y:S02]  /*17040*/  LDL.LU.64 R24, [R1+0x50e8] ;  /* 0x0050e80001187983 */ /* 0x000ea40000300a00 */
[----:B--2---:R-:W-:-:S15]  /*17050*/  HMMA.1688.F32.TF32 R8, R12, R24, R8 ;  /* 0x000000180c08723c */ /* 0x004fde0000081008 */
[----:B------:R-:W-:-:S04]  /*17060*/  NOP ;  /* 0x0000000000007918 */ /* 0x000fc80000000000 */
[----:B------:R-:W-:Y:S04]  /*17070*/  STL.64 [R1+0x370], R8 ;  /* 0x0003700801007387 */ /* 0x000fe80000100a00 */
[----:B------:R1:W-:Y:S04]  /*17080*/  STL.64 [R1+0x378], R10 ;  /* 0x0003780a01007387 */ /* 0x0003e80000100a00 */
[----:B-1----:R-:W2:Y:S04]  /*17090*/  LDL.LU.64 R10, [R1+0x50e0] ;  /* 0x0050e000010a7983 */ /* 0x002ea80000300a00 */
[----:B------:R-:W2:Y:S04]  /*170a0*/  LDL.LU.64 R8, [R1+0x50d8] ;  /* 0x0050d80001087983 */ /* 0x000ea80000300a00 */
[----:B------:R1:W-:Y:S02]  /*170b0*/  STL.64 [R1+0x5068], R24 ;  /* 0x0050681801007387 */ /* 0x0003e40000100a00 */
[----:B-1----:R-:W-:-:S02]  /*170c0*/  IMAD.MOV.U32 R24, RZ, RZ, R22 ;  /* 0x000000ffff187224 */ /* 0x002fc400078e0016 */
[----:B------:R-:W-:-:S05]  /*170d0*/  IMAD.MOV.U32 R25, RZ, RZ, R19 ;  /* 0x000000ffff197224 */ /* 0x000fca00078e0013 */
[----:B------:R1:W-:Y:S02]  /*170e0*/  STL.64 [R1+0x5078], R24 ;  /* 0x0050781801007387 */ /* 0x0003e40000100a00 */
[----:B-1----:R-:W-:Y:S02]  /*170f0*/  IMAD.MOV.U32 R24, RZ, RZ, R18 ;  /* 0x000000ffff187224 */ /* 0x002fe400078e0012 */
[----:B------:R-:W-:-:S05]  /*17100*/  IMAD.MOV.U32 R25, RZ, RZ, R7 ;  /* 0x000000ffff197224 */ /* 0x000fca00078e0007 */
[----:B------:R1:W-:Y:S02]  /*17110*/  STL.64 [R1+0x5090], R24 ;  /* 0x0050901801007387 */ /* 0x0003e40000100a00 */
[----:B-1----:R-:W-:Y:S02]  /*17120*/  MOV R24, R6 ;  /* 0x0000000600187202 */ /* 0x002fe40000000f00 */
[----:B--2---:R-:W-:Y:S01]  /*17130*/  HMMA.1688.F32.TF32 R4, R12, R4, R8 ;  /* 0x000000040c04723c */ /* 0x004fe20000081008 */
[----:B------:R-:W2:Y:S04]  /*17140*/  LDL.LU.64 R10, [R1+0x50d0] ;  /* 0x0050d000010a7983 */ /* 0x000ea80000300a00 */
[----:B------:R-:W2:-:S14]  /*17150*/  LDL.LU.64 R8, [R1+0x50c8] ;  /* 0x0050c80001087983 */ /* 0x000e9c0000300a00 */
[----:B------:R1:W-:Y:S04]  /*17160*/  STL.64 [R1+0x360], R4 ;  /* 0x0003600401007387 */ /* 0x0003e80000100a00 */
[----:B------:R4:W-:Y:S04]  /*17170*/  STL.64 [R1+0x368], R6 ;  /* 0x0003680601007387 */ /* 0x0009e80000100a00 */
[----:B-1----:R-:W3:Y:S04]  /*17180*/  LDL.LU.64 R4, [R1+0x4b0] ;  /* 0x0004b00001047983 */ /* 0x002ee80000300a00 */
[----:B----4-:R-:W3:Y:S01]  /*17190*/  LDL.LU.64 R6, [R1+0x4b8] ;  /* 0x0004b80001067983 */ /* 0x010ee20000300a00 */
[----:B--2---:R-:W-:-:S15]  /*171a0*/  HMMA.1688.F32.TF32 R8, R12, R20, R8 ;  /* 0x000000140c08723c */ /* 0x004fde0000081008 */
[----:B------:R-:W-:-:S04]  /*171b0*/  NOP ;  /* 0x0000000000007918 */ /* 0x000fc80000000000 */
[----:B------:R1:W-:Y:S04]  /*171c0*/  STL.64 [R1+0x350], R8 ;  /* 0x0003500801007387 */ /* 0x0003e80000100a00 */
[----:B------:R2:W-:Y:S04]  /*171d0*/  STL.64 [R1+0x358], R10 ;  /* 0x0003580a01007387 */ /* 0x0005e80000100a00 */
[----:B-1----:R-:W4:Y:S04]  /*171e0*/  LDL.LU.64 R8, [R1+0x270] ;  /* 0x0002700001087983 */ /* 0x002f280000300a00 */
[----:B--2---:R-:W4:Y:S04]  /*171f0*/  LDL.LU.64 R10, [R1+0x278] ;  /* 0x00027800010a7983 */ /* 0x004f280000300a00 */
[----:B------:R1:W-:Y:S04]  /*17200*/  STL.64 [R1+0x5060], R20 ;  /* 0x0050601401007387 */ /* 0x0003e80000100a00 */
[----:B-1----:R-:W2:Y:S04]  /*17210*/  LDL.64 R20, [R1+0x20] ;  /* 0x0000200001147983 */ /* 0x002ea80000100a00 */
[----:B--2---:R1:W-:Y:S04]  /*17220*/  STL.64 [R1+0x5070], R20 ;  /* 0x0050701401007387 */ /* 0x0043e80000100a00 */
[----:B-1----:R-:W2:Y:S04]  /*17230*/  LDL.LU.64 R20, [R1+0x240] ;  /* 0x0002400001147983 */ /* 0x002ea80000300a00 */
[----:B------:R-:W2:Y:S01]  /*17240*/  LDL.LU.64 R22, [R1+0x248] ;  /* 0x0002480001167983 */ /* 0x000ea20000300a00 */
[C---:B---3--:R-:W-:Y:S03]  /*17250*/  HMMA.1688.F32.TF32 R4, R12.reuse, R16, R4 ;  /* 0x000000100c04723c */ /* 0x048fe60000081004 */
[----:B--2---:R-:W-:Y:S04]  /*17260*/  STL.64 [R1+0x5088], R22 ;  /* 0x0050881601007387 */ /* 0x004fe80000100a00 */
[----:B------:R1:W-:Y:S04]  /*17270*/  STL.64 [R1+0x5080], R20 ;  /* 0x0050801401007387 */ /* 0x0003e80000100a00 */
[----:B-1----:R-:W2:Y:S04]  /*17280*/  LDL.LU.64 R20, [R1+0x250] ;  /* 0x0002500001147983 */ /* 0x002ea80000300a00 */
[----:B------:R-:W3:Y:S04]  /*17290*/  LDL.LU.64 R22, [R1+0x258] ;  /* 0x0002580001167983 */ /* 0x000ee80000300a00 */
[----:B---3--:R-:W-:Y:S04]  /*172a0*/  STL.64 [R1+0x50a0], R22 ;  /* 0x0050a01601007387 */ /* 0x008fe80000100a00 */
[----:B--2---:R1:W-:Y:S04]  /*172b0*/  STL.64 [R1+0x5098], R20 ;  /* 0x0050981401007387 */ /* 0x0043e80000100a00 */
[----:B-1----:R-:W2:Y:S04]  /*172c0*/  LDL.LU.64 R20, [R1+0x260] ;  /* 0x0002600001147983 */ /* 0x002ea80000300a00 */
[----:B------:R-:W2:Y:S04]  /*172d0*/  LDL.LU.64 R22, [R1+0x268] ;  /* 0x0002680001167983 */ /* 0x000ea80000300a00 */
[----:B------:R-:W-:Y:S04]  /*172e0*/  STL.64 [R1+0x340], R4 ;  /* 0x0003400401007387 */ /* 0x000fe80000100a00 */
[----:B------:R1:W-:Y:S04]  /*172f0*/  STL.64 [R1+0x348], R6 ;  /* 0x0003480601007387 */ /* 0x0003e80000100a00 */
[----:B-1----:R-:W3:Y:S04]  /*17300*/  LDL.LU.64 R6, [R1+0x50c0] ;  /* 0x0050c00001067983 */ /* 0x002ee80000300a00 */
[----:B------:R-:W4:Y:S04]  /*17310*/  LDL.LU.64 R4, [R1+0x50b8] ;  /* 0x0050b80001047983 */ /* 0x000f280000300a00 */
[----:B------:R1:W-:Y:S04]  /*17320*/  STL.64 [R1+0x5058], R16 ;  /* 0x0050581001007387 */ /* 0x0003e80000100a00 */
[----:B-1----:R-:W2:Y:S04]  /*17330*/  LDL.LU.64 R16, [R1+0x210] ;  /* 0x0002100001107983 */ /* 0x002ea80000300a00 */
[----:B------:R-:W2:Y:S01]  /*17340*/  LDL.LU.64 R18, [R1+0x218] ;  /* 0x0002180001127983 */ /* 0x000ea20000300a00 */
[----:B----4-:R-:W-:Y:S03]  /*17350*/  HMMA.1688.F32.TF32 R12, R12, R4, R8 ;  /* 0x000000040c0c723c */ /* 0x010fe60000081008 */
[----:B------:R-:W2:Y:S04]  /*17360*/  LDL.LU.64 R10, [R1+0x50b0] ;  /* 0x0050b000010a7983 */ /* 0x000ea80000300a00 */
[----:B------:R-:W2:Y:S01]  /*17370*/  LDL.LU.64 R8, [R1+0x50a8] ;  /* 0x0050a80001087983 */ /* 0x000ea20000300a00 */
[----:B------:R-:W-:-:S11]  /*17380*/  IMAD.MOV.U32 R25, RZ, RZ, R2 ;  /* 0x000000ffff197224 */ /* 0x000fd600078e0002 */
[----:B------:R1:W-:Y:S04]  /*17390*/  STL.64 [R1+0x290], R12 ;  /* 0x0002900c01007387 */ /* 0x0003e80000100a00 */
[----:B------:R4:W-:Y:S04]  /*173a0*/  STL.64 [R1+0x298], R14 ;  /* 0x0002980e01007387 */ /* 0x0009e80000100a00 */
[----:B-1----:R-:W3:Y:S04]  /*173b0*/  LDL.LU.64 R12, [R1+0x230] ;  /* 0x00023000010c7983 */ /* 0x002ee80000300a00 */
[----:B----4-:R-:W3:Y:S01]  /*173c0*/  LDL.LU.64 R14, [R1+0x238] ;  /* 0x00023800010e7983 */ /* 0x010ee20000300a00 */
[----:B--2---:R-:W-:Y:S03]  /*173d0*/  HMMA.1688.F32.TF32 R24, R8, R24, R20 ;  /* 0x000000180818723c */ /* 0x004fe60000081014 */
[----:B------:R-:W2:Y:S04]  /*173e0*/  LDL.LU.64 R22, [R1+0x50a0] ;  /* 0x0050a00001167983 */ /* 0x000ea80000300a00 */
[----:B------:R-:W2:-:S12]  /*173f0*/  LDL.LU.64 R20, [R1+0x5098] ;  /* 0x0050980001147983 */ /* 0x000e980000300a00 */
[----:B------:R1:W-:Y:S04]  /*17400*/  STL.64 [R1+0x280], R24 ;  /* 0x0002801801007387 */ /* 0x0003e80000100a00 */
[----:B------:R2:W-:Y:S04]  /*17410*/  STL.64 [R1+0x288], R26 ;  /* 0x0002881a01007387 */ /* 0x0005e80000100a00 */
[----:B-1----:R-:W2:Y:S02]  /*17420*/  LDL.LU.64 R24, [R1+0x5090] ;  /* 0x0050900001187983 */ /* 0x002ea40000300a00 */
[----:B--2---:R-:W-:Y:S02]  /*17430*/  HMMA.1688.F32.TF32 R24, R8, R24, R20 ;  /* 0x000000180818723c */ /* 0x004fe40000081014 */
[----:B------:R-:W2:Y:S04]  /*17440*/  LDL.LU.64 R22, [R1+0x5088] ;  /* 0x0050880001167983 */ /* 0x000ea80000300a00 */
[----:B------:R-:W2:-:S13]  /*17450*/  LDL.LU.64 R20, [R1+0x5080] ;  /* 0x0050800001147983 */ /* 0x000e9a0000300a00 */
[----:B------:R1:W-:Y:S04]  /*17460*/  STL.64 [R1+0x270], R24 ;  /* 0x0002701801007387 */ /* 0x0003e80000100a00 */
[----:B------:R2:W-:Y:S04]  /*17470*/  STL.64 [R1+0x278], R26 ;  /* 0x0002781a01007387 */ /* 0x0005e80000100a00 */
[----:B-1----:R-:W2:Y:S02]  /*17480*/  LDL.LU.64 R24, [R1+0x5078] ;  /* 0x0050780001187983 */ /* 0x002ea40000300a00 */
[----:B--2---:R-:W-:Y:S02]  /*17490*/  HMMA.1688.F32.TF32 R24, R8, R24, R20 ;  /* 0x000000180818723c */ /* 0x004fe40000081014 */
[----:B------:R-:W2:-:S15]  /*174a0*/  LDL.LU.64 R20, [R1+0x5070] ;  /* 0x0050700001147983 */ /* 0x000e9e0000300a00 */
[----:B------:R-:W-:Y:S02]  /*174b0*/  NOP ;  /* 0x0000000000007918 */ /* 0x000fe40000000000 */
[----:B------:R1:W-:Y:S04]  /*174c0*/  STL.64 [R1+0x260], R24 ;  /* 0x0002601801007387 */ /* 0x0003e80000100a00 */
[----:B------:R-:W-:Y:S04]  /*174d0*/  STL.64 [R1+0x268], R26 ;  /* 0x0002681a01007387 */ /* 0x000fe80000100a00 */
[----:B-1----:R-:W3:Y:S02]  /*174e0*/  LDL.LU.64 R24, [R1+0x5068] ;  /* 0x0050680001187983 */ /* 0x002ee40000300a00 */
[----:B---3--:R-:W-:-:S15]  /*174f0*/  HMMA.1688.F32.TF32 R12, R8, R24, R12 ;  /* 0x00000018080c723c */ /* 0x008fde000008100c */
[----:B------:R-:W-:-:S04]  /*17500*/  NOP ;  /* 0x0000000000007918 */ /* 0x000fc80000000000 */
[----:B------:R1:W-:Y:S04]  /*17510*/  STL.64 [R1+0x250], R12 ;  /* 0x0002500c01007387 */ /* 0x0003e80000100a00 */
[----:B------:R3:W-:Y:S04]  /*17520*/  STL.64 [R1+0x258], R14 ;  /* 0x0002580e01007387 */ /* 0x0007e80000100a00 */
[----:B-1----:R-:W4:Y:S04]  /*17530*/  LDL.LU.64 R12, [R1+0x4a0] ;  /* 0x0004a000010c7983 */ /* 0x002f280000300a00 */
[----:B---3--:R-:W4:Y:S04]  /*17540*/  LDL.LU.64 R14, [R1+0x4a8] ;  /* 0x0004a800010e7983 */ /* 0x008f280000300a00 */
[----:B------:R1:W-:Y:S04]  /*17550*/  STL.64 [R1+0x5018], R24 ;  /* 0x0050181801007387 */ /* 0x0003e80000100a00 */
[----:B-1----:R-:W3:Y:S04]  /*17560*/  LDL.LU.64 R24, [R1+0x220] ;  /* 0x0002200001187983 */ /* 0x002ee80000300a00 */
[----:B------:R-:W3:Y:S01]  /*17570*/  LDL.LU.64 R26, [R1+0x228] ;  /* 0x00022800011a7983 */ /* 0x000ee20000300a00 */
[----:B--2---:R-:W-:Y:S01]  /*17580*/  IMAD.MOV.U32 R2, RZ, RZ, R21 ;  /* 0x000000ffff027224 */ /* 0x004fe200078e0015 */
[----:B---3--:R-:W-:-:S15]  /*17590*/  HMMA.1688.F32.TF32 R24, R8, R20, R24 ;  /* 0x000000140818723c */ /* 0x008fde0000081018 */
[----:B------:R-:W-:-:S04]  /*175a0*/  NOP ;  /* 0x0000000000007918 */ /* 0x000fc80000000000 */
[----:B------:R-:W-:Y:S04]  /*175b0*/  STL.64 [R1+0x240], R24 ;  /* 0x0002401801007387 */ /* 0x000fe80000100a00 */
[----:B------:R1:W-:Y:S02]  /*175c0*/  STL.64 [R1+0x248], R26 ;  /* 0x0002481a01007387 */ /* 0x0003e40000100a00 */
[----:B-1----:R-:W-:Y:S02]  /*175d0*/  IMAD.MOV.U32 R26, RZ, RZ, R20 ;  /* 0x000000ffff1a7224 */ /* 0x002fe400078e0014 */
[----:B------:R-:W2:Y:S02]  /*175e0*/  LDL.LU.64 R20, [R1+0x5060] ;  /* 0x0050600001147983 */ /* 0x000ea40000300a00 */
[----:B--2---:R-:W-:-:S15]  /*175f0*/  HMMA.1688.F32.TF32 R16, R8, R20, R16 ;  /* 0x000000140810723c */ /* 0x004fde0000081010 */
[----:B------:R-:W-:-:S04]  /*17600*/  NOP ;  /* 0x0000000000007918 */ /* 0x000fc80000000000 */
[----:B------:R1:W-:Y:S04]  /*17610*/  STL.64 [R1+0x230], R16 ;  /* 0x0002301001007387 */ /* 0x0003e80000100a00 */
[----:B------:R-:W-:Y:S04]  /*17620*/  STL.64 [R1+0x238], R18 ;  /* 0x0002381201007387 */ /* 0x000fe80000100a00 */
[----:B-1----:R-:W4:Y:S04]  /*17630*/  LDL.LU.64 R16, [R1+0x5058] ;  /* 0x0050580001107983 */ /* 0x002f280000300a00 */
[----:B------:R-:W2:Y:S04]  /*17640*/  LDL.64 R24, [R1+0x40] ;  /* 0x0000400001187983 */ /* 0x000ea80000100a00 */
[----:B--2---:R1:W-:Y:S04]  /*17650*/  STL.64 [R1+0x5028], R24 ;  /* 0x0050281801007387 */ /* 0x0043e80000100a00 */
[----:B-1----:R-:W2:Y:S01]  /*17660*/  LDL.64 R24, [R1+0x50] ;  /* 0x0000500001187983 */ /* 0x002ea20000100a00 */
[----:B------:R-:W-:Y:S01]  /*17670*/  IMAD.MOV.U32 R28, RZ, RZ, R20 ;  /* 0x000000ffff1c7224 */ /* 0x000fe200078e0014 */
[----:B------:R-:W-:-:S02]  /*17680*/  MOV R27, R21 ;  /* 0x00000015001b7202 */ /* 0x000fc40000000f00 */
[----:B--2---:R1:W-:Y:S04]  /*17690*/  STL.64 [R1+0x5040], R24 ;  /* 0x0050401801007387 */ /* 0x0043e80000100a00 */
[----:B-1----:R-:W2:Y:S04]  /*176a0*/  LDL.64 R24, [R1+0x60] ;  /* 0x0000600001187983 */ /* 0x002ea80000100a00 */
[----:B------:R-:W3:Y:S04]  /*176b0*/  LDL.LU.64 R20, [R1+0x500] ;  /* 0x0005000001147983 */ /* 0x000ee80000300a00 */
[----:B------:R-:W2:Y:S04]  /*176c0*/  LDL.LU.64 R22, [R1+0x508] ;  /* 0x0005080001167983 */ /* 0x000ea80000300a00 */
[----:B--2---:R-:W-:Y:S04]  /*176d0*/  STL.64 [R1+0x4fd0], R22 ;  /* 0x004fd01601007387 */ /* 0x004fe80000100a00 */
[----:B---3--:R4:W-:Y:S02]  /*176e0*/  STL.64 [R1+0x4fc8], R20 ;  /* 0x004fc81401007387 */ /* 0x0089e40000100a00 */
[----:B----4-:R-:W-:Y:S01]  /*176f0*/  HMMA.1688.F32.TF32 R20, R8, R16, R12 ;  /* 0x000000100814723c */ /* 0x010fe2000008100c */
[----:B------:R-:W-:-:S02]  /*17700*/  IMAD.MOV.U32 R14, RZ, RZ, R16 ;  /* 0x000000ffff0e7224 */ /* 0x000fc400078e0010 */
[----:B------:R-:W-:-:S15]  /*17710*/  IMAD.MOV.U32 R13, RZ, RZ, R17 ;  /* 0x000000ffff0d7224 */ /* 0x000fde00078e0011 */
[----:B------:R-:W-:Y:S01]  /*17720*/  NOP ;  /* 0x0000000000007918 */ /* 0x000fe20000000000 */
[----:B------:R-:W-:Y:S04]  /*17730*/  STL.64 [R1+0x220], R20 ;  /* 0x0002201401007387 */ /* 0x000fe80000100a00 */
[----:B------:R-:W-:Y:S04]  /*17740*/  STL.64 [R1+0x228], R22 ;  /* 0x0002281601007387 */ /* 0x000fe80000100a00 */
[----:B------:R-:W2:Y:S04]  /*17750*/  LDL.LU.64 R18, [R1+0x5050] ;  /* 0x0050500001127983 */ /* 0x000ea80000300a00 */
[----:B------:R-:W2:Y:S04]  /*17760*/  LDL.LU.64 R16, [R1+0x5048] ;  /* 0x0050480001107983 */ /* 0x000ea80000300a00 */
[----:B------:R-:W-:Y:S04]  /*17770*/  STL [R1+0x5024], R14 ;  /* 0x0050240e01007387 */ /* 0x000fe80000100800 */
[----:B------:R1:W-:Y:S04]  /*17780*/  STL [R1+0x5020], R13 ;  /* 0x0050200d01007387 */ /* 0x0003e80000100800 */
[----:B-1----:R-:W3:Y:S04]  /*17790*/  LDL.LU.64 R12, [R1+0x140] ;  /* 0x00014000010c7983 */ /* 0x002ee80000300a00 */
[----:B------:R-:W3:Y:S04]  /*177a0*/  LDL.LU.64 R14, [R1+0x148] ;  /* 0x00014800010e7983 */ /* 0x000ee80000300a00 */
[----:B------:R-:W4:Y:S04]  /*177b0*/  LDL.LU.64 R20, [R1+0x490] ;  /* 0x0004900001147983 */ /* 0x000f280000300a00 */
[----:B------:R-:W2:Y:S01]  /*177c0*/  LDL.LU.64 R22, [R1+0x498] ;  /* 0x0004980001167983 */ /* 0x000ea20000300a00 */
[----:B---3--:R-:W-:Y:S03]  /*177d0*/  HMMA.1688.F32.TF32 R12, R8, R4, R12 ;  /* 0x00000004080c723c */ /* 0x008fe6000008100c */
[----:B--2---:R-:W-:Y:S04]  /*177e0*/  STL.64 [R1+0x4fe0], R22 ;  /* 0x004fe01601007387 */ /* 0x004fe80000100a00 */
[----:B----4-:R1:W-:Y:S02]  /*177f0*/  STL.64 [R1+0x4fd8], R20 ;  /* 0x004fd81401007387 */ /* 0x0103e40000100a00 */
[----:B-1----:R-:W-:-:S02]  /*17800*/  IMAD.MOV.U32 R20, RZ, RZ, R28 ;  /* 0x000000ffff147224 */ /* 0x002fc400078e001c */
[----:B------:R-:W-:-:S05]  /*17810*/  IMAD.MOV.U32 R21, RZ, RZ, R27 ;  /* 0x000000ffff157224 */ /* 0x000fca00078e001b */
[----:B------:R1:W-:Y:S02]  /*17820*/  STL.64 [R1+0x4ff8], R20 ;  /* 0x004ff81401007387 */ /* 0x0003e40000100a00 */
[----:B-1----:R-:W-:Y:S01]  /*17830*/  MOV R20, R26 ;  /* 0x0000001a00147202 */ /* 0x002fe20000000f00 */
[----:B------:R-:W-:-:S05]  /*17840*/  IMAD.MOV.U32 R21, RZ, RZ, R2 ;  /* 0x000000ffff157224 */ /* 0x000fca00078e0002 */
[----:B------:R-:W-:Y:S04]  /*17850*/  STL.64 [R1+0x5010], R20 ;  /* 0x0050101401007387 */ /* 0x000fe80000100a00 */
[----:B------:R-:W2:Y:S04]  /*17860*/  LDL.LU.64 R8, [R1+0x130] ;  /* 0x0001300001087983 */ /* 0x000ea80000300a00 */
[----:B------:R-:W2:Y:S04]  /*17870*/  LDL.LU.64 R10, [R1+0x138] ;  /* 0x00013800010a7983 */ /* 0x000ea80000300a00 */
[----:B------:R1:W-:Y:S04]  /*17880*/  STL.64 [R1+0x180], R12 ;  /* 0x0001800c01007387 */ /* 0x0003e80000100a00 */
[----:B------:R3:W-:Y:S04]  /*17890*/  STL.64 [R1+0x188], R14 ;  /* 0x0001880e01007387 */ /* 0x0007e80000100a00 */
[----:B-1----:R-:W4:Y:S04]  /*178a0*/  LDL.LU.64 R12, [R1+0x110] ;  /* 0x00011000010c7983 */ /* 0x002f280000300a00 */
[----:B---3--:R-:W3:Y:S04]  /*178b0*/  LDL.LU.64 R14, [R1+0x118] ;  /* 0x00011800010e7983 */ /* 0x008ee80000300a00 */
[----:B---3--:R-:W-:Y:S04]  /*178c0*/  STL.64 [R1+0x5038], R14 ;  /* 0x0050380e01007387 */ /* 0x008fe80000100a00 */
[----:B----4-:R1:W-:Y:S04]  /*178d0*/  STL.64 [R1+0x5030], R12 ;  /* 0x0050300c01007387 */ /* 0x0103e80000100a00 */
[----:B-1----:R-:W3:Y:S04]  /*178e0*/  LDL.LU.64 R12, [R1+0x120] ;  /* 0x00012000010c7983 */ /* 0x002ee80000300a00 */
[----:B------:R-:W3:Y:S04]  /*178f0*/  LDL.LU.64 R14, [R1+0x128] ;  /* 0x00012800010e7983 */ /* 0x000ee80000300a00 */
[----:B------:R-:W4:Y:S04]  /*17900*/  LDL.LU.64 R20, [R1+0x100] ;  /* 0x0001000001147983 */ /* 0x000f280000300a00 */
[----:B------:R-:W4:Y:S04]  /*17910*/  LDL.LU.64 R22, [R1+0x108] ;  /* 0x0001080001167983 */ /* 0x000f280000300a00 */
[----:B------:R-:W-:Y:S04]  /*17920*/  STL.64 [R1+0x4ff0], R6 ;  /* 0x004ff00601007387 */ /* 0x000fe80000100a00 */
[----:B------:R1:W-:Y:S04]  /*17930*/  STL.64 [R1+0x4fe8], R4 ;  /* 0x004fe80401007387 */ /* 0x0003e80000100a00 */
[----:B-1----:R-:W3:Y:S04]  /*17940*/  LDL.LU.64 R4, [R1+0xe0] ;  /* 0x0000e00001047983 */ /* 0x002ee80000300a00 */
[----:B------:R-:W3:Y:S01]  /*17950*/  LDL.LU.64 R6, [R1+0xe8] ;  /* 0x0000e80001067983 */ /* 0x000ee20000300a00 */
[----:B--2---:R-:W-:Y:S01]  /*17960*/  HMMA.1688.F32.TF32 R8, R16, R24, R8 ;  /* 0x000000181008723c */ /* 0x004fe20000081008 */
[----:B------:R-:W-:-:S02]  /*17970*/  IMAD.MOV.U32 R2, RZ, RZ, R25 ;  /* 0x000000ffff027224 */ /* 0x000fc400078e0019 */
[----:B---3--:R-:W-:Y:S04]  /*17980*/  STL.64 [R1+0x5008], R6 ;  /* 0x0050080601007387 */ /* 0x008fe80000100a00 */
[----:B------:R1:W-:Y:S04]  /*17990*/  STL.64 [R1+0x5000], R4 ;  /* 0x0050000401007387 */ /* 0x0003e80000100a00 */
[----:B-1----:R-:W2:Y:S04]  /*179a0*/  LDL.LU.64 R4, [R1+0xf0] ;  /* 0x0000f00001047983 */ /* 0x002ea80000300a00 */
[----:B------:R-:W2:Y:S04]  /*179b0*/  LDL.LU.64 R6, [R1+0xf8] ;  /* 0x0000f80001067983 */ /* 0x000ea80000300a00 */
[----:B------:R1:W-:Y:S04]  /*179c0*/  STL.64 [R1+0x170], R8 ;  /* 0x0001700801007387 */ /* 0x0003e80000100a00 */
[----:B------:R3:W-:Y:S01]  /*179d0*/  STL.64 [R1+0x178], R10 ;  /* 0x0001780a01007387 */ /* 0x0007e20000100a00 */
[----:B-1----:R-:W-:-:S03]  /*179e0*/  IMAD.MOV.U32 R8, RZ, RZ, R24 ;  /* 0x000000ffff087224 */ /* 0x002fc600078e0018 */
[----:B------:R-:W2:Y:S02]  /*179f0*/  LDL.LU.64 R24, [R1+0x5040] ;  /* 0x0050400001187983 */ /* 0x000ea40000300a00 */
[----:B--2---:R-:W-:Y:S01]  /*17a00*/  HMMA.1688.F32.TF32 R12, R16, R24, R12 ;  /* 0x00000018100c723c */ /* 0x004fe2000008100c */
[----:B---3--:R-:W-:Y:S01]  /*17a10*/  IMAD.MOV.U32 R10, RZ, RZ, R24 ;  /* 0x000000ffff0a7224 */ /* 0x008fe200078e0018 */
[----:B------:R-:W-:-:S15]  /*17a20*/  MOV R9, R25 ;  /* 0x0000001900097202 */ /* 0x000fde0000000f00 */
[----:B------:R-:W-:Y:S02]  /*17a30*/  NOP ;  /* 0x0000000000007918 */ /* 0x000fe40000000000 */
[----:B------:R-:W-:Y:S04]  /*17a40*/  STL.64 [R1+0x160], R12 ;  /* 0x0001600c01007387 */ /* 0x000fe80000100a00 */
[----:B------:R1:W-:Y:S04]  /*17a50*/  STL.64 [R1+0x168], R14 ;  /* 0x0001680e01007387 */ /* 0x0003e80000100a00 */
[----:B-1----:R-:W2:Y:S04]  /*17a60*/  LDL.LU.64 R14, [R1+0x5038] ;  /* 0x00503800010e7983 */ /* 0x002ea80000300a00 */
[----:B------:R-:W2:Y:S04]  /*17a70*/  LDL.LU.64 R12, [R1+0x5030] ;  /* 0x00503000010c7983 */ /* 0x000ea80000300a00 */
[----:B------:R-:W2:Y:S02]  /*17a80*/  LDL.LU.64 R24, [R1+0x5028] ;  /* 0x0050280001187983 */ /* 0x000ea40000300a00 */
[----:B--2---:R-:W-:Y:S01]  /*17a90*/  HMMA.1688.F32.TF32 R12, R16, R24, R12 ;  /* 0x00000018100c723c */ /* 0x004fe2000008100c */
[----:B------:R-:W-:-:S15]  /*17aa0*/  IMAD.MOV.U32 R11, RZ, RZ, R25 ;  /* 0x000000ffff0b7224 */ /* 0x000fde00078e0019 */
[----:B------:R-:W-:-:S03]  /*17ab0*/  NOP ;  /* 0x0000000000007918 */ /* 0x000fc60000000000 */
[----:B------:R1:W-:Y:S04]  /*17ac0*/  STL.64 [R1+0x150], R12 ;  /* 0x0001500c01007387 */ /* 0x0003e80000100a00 */
[----:B------:R2:W-:Y:S04]  /*17ad0*/  STL.64 [R1+0x158], R14 ;  /* 0x0001580e01007387 */ /* 0x0005e80000100a00 */
[----:B------:R-:W-:Y:S01]  /*17ae0*/  LDS R15, [R3+UR8+0x2400] ;  /* 0x00240008030f7984 */ /* 0x000fe20008000800 */
[----:B-1----:R-:W-:-:S03]  /*17af0*/  IMAD.MOV.U32 R12, RZ, RZ, R24 ;  /* 0x000000ffff0c7224 */ /* 0x002fc600078e0018 */
[----:B--2---:R-:W2:Y:S04]  /*17b00*/  LDL.LU R14, [R1+0x5024] ;  /* 0x00502400010e7983 */ /* 0x004ea80000300800 */
[----:B------:R-:W3:Y:S04]  /*17b10*/  LDL.LU R13, [R1+0x5020] ;  /* 0x00502000010d7983 */ /* 0x000ee80000300800 */
[----:B------:R-:W4:Y:S02]  /*17b20*/  LDL.LU.64 R24, [R1+0x5018] ;  /* 0x0050180001187983 */ /* 0x000f240000300a00 */
[----:B----4-:R-:W-:-:S15]  /*17b30*/  HMMA.1688.F32.TF32 R20, R16, R24, R20 ;  /* 0x000000181014723c */ /* 0x010fde0000081014 */
[----:B------:R-:W-:-:S04]  /*17b40*/  NOP ;  /* 0x0000000000007918 */ /* 0x000fc80000000000 */
[----:B------:R1:W-:Y:S04]  /*17b50*/  STL.64 [R1+0x140], R20 ;  /* 0x0001401401007387 */ /* 0x0003e80000100a00 */
[----:B------:R4:W-:Y:S04]  /*17b60*/  STL.64 [R1+0x148], R22 ;  /* 0x0001481601007387 */ /* 0x0009e80000100a00 */
[----:B-1----:R-:W4:Y:S04]  /*17b70*/  LDL.LU.64 R20, [R1+0x5010] ;  /* 0x0050100001147983 */ /* 0x002f280000300a00 */
[----:B------:R-:W-:Y:S01]  /*17b80*/  STL.64 [R1+0x4f80], R24 ;  /* 0x004f801801007387 */ /* 0x000fe20000100a00 */
[----:B----4-:R-:W-:Y:S03]  /*17b90*/  HMMA.1688.F32.TF32 R20, R16, R20, R4 ;  /* 0x000000141014723c */ /* 0x010fe60000081004 */
[----:B------:R-:W4:Y:S04]  /*17ba0*/  LDL.LU.64 R6, [R1+0x5008] ;  /* 0x0050080001067983 */ /* 0x000f280000300a00 */
[----:B------:R-:W4:-:S12]  /*17bb0*/  LDL.LU.64 R4, [R1+0x5000] ;  /* 0x0050000001047983 */ /* 0x000f180000300a00 */
[----:B------:R1:W-:Y:S04]  /*17bc0*/  STL.64 [R1+0x130], R20 ;  /* 0x0001301401007387 */ /* 0x0003e80000100a00 */
[----:B------:R4:W-:Y:S04]  /*17bd0*/  STL.64 [R1+0x138], R22 ;  /* 0x0001381601007387 */ /* 0x0009e80000100a00 */
[----:B-1----:R-:W4:Y:S02]  /*17be0*/  LDL.LU.64 R20, [R1+0x4ff8] ;  /* 0x004ff80001147983 */ /* 0x002f240000300a00 */
[----:B----4-:R-:W-:Y:S02]  /*17bf0*/  HMMA.1688.F32.TF32 R20, R16, R20, R4 ;  /* 0x000000141014723c */ /* 0x010fe40000081004 */
[----:B------:R-:W4:Y:S04]  /*17c00*/  LDL.LU.64 R6, [R1+0x4ff0] ;  /* 0x004ff00001067983 */ /* 0x000f280000300a00 */
[----:B------:R-:W4:-:S13]  /*17c10*/  LDL.LU.64 R4, [R1+0x4fe8] ;  /* 0x004fe80001047983 */ /* 0x000f1a0000300a00 */
[----:B------:R-:W-:Y:S04]  /*17c20*/  STL.64 [R1+0x120], R20 ;  /* 0x0001201401007387 */ /* 0x000fe80000100a00 */
[----:B------:R1:W-:Y:S04]  /*17c30*/  STL.64 [R1+0x128], R22 ;  /* 0x0001281601007387 */ /* 0x0003e80000100a00 */
[----:B-1----:R-:W4:Y:S04]  /*17c40*/  LDL.LU.64 R22, [R1+0x4fe0] ;  /* 0x004fe00001167983 */ /* 0x002f280000300a00 */
[----:B------:R-:W4:Y:S01]  /*17c50*/  LDL.LU.64 R20, [R1+0x4fd8] ;  /* 0x004fd80001147983 */ /* 0x000f220000300a00 */
[----:B--2---:R-:W-:-:S02]  /*17c60*/  IMAD.MOV.U32 R24, RZ, RZ, R14 ;  /* 0x000000ffff187224 */ /* 0x004fc400078e000e */
[----:B---3--:R-:W-:Y:S01]  /*17c70*/  IMAD.MOV.U32 R25, RZ, RZ, R13 ;  /* 0x000000ffff197224 */ /* 0x008fe200078e000d */
[----:B------:R-:W1:Y:S04]  /*17c80*/  LDS R14, [R0+UR8+0x2400] ;  /* 0x00240008000e7984 */ /* 0x000e680008000800 */
[----:B------:R-:W-:Y:S02]  /*17c90*/  LDS R13, [R3+UR8+0x400] ;  /* 0x00040008030d7984 */ /* 0x000fe40008000800 */
[----:B----4-:R-:W-:Y:S02]  /*17ca0*/  HMMA.1688.F32.TF32 R24, R16, R24, R20 ;  /* 0x000000181018723c */ /* 0x010fe40000081014 */
[----:B------:R-:W2:Y:S04]  /*17cb0*/  LDL.LU.64 R22, [R1+0x4fd0] ;  /* 0x004fd00001167983 */ /* 0x000ea80000300a00 */
[----:B------:R-:W2:-:S13]  /*17cc0*/  LDL.LU.64 R20, [R1+0x4fc8] ;  /* 0x004fc80001147983 */ /* 0x000e9a0000300a00 */
[----:B------:R3:W-:Y:S04]  /*17cd0*/  STL.64 [R1+0x110], R24 ;  /* 0x0001101801007387 */ /* 0x0007e80000100a00 */
[----:B------:R-:W-:Y:S01]  /*17ce0*/  STL.64 [R1+0x118], R26 ;  /* 0x0001181a01007387 */ /* 0x000fe20000100a00 */
[----:B---3--:R-:W-:Y:S01]  /*17cf0*/  MOV R24, R12 ;  /* 0x0000000c00187202 */ /* 0x008fe20000000f00 */
[----:B------:R-:W-:Y:S02]  /*17d00*/  IMAD.MOV.U32 R25, RZ, RZ, R11 ;  /* 0x000000ffff197224 */ /* 0x000fe400078e000b */
[----:B------:R-:W3:Y:S04]  /*17d10*/  LDS R12, [R0+UR8+0x400] ;  /* 0x00040008000c7984 */ /* 0x000ee80008000800 */
[----:B------:R-:W-:Y:S01]  /*17d20*/  LDS R11, [R3+UR8+0x2300] ;  /* 0x00230008030b7984 */ /* 0x000fe20008000800 */
[----:B--2---:R-:W-:Y:S03]  /*17d30*/  HMMA.1688.F32.TF32 R16, R16, R4, R20 ;  /* 0x000000041010723c */ /* 0x004fe60000081014 */
[----:B------:R-:W-:Y:S04]  /*17d40*/  LDS R22, [R0+UR8+0x2600] ;  /* 0x0026000800167984 */ /* 0x000fe80008000800 */
[----:B------:R-:W-:Y:S04]  /*17d50*/  LDS R23, [R3+UR8+0x2600] ;  /* 0x0026000803177984 */ /* 0x000fe80008000800 */
[----:B------:R-:W-:Y:S04]  /*17d60*/  LDS R20, [R0+UR8+0x600] ;  /* 0x0006000800147984 */ /* 0x000fe80008000800 */
[----:B------:R-:W-:Y:S04]  /*17d70*/  LDS R21, [R3+UR8+0x600] ;  /* 0x0006000803157984 */ /* 0x000fe80008000800 */
[----:B------:R-:W-:Y:S04]  /*17d80*/  STL.64 [R1+0x70], R16 ;  /* 0x0000701001007387 */ /* 0x000fe80000100a00 */
[----:B------:R-:W-:Y:S04]  /*17d90*/  STL.64 [R1+0x78], R18 ;  /* 0x0000781201007387 */ /* 0x000fe80000100a00 */
[----:B------:R2:W-:Y:S04]  /*17da0*/  STL.64 [R1+0x4f98], R24 ;  /* 0x004f981801007387 */ /* 0x0005e80000100a00 */
[----:B------:R-:W-:Y:S04]  /*17db0*/  LDS R18, [R0+UR8+0x2500] ;  /* 0x0025000800127984 */ /* 0x000fe80008000800 */
[----:B------:R-:W4:Y:S01]  /*17dc0*/  LDS R19, [R3+UR8+0x2500] ;  /* 0x0025000803137984 */ /* 0x000f220008000800 */
[----:B--2---:R-:W-:-:S03]  /*17dd0*/  IMAD.MOV.U32 R24, RZ, RZ, R10 ;  /* 0x000000ffff187224 */ /* 0x004fc600078e000a */
[----:B------:R-:W-:Y:S01]  /*17de0*/  LDS R16, [R0+UR8+0x500] ;  /* 0x0005000800107984 */ /* 0x000fe20008000800 */
[----:B------:R-:W-:-:S03]  /*17df0*/  IMAD.MOV.U32 R25, RZ, RZ, R9 ;  /* 0x000000ffff197224 */ /* 0x000fc600078e0009 */
[----:B------:R-:W-:Y:S04]  /*17e00*/  LDS R10, [R0+UR8+0x2300] ;  /* 0x00230008000a7984 */ /* 0x000fe80008000800 */
[----:B------:R-:W-:Y:S04]  /*17e10*/  STL.64 [R1+0x4fb0], R24 ;  /* 0x004fb01801007387 */ /* 0x000fe80000100a00 */
[----:B------:R-:W-:Y:S04]  /*17e20*/  STL.64 [R1+0x4f70], R6 ;  /* 0x004f700601007387 */ /* 0x000fe80000100a00 */
[----:B------:R2:W-:Y:S04]  /*17e30*/  STL.64 [R1+0x4f68], R4 ;  /* 0x004f680401007387 */ /* 0x0005e80000100a00 */
[----:B------:R-:W-:Y:S04]  /*17e40*/  LDS R9, [R3+UR8+0x300] ;  /* 0x0003000803097984 */ /* 0x000fe80008000800 */
[----:B------:R-:W1:Y:S04]  /*17e50*/  LDS R17, [R3+UR8+0x500] ;  /* 0x0005000803117984 */ /* 0x000e680008000800 */
[----:B--2---:R-:W2:Y:S04]  /*17e60*/  LDL.64 R4, [R1+0x20] ;  /* 0x0000200001047983 */ /* 0x004ea80000100a00 */
[----:B--2---:R2:W-:Y:S04]  /*17e70*/  STL.64 [R1+0x4f78], R4 ;  /* 0x004f780401007387 */ /* 0x0045e80000100a00 */
[----:B--2---:R-:W2:Y:S04]  /*17e80*/  LDL.LU.64 R4, [R1+0x3c0] ;  /* 0x0003c00001047983 */ /* 0x004ea80000300a00 */
[----:B------:R-:W2:Y:S04]  /*17e90*/  LDL.LU.64 R6, [R1+0x3c8] ;  /* 0x0003c80001067983 */ /* 0x000ea80000300a00 */
[----:B--2---:R-:W-:Y:S04]  /*17ea0*/  STL.64 [R1+0x4f90], R6 ;  /* 0x004f900601007387 */ /* 0x004fe80000100a00 */
[----:B------:R2:W-:Y:S04]  /*17eb0*/  STL.64 [R1+0x4f88], R4 ;  /* 0x004f880401007387 */ /* 0x0005e80000100a00 */
[----:B--2---:R-:W2:Y:S04]  /*17ec0*/  LDL.LU.64 R4, [R1+0x3d0] ;  /* 0x0003d00001047983 */ /* 0x004ea80000300a00 */
[----:B------:R-:W2:Y:S04]  /*17ed0*/  LDL.LU.64 R6, [R1+0x3d8] ;  /* 0x0003d80001067983 */ /* 0x000ea80000300a00 */
[----:B--2---:R-:W-:Y:S04]  /*17ee0*/  STL.64 [R1+0x4fa8], R6 ;  /* 0x004fa80601007387 */ /* 0x004fe80000100a00 */
[----:B------:R2:W-:Y:S04]  /*17ef0*/  STL.64 [R1+0x4fa0], R4 ;  /* 0x004fa00401007387 */ /* 0x0005e80000100a00 */
[----:B--2---:R-:W2:Y:S04]  /*17f00*/  LDL.LU.64 R4, [R1+0x3e0] ;  /* 0x0003e00001047983 */ /* 0x004ea80000300a00 */
[----:B------:R-:W2:Y:S01]  /*17f10*/  LDL.LU.64 R6, [R1+0x3e8] ;  /* 0x0003e80001067983 */ /* 0x000ea20000300a00 */
[----:B------:R-:W-:-:S03]  /*17f20*/  IMAD.MOV.U32 R24, RZ, RZ, R8 ;  /* 0x000000ffff187224 */ /* 0x000fc600078e0008 */
[----:B------:R-:W1:Y:S04]  /*17f30*/  LDS R8, [R0+UR8+0x300] ;  /* 0x0003000800087984 */ /* 0x000e680008000800 */
[----:B--2---:R-:W-:Y:S04]  /*17f40*/  STL.64 [R1+0x4fc0], R6 ;  /* 0x004fc00601007387 */ /* 0x004fe80000100a00 */
[----:B------:R2:W-:Y:S04]  /*17f50*/  STL.64 [R1+0x4fb8], R4 ;  /* 0x004fb80401007387 */ /* 0x0005e80000100a00 */
[----:B--2---:R-:W2:Y:S04]  /*17f60*/  LDL.LU.64 R4, [R1+0x480] ;  /* 0x0004800001047983 */ /* 0x004ea80000300a00 */
[----:B------:R-:W2:Y:S01]  /*17f70*/  LDL.LU.64 R6, [R1+0x488] ;  /* 0x0004880001067983 */ /* 0x000ea20000300a00 */
[----:B------:R-:W-:-:S03]  /*17f80*/  MOV R25, R2 ;  /* 0x0000000200197202 */ /* 0x000fc60000000f00 */
[----:B-1----:R-:W-:Y:S04]  /*17f90*/  STL.64 [R1+0x4f60], R14 ;  /* 0x004f600e01007387 */ /* 0x002fe80000100a00 */
[----:B---3--:R1:W-:Y:S04]  /*17fa0*/  STL.64 [R1+0x4f58], R12 ;  /* 0x004f580c01007387 */ /* 0x0083e80000100a00 */
[----:B-1----:R-:W3:Y:S04]  /*17fb0*/  LDL.64 R12, [R1+0x10] ;  /* 0x00001000010c7983 */ /* 0x002ee80000100a00 */
[----:B----4-:R-:W-:Y:S04]  /*17fc0*/  STL.64 [R1+0x4f08], R18 ;  /* 0x004f081201007387 */ /* 0x010fe80000100a00 */
[----:B------:R1:W-:Y:S04]  /*17fd0*/  STL.64 [R1+0x4f00], R16 ;  /* 0x004f001001007387 */ /* 0x0003e80000100a00 */
[----:B-1----:R-:W3:Y:S04]  /*17fe0*/  LDL.LU.64 R16, [R1+0x300] ;  /* 0x0003000001107983 */ /* 0x002ee80000300a00 */
[----:B------:R-:W3:Y:S04]  /*17ff0*/  LDL.LU.64 R18, [R1+0x308] ;  /* 0x0003080001127983 */ /* 0x000ee80000300a00 */
[----:B------:R-:W-:Y:S04]  /*18000*/  STL.64 [R1+0x4e88], R22 ;  /* 0x004e881601007387 */ /* 0x000fe80000100a00 */
[----:B------:R1:W-:Y:S04]  /*18010*/  STL.64 [R1+0x4e80], R20 ;  /* 0x004e801401007387 */ /* 0x0003e80000100a00 */
[----:B-1----:R-:W4:Y:S01]  /*18020*/  LDL.64 R20, [R1] ;  /* 0x0000000001147983 */ /* 0x002f220000100a00 */
        /* <DEDUP_REMOVED lines=13> */
[----:B------:R-:W2:Y:S04]  /*18100*/  LDL.LU.64 R6, [R1+0x4f90] ;  /* 0x004f900001067983 */ /* 0x000ea80000300a00 */
[----:B------:R-:W2:-:S13]  /*18110*/  LDL.LU.64 R4, [R1+0x4f88] ;  /* 0x004f880001047983 */ /* 0x000e9a0000300a00 */
[----:B------:R1:W-:Y:S04]  /*18120*/  STL.64 [R1+0x3f0], R24 ;  /* 0x0003f01801007387 */ /* 0x0003e80000100a00 */
[----:B------:R-:W-:Y:S04]  /*18130*/  STL.64 [R1+0x3f8], R26 ;  /* 0x0003f81a01007387 */ /* 0x000fe80000100a00 */
[----:B-1----:R-:W2:Y:S02]  /*18140*/  LDL.LU.64 R24, [R1+0x4f80] ;  /* 0x004f800001187983 */ /* 0x002ea40000300a00 */
[----:B--2---:R-:W-:-:S15]  /*18150*/  HMMA.1688.F32.TF32 R4, R8, R24, R4 ;  /* 0x000000180804723c */ /* 0x004fde0000081004 */
[----:B------:R-:W-:-:S04]  /*18160*/  NOP ;  /* 0x0000000000007918 */ /* 0x000fc80000000000 */
[----:B------:R1:W-:Y:S04]  /*18170*/  STL.64 [R1+0x3e0], R4 ;  /* 0x0003e00401007387 */ /* 0x0003e80000100a00 */
[----:B------:R-:W-:Y:S04]  /*18180*/  STL.64 [R1+0x3e8], R6 ;  /* 0x0003e80601007387 */ /* 0x000fe80000100a00 */
[----:B-1----:R-:W2:Y:S04]  /*18190*/  LDL.LU.64 R4, [R1+0x4f78] ;  /* 0x004f780001047983 */ /* 0x002ea80000300a00 */
[----:B------:R1:W-:Y:S04]  /*181a0*/  STL.64 [R1+0x4f30], R24 ;  /* 0x004f301801007387 */ /* 0x0003e80000100a00 */
[----:B-1----:R-:W2:Y:S04]  /*181b0*/  LDL.LU.64 R24, [R1+0x3b0] ;  /* 0x0003b00001187983 */ /* 0x002ea80000300a00 */
[----:B------:R-:W2:Y:S02]  /*181c0*/  LDL.LU.64 R26, [R1+0x3b8] ;  /* 0x0003b800011a7983 */ /* 0x000ea40000300a00 */
[----:B--2---:R-:W-:Y:S01]  /*181d0*/  HMMA.1688.F32.TF32 R24, R8, R4, R24 ;  /* 0x000000040818723c */ /* 0x004fe20000081018 */
[----:B------:R-:W-:-:S15]  /*181e0*/  IMAD.MOV.U32 R3, RZ, RZ, R4 ;  /* 0x000000ffff037224 */ /* 0x000fde00078e0004 */
[----:B------:R-:W-:-:S03]  /*181f0*/  NOP ;  /* 0x0000000000007918 */ /* 0x000fc60000000000 */
[----:B------:R-:W-:Y:S04]  /*18200*/  STL.64 [R1+0x3d0], R24 ;  /* 0x0003d01801007387 */ /* 0x000fe80000100a00 */
[----:B------:R3:W-:Y:S02]  /*18210*/  STL.64 [R1+0x3d8], R26 ;  /* 0x0003d81a01007387 */ /* 0x0007e40000100a00 */
[----:B---3--:R-:W-:Y:S01]  /*18220*/  HMMA.1688.F32.TF32 R24, R8, R12, R16 ;  /* 0x0000000c0818723c */ /* 0x008fe20000081010 */
[----:B------:R-:W-:Y:S02]  /*18230*/  IMAD.MOV.U32 R2, RZ, RZ, R5 ;  /* 0x000000ffff027224 */ /* 0x000fe400078e0005 */
[----:B------:R-:W4:Y:S01]  /*18240*/  LDL.LU.64 R4, [R1+0x4f0] ;  /* 0x0004f00001047983 */ /* 0x000f220000300a00 */
[----:B------:R-:W-:-:S02]  /*18250*/  IMAD.MOV.U32 R17, RZ, RZ, R12 ;  /* 0x000000ffff117224 */ /* 0x000fc400078e000c */
[----:B------:R-:W-:Y:S01]  /*18260*/  IMAD.MOV.U32 R16, RZ, RZ, R13 ;  /* 0x000000ffff107224 */ /* 0x000fe200078e000d */
[----:B------:R-:W4:-:S12]  /*18270*/  LDL.LU.64 R6, [R1+0x4f8] ;  /* 0x0004f80001067983 */ /* 0x000f180000300a00 */
[----:B------:R-:W-:Y:S04]  /*18280*/  STL.64 [R1+0x3c0], R24 ;  /* 0x0003c01801007387 */ /* 0x000fe80000100a00 */
[----:B------:R-:W-:Y:S04]  /*18290*/  STL.64 [R1+0x3c8], R26 ;  /* 0x0003c81a01007387 */ /* 0x000fe80000100a00 */
[----:B------:R-:W2:Y:S04]  /*182a0*/  LDL.LU.64 R12, [R1+0x510] ;  /* 0x00051000010c7983 */ /* 0x000ea80000300a00 */
[----:B------:R-:W2:Y:S04]  /*182b0*/  LDL.LU.64 R14, [R1+0x518] ;  /* 0x00051800010e7983 */ /* 0x000ea80000300a00 */
[----:B------:R1:W-:Y:S04]  /*182c0*/  STL.64 [R1+0x4f38], R16 ;  /* 0x004f381001007387 */ /* 0x0003e80000100a00 */
[----:B-1----:R-:W3:Y:S04]  /*182d0*/  LDL.64 R16, [R1+0x50] ;  /* 0x0000500001107983 */ /* 0x002ee80000100a00 */
[----:B---3--:R1:W-:Y:S04]  /*182e0*/  STL.64 [R1+0x4f50], R16 ;  /* 0x004f501001007387 */ /* 0x0083e80000100a00 */
[----:B-1----:R-:W3:Y:S04]  /*182f0*/  LDL.64 R16, [R1+0x60] ;  /* 0x0000600001107983 */ /* 0x002ee80000100a00 */
[----:B------:R-:W2:Y:S04]  /*18300*/  LDL.LU.64 R24, [R1+0x2c0] ;  /* 0x0002c00001187983 */ /* 0x000ea80000300a00 */
[----:B------:R-:W2:Y:S01]  /*18310*/  LDL.LU.64 R26, [R1+0x2c8] ;  /* 0x0002c800011a7983 */ /* 0x000ea20000300a00 */
[C---:B----4-:R-:W-:Y:S03]  /*18320*/  HMMA.1688.F32.TF32 R4, R8.reuse, R20, R4 ;  /* 0x000000140804723c */ /* 0x050fe60000081004 */
[----:B--2---:R-:W-:Y:S04]  /*18330*/  STL.64 [R1+0x4f48], R26 ;  /* 0x004f481a01007387 */ /* 0x004fe80000100a00 */
[----:B------:R1:W-:Y:S04]  /*18340*/  STL.64 [R1+0x4f40], R24 ;  /* 0x004f401801007387 */ /* 0x0003e80000100a00 */
[----:B-1----:R-:W2:Y:S04]  /*18350*/  LDL.LU.64 R24, [R1+0x2d0] ;  /* 0x0002d00001187983 */ /* 0x002ea80000300a00 */
[----:B------:R-:W2:Y:S04]  /*18360*/  LDL.LU.64 R26, [R1+0x2d8] ;  /* 0x0002d800011a7983 */ /* 0x000ea80000300a00 */
[----:B------:R-:W-:Y:S04]  /*18370*/  STL.64 [R1+0x3b0], R4 ;  /* 0x0003b00401007387 */ /* 0x000fe80000100a00 */
[----:B------:R1:W-:Y:S04]  /*18380*/  STL.64 [R1+0x3b8], R6 ;  /* 0x0003b80601007387 */ /* 0x0003e80000100a00 */
[----:B-1----:R-:W4:Y:S04]  /*18390*/  LDL.LU.64 R6, [R1+0x4f70] ;  /* 0x004f700001067983 */ /* 0x002f280000300a00 */
[----:B------:R-:W2:Y:S04]  /*183a0*/  LDL.LU.64 R4, [R1+0x4f68] ;  /* 0x004f680001047983 */ /* 0x000ea80000300a00 */
[----:B------:R1:W-:Y:S04]  /*183b0*/  STL.64 [R1+0x4f20], R20 ;  /* 0x004f201401007387 */ /* 0x0003e80000100a00 */
[----:B-1----:R-:W3:Y:S04]  /*183c0*/  LDL.LU.64 R20, [R1+0x2b0] ;  /* 0x0002b00001147983 */ /* 0x002ee80000300a00 */
[----:B------:R-:W3:Y:S01]  /*183d0*/  LDL.LU.64 R22, [R1+0x2b8] ;  /* 0x0002b80001167983 */ /* 0x000ee20000300a00 */
[----:B--2---:R-:W-:Y:S03]  /*183e0*/  HMMA.1688.F32.TF32 R8, R8, R4, R12 ;  /* 0x000000040808723c */ /* 0x004fe6000008100c */
[----:B------:R-:W3:Y:S04]  /*183f0*/  LDL.LU.64 R14, [R1+0x4f60] ;  /* 0x004f6000010e7983 */ /* 0x000ee80000300a00 */
[----:B------:R-:W3:-:S12]  /*18400*/  LDL.LU.64 R12, [R1+0x4f58] ;  /* 0x004f5800010c7983 */ /* 0x000ed80000300a00 */
[----:B------:R1:W-:Y:S04]  /*18410*/  STL.64 [R1+0x330], R8 ;  /* 0x0003300801007387 */ /* 0x0003e80000100a00 */
[----:B------:R2:W-:Y:S04]  /*18420*/  STL.64 [R1+0x338], R10 ;  /* 0x0003380a01007387 */ /* 0x0005e80000100a00 */
[----:B-1----:R-:W3:Y:S04]  /*18430*/  LDL.LU.64 R8, [R1+0x2f0] ;  /* 0x0002f00001087983 */ /* 0x002ee80000300a00 */
[----:B--2---:R-:W3:Y:S04]  /*18440*/  LDL.LU.64 R10, [R1+0x2f8] ;  /* 0x0002f800010a7983 */ /* 0x004ee80000300a00 */
[----:B----4-:R-:W-:Y:S04]  /*18450*/  STL.64 [R1+0x4f18], R6 ;  /* 0x004f180601007387 */ /* 0x010fe80000100a00 */
[----:B------:R1:W-:Y:S04]  /*18460*/  STL.64 [R1+0x4f10], R4 ;  /* 0x004f100401007387 */ /* 0x0003e80000100a00 */
[----:B-1----:R-:W2:Y:S01]  /*18470*/  LDL.64 R4, [R1+0x40] ;  /* 0x0000400001047983 */ /* 0x002ea20000100a00 */
[----:B---3--:R-:W-:-:S15]  /*18480*/  HMMA.1688.F32.TF32 R8, R12, R16, R8 ;  /* 0x000000100c08723c */ /* 0x008fde0000081008 */
[----:B------:R-:W-:-:S04]  /*18490*/  NOP ;  /* 0x0000000000007918 */ /* 0x000fc80000000000 */
[----:B------:R1:W-:Y:S04]  /*184a0*/  STL.64 [R1+0x320], R8 ;  /* 0x0003200801007387 */ /* 0x0003e80000100a00 */
[----:B------:R-:W-:Y:S01]  /*184b0*/  STL.64 [R1+0x328], R10 ;  /* 0x0003280a01007387 */ /* 0x000fe20000100a00 */
[----:B-1----:R-:W-:Y:S01]  /*184c0*/  MOV R9, R16 ;  /* 0x0000001000097202 */ /* 0x002fe20000000f00 */
[----:B------:R-:W-:Y:S02]  /*184d0*/  IMAD.MOV.U32 R8, RZ, RZ, R17 ;  /* 0x000000ffff087224 */ /* 0x000fe400078e0011 */
[----:B------:R-:W3:Y:S02]  /*184e0*/  LDL.LU.64 R16, [R1+0x4f50] ;  /* 0x004f500001107983 */ /* 0x000ee40000300a00 */
[----:B---3--:R-:W-:-:S15]  /*184f0*/  HMMA.1688.F32.TF32 R24, R12, R16, R24 ;  /* 0x000000100c18723c */ /* 0x008fde0000081018 */
[----:B------:R-:W-:-:S04]  /*18500*/  NOP ;  /* 0x0000000000007918 */ /* 0x000fc80000000000 */
[----:B------:R-:W-:Y:S04]  /*18510*/  STL.64 [R1+0x300], R24 ;  /* 0x0003001801007387 */ /* 0x000fe80000100a00 */
[----:B------:R1:W-:Y:S04]  /*18520*/  STL.64 [R1+0x308], R26 ;  /* 0x0003081a01007387 */ /* 0x0003e80000100a00 */
[----:B-1----:R-:W2:Y:S04]  /*18530*/  LDL.LU.64 R26, [R1+0x4f48] ;  /* 0x004f4800011a7983 */ /* 0x002ea80000300a00 */
[----:B------:R-:W2:Y:S01]  /*18540*/  LDL.LU.64 R24, [R1+0x4f40] ;  /* 0x004f400001187983 */ /* 0x000ea20000300a00 */
[----:B------:R-:W-:-:S02]  /*18550*/  IMAD.MOV.U32 R11, RZ, RZ, R16 ;  /* 0x000000ffff0b7224 */ /* 0x000fc400078e0010 */
[----:B------:R-:W-:Y:S02]  /*18560*/  IMAD.MOV.U32 R10, RZ, RZ, R17 ;  /* 0x000000ffff0a7224 */ /* 0x000fe400078e0011 */
[----:B------:R-:W3:Y:S01]  /*18570*/  LDL.LU.64 R16, [R1+0x4f38] ;  /* 0x004f380001107983 */ /* 0x000ee20000300a00 */
[----:B--2---:R-:W-:-:S15]  /*18580*/  HMMA.1688.F32.TF32 R24, R12, R4, R24 ;  /* 0x000000040c18723c */ /* 0x004fde0000081018 */
[----:B------:R-:W-:-:S04]  /*18590*/  NOP ;  /* 0x0000000000007918 */ /* 0x000fc80000000000 */
[----:B------:R1:W-:Y:S04]  /*185a0*/  STL.64 [R1+0x2f0], R24 ;  /* 0x0002f01801007387 */ /* 0x0003e80000100a00 */
[----:B------:R-:W-:Y:S04]  /*185b0*/  STL.64 [R1+0x2f8], R26 ;  /* 0x0002f81a01007387 */ /* 0x000fe80000100a00 */
[----:B-1----:R-:W2:Y:S01]  /*185c0*/  LDL.LU.64 R24, [R1+0x4f30] ;  /* 0x004f300001187983 */ /* 0x002ea20000300a00 */
[----:B------:R-:W-:Y:S01]  /*185d0*/  IMAD.MOV.U32 R19, RZ, RZ, R4 ;  /* 0x000000ffff137224 */ /* 0x000fe200078e0004 */
[----:B------:R-:W-:-:S02]  /*185e0*/  MOV R18, R5 ;  /* 0x0000000500127202 */ /* 0x000fc40000000f00 */
[----:B------:R-:W4:Y:S04]  /*185f0*/  LDL.LU.64 R4, [R1+0x2a0] ;  /* 0x0002a00001047983 */ /* 0x000f280000300a00 */
[----:B------:R-:W4:Y:S01]  /*18600*/  LDL.LU.64 R6, [R1+0x2a8] ;  /* 0x0002a80001067983 */ /* 0x000f220000300a00 */
[----:B--2---:R-:W-:-:S15]  /*18610*/  HMMA.1688.F32.TF32 R20, R12, R24, R20 ;  /* 0x000000180c14723c */ /* 0x004fde0000081014 */
[----:B------:R-:W-:-:S04]  /*18620*/  NOP ;  /* 0x0000000000007918 */ /* 0x000fc80000000000 */
[----:B------:R-:W-:Y:S04]  /*18630*/  STL.64 [R1+0x2d0], R20 ;  /* 0x0002d01401007387 */ /* 0x000fe80000100a00 */
[----:B------:R-:W-:Y:S04]  /*18640*/  STL.64 [R1+0x2d8], R22 ;  /* 0x0002d81601007387 */ /* 0x000fe80000100a00 */
[----:B------:R1:W-:Y:S02]  /*18650*/  STL.64 [R1+0x4eb8], R24 ;  /* 0x004eb81801007387 */ /* 0x0003e40000100a00 */
[----:B-1----:R-:W-:-:S02]  /*18660*/  IMAD.MOV.U32 R24, RZ, RZ, R19 ;  /* 0x000000ffff187224 */ /* 0x002fc400078e0013 */
[----:B------:R-:W-:-:S05]  /*18670*/  IMAD.MOV.U32 R25, RZ, RZ, R18 ;  /* 0x000000ffff197224 */ /* 0x000fca00078e0012 */
[----:B------:R1:W-:Y:S02]  /*18680*/  STL.64 [R1+0x4ed0], R24 ;  /* 0x004ed01801007387 */ /* 0x0003e40000100a00 */
[----:B-1----:R-:W-:Y:S01]  /*18690*/  MOV R24, R11 ;  /* 0x0000000b00187202 */ /* 0x002fe20000000f00 */
[----:B------:R-:W-:-:S05]  /*186a0*/  IMAD.MOV.U32 R25, RZ, RZ, R10 ;  /* 0x000000ffff197224 */ /* 0x000fca00078e000a */
[----:B------:R1:W-:Y:S02]  /*186b0*/  STL.64 [R1+0x4ee8], R24 ;  /* 0x004ee81801007387 */ /* 0x0003e40000100a00 */
[----:B-1----:R-:W-:Y:S02]  /*186c0*/  IMAD.MOV.U32 R24, RZ, RZ, R9 ;  /* 0x000000ffff187224 */ /* 0x002fe400078e0009 */
[----:B------:R-:W-:-:S05]  /*186d0*/  IMAD.MOV.U32 R25, RZ, RZ, R8 ;  /* 0x000000ffff197224 */ /* 0x000fca00078e0008 */
[----:B------:R1:W-:Y:S04]  /*186e0*/  STL.64 [R1+0x4f28], R24 ;  /* 0x004f281801007387 */ /* 0x0003e80000100a00 */
[----:B------:R-:W2:Y:S04]  /*186f0*/  LDL.LU.64 R8, [R1+0x190] ;  /* 0x0001900001087983 */ /* 0x000ea80000300a00 */
[----:B------:R-:W2:Y:S01]  /*18700*/  LDL.LU.64 R10, [R1+0x198] ;  /* 0x00019800010a7983 */ /* 0x000ea20000300a00 */
[----:B---3--:R-:W-:Y:S02]  /*18710*/  IMAD.MOV.U32 R20, RZ, RZ, R17 ;  /* 0x000000ffff147224 */ /* 0x008fe400078e0011 */
[----:B------:R-:W-:Y:S01]  /*18720*/  IMAD.MOV.U32 R21, RZ, RZ, R16 ;  /* 0x000000ffff157224 */ /* 0x000fe200078e0010 */
[----:B--2---:R-:W-:Y:S04]  /*18730*/  STL.64 [R1+0x4ea0], R10 ;  /* 0x004ea00a01007387 */ /* 0x004fe80000100a00 */
[----:B------:R2:W-:Y:S04]  /*18740*/  STL.64 [R1+0x4e98], R8 ;  /* 0x004e980801007387 */ /* 0x0005e80000100a00 */
[----:B-1----:R-:W3:Y:S04]  /*18750*/  LDL.LU.64 R24, [R1+0x200] ;  /* 0x0002000001187983 */ /* 0x002ee80000300a00 */
[----:B------:R-:W3:Y:S01]  /*18760*/  LDL.LU.64 R26, [R1+0x208] ;  /* 0x00020800011a7983 */ /* 0x000ee20000300a00 */
[----:B--2---:R-:W-:Y:S01]  /*18770*/  IMAD.MOV.U32 R8, RZ, RZ, R3 ;  /* 0x000000ffff087224 */ /* 0x004fe200078e0003 */
[----:B------:R-:W-:-:S07]  /*18780*/  MOV R9, R2 ;  /* 0x0000000200097202 */ /* 0x000fce0000000f00 */
[----:B----4-:R-:W-:-:S15]  /*18790*/  HMMA.1688.F32.TF32 R4, R12, R8, R4 ;  /* 0x000000080c04723c */ /* 0x010fde0000081004 */
[----:B------:R-:W-:-:S04]  /*187a0*/  NOP ;  /* 0x0000000000007918 */ /* 0x000fc80000000000 */
[----:B------:R1:W-:Y:S04]  /*187b0*/  STL.64 [R1+0x2c0], R4 ;  /* 0x0002c00401007387 */ /* 0x0003e80000100a00 */
[----:B------:R2:W-:Y:S04]  /*187c0*/  STL.64 [R1+0x2c8], R6 ;  /* 0x0002c80601007387 */ /* 0x0005e80000100a00 */
[----:B-1----:R-:W4:Y:S04]  /*187d0*/  LDL.LU.64 R4, [R1+0x4e0] ;  /* 0x0004e00001047983 */ /* 0x002f280000300a00 */
[----:B--2---:R-:W4:Y:S04]  /*187e0*/  LDL.LU.64 R6, [R1+0x4e8] ;  /* 0x0004e80001067983 */ /* 0x004f280000300a00 */
[----:B------:R-:W2:Y:S04]  /*187f0*/  LDL.LU.64 R16, [R1+0x550] ;  /* 0x0005500001107983 */ /* 0x000ea80000300a00 */
[----:B------:R-:W2:Y:S04]  /*18800*/  LDL.LU.64 R18, [R1+0x558] ;  /* 0x0005580001127983 */ /* 0x000ea80000300a00 */
[----:B------:R1:W-:Y:S04]  /*18810*/  STL.64 [R1+0x4eb0], R8 ;  /* 0x004eb00801007387 */ /* 0x0003e80000100a00 */
[----:B-1----:R-:W2:Y:S04]  /*18820*/  LDL.LU.64 R8, [R1+0x1b0] ;  /* 0x0001b00001087983 */ /* 0x002ea80000300a00 */
[----:B------:R-:W2:Y:S04]  /*18830*/  LDL.LU.64 R10, [R1+0x1b8] ;  /* 0x0001b800010a7983 */ /* 0x000ea80000300a00 */
[----:B--2---:R-:W-:Y:S04]  /*18840*/  STL.64 [R1+0x4ec8], R10 ;  /* 0x004ec80a01007387 */ /* 0x004fe80000100a00 */
[----:B------:R1:W-:Y:S04]  /*18850*/  STL.64 [R1+0x4ec0], R8 ;  /* 0x004ec00801007387 */ /* 0x0003e80000100a00 */
        /* <DEDUP_REMOVED lines=11> */
[----:B------:R-:W2:Y:S04]  /*18910*/  LDL.LU.64 R24, [R1+0x4f28] ;  /* 0x004f280001187983 */ /* 0x000ea80000300a00 */
[----:B------:R1:W-:Y:S04]  /*18920*/  STL.64 [R1+0x2b0], R20 ;  /* 0x0002b01401007387 */ /* 0x0003e80000100a00 */
[----:B------:R-:W-:Y:S04]  /*18930*/  STL.64 [R1+0x2b8], R22 ;  /* 0x0002b81601007387 */ /* 0x000fe80000100a00 */
[----:B-1----:R-:W4:Y:S02]  /*18940*/  LDL.LU.64 R20, [R1+0x4f20] ;  /* 0x004f200001147983 */ /* 0x002f240000300a00 */
[----:B----4-:R-:W-:-:S15]  /*18950*/  HMMA.1688.F32.TF32 R4, R12, R20, R4 ;  /* 0x000000140c04723c */ /* 0x010fde0000081004 */
[----:B------:R-:W-:-:S04]  /*18960*/  NOP ;  /* 0x0000000000007918 */ /* 0x000fc80000000000 */
[----:B------:R-:W-:Y:S04]  /*18970*/  STL.64 [R1+0x2a0], R4 ;  /* 0x0002a00401007387 */ /* 0x000fe80000100a00 */
[----:B------:R1:W-:Y:S04]  /*18980*/  STL.64 [R1+0x2a8], R6 ;  /* 0x0002a80601007387 */ /* 0x0003e80000100a00 */
[----:B-1----:R-:W3:Y:S04]  /*18990*/  LDL.LU.64 R6, [R1+0x4f18] ;  /* 0x004f180001067983 */ /* 0x002ee80000300a00 */
[----:B------:R-:W4:Y:S04]  /*189a0*/  LDL.LU.64 R4, [R1+0x4f10] ;  /* 0x004f100001047983 */ /* 0x000f280000300a00 */
[----:B------:R1:W-:Y:S04]  /*189b0*/  STL.64 [R1+0x4e90], R20 ;  /* 0x004e901401007387 */ /* 0x0003e80000100a00 */
[----:B-1----:R-:W2:Y:S01]  /*189c0*/  LDL.64 R20, [R1+0x10] ;  /* 0x0000100001147983 */ /* 0x002ea20000100a00 */
[----:B----4-:R-:W-:Y:S03]  /*189d0*/  HMMA.1688.F32.TF32 R12, R12, R4, R16 ;  /* 0x000000040c0c723c */ /* 0x010fe60000081010 */
[----:B--2---:R1:W-:Y:S04]  /*189e0*/  STL.64 [R1+0x4ea8], R20 ;  /* 0x004ea81401007387 */ /* 0x0043e80000100a00 */
[----:B-1----:R-:W2:Y:S04]  /*189f0*/  LDL.LU.64 R20, [R1+0x1a0] ;  /* 0x0001a00001147983 */ /* 0x002ea80000300a00 */
[----:B------:R-:W2:Y:S04]  /*18a00*/  LDL.LU.64 R22, [R1+0x1a8] ;  /* 0x0001a80001167983 */ /* 0x000ea80000300a00 */
[----:B------:R-:W4:Y:S04]  /*18a10*/  LDL.LU.64 R18, [R1+0x4f08] ;  /* 0x004f080001127983 */ /* 0x000f280000300a00 */
[----:B------:R-:W4:Y:S04]  /*18a20*/  LDL.LU.64 R16, [R1+0x4f00] ;  /* 0x004f000001107983 */ /* 0x000f280000300a00 */
[----:B------:R1:W-:Y:S04]  /*18a30*/  STL.64 [R1+0x210], R12 ;  /* 0x0002100c01007387 */ /* 0x0003e80000100a00 */
[----:B------:R3:W-:Y:S04]  /*18a40*/  STL.64 [R1+0x218], R14 ;  /* 0x0002180e01007387 */ /* 0x0007e80000100a00 */
[----:B-1----:R-:W2:Y:S04]  /*18a50*/  LDL.LU.64 R12, [R1+0x4d0] ;  /* 0x0004d000010c7983 */ /* 0x002ea80000300a00 */
[----:B---3--:R-:W3:Y:S01]  /*18a60*/  LDL.LU.64 R14, [R1+0x4d8] ;  /* 0x0004d800010e7983 */ /* 0x008ee20000300a00 */
        /* <DEDUP_REMOVED lines=9> */
[----:B------:R1:W-:Y:S04]  /*18b00*/  STL.64 [R1+0x1f0], R24 ;  /* 0x0001f01801007387 */ /* 0x0003e80000100a00 */
[----:B------:R4:W-:Y:S04]  /*18b10*/  STL.64 [R1+0x1f8], R26 ;  /* 0x0001f81a01007387 */ /* 0x0009e80000100a00 */
[----:B-1----:R-:W4:Y:S02]  /*18b20*/  LDL.LU.64 R24, [R1+0x4ed0] ;  /* 0x004ed00001187983 */ /* 0x002f240000300a00 */
[----:B----4-:R-:W-:Y:S02]  /*18b30*/  HMMA.1688.F32.TF32 R24, R16, R24, R8 ;  /* 0x000000181018723c */ /* 0x010fe40000081008 */
[----:B------:R-:W4:Y:S04]  /*18b40*/  LDL.LU.64 R10, [R1+0x4ec8] ;  /* 0x004ec800010a7983 */ /* 0x000f280000300a00 */
[----:B------:R-:W4:-:S13]  /*18b50*/  LDL.LU.64 R8, [R1+0x4ec0] ;  /* 0x004ec00001087983 */ /* 0x000f1a0000300a00 */
[----:B------:R1:W-:Y:S04]  /*18b60*/  STL.64 [R1+0x1e0], R24 ;  /* 0x0001e01801007387 */ /* 0x0003e80000100a00 */
[----:B------:R-:W-:Y:S04]  /*18b70*/  STL.64 [R1+0x1e8], R26 ;  /* 0x0001e81a01007387 */ /* 0x000fe80000100a00 */
[----:B-1----:R-:W4:Y:S02]  /*18b80*/  LDL.LU.64 R24, [R1+0x4eb8] ;  /* 0x004eb80001187983 */ /* 0x002f240000300a00 */
[----:B----4-:R-:W-:-:S15]  /*18b90*/  HMMA.1688.F32.TF32 R8, R16, R24, R8 ;  /* 0x000000181008723c */ /* 0x010fde0000081008 */
[----:B------:R-:W-:-:S04]  /*18ba0*/  NOP ;  /* 0x0000000000007918 */ /* 0x000fc80000000000 */
[----:B------:R1:W-:Y:S04]  /*18bb0*/  STL.64 [R1+0x1c0], R8 ;  /* 0x0001c00801007387 */ /* 0x0003e80000100a00 */
[----:B------:R-:W-:Y:S04]  /*18bc0*/  STL.64 [R1+0x1c8], R10 ;  /* 0x0001c80a01007387 */ /* 0x000fe80000100a00 */
[----:B-1----:R-:W2:Y:S04]  /*18bd0*/  LDL.LU.64 R8, [R1+0x4eb0] ;  /* 0x004eb00001087983 */ /* 0x002ea80000300a00 */
[----:B------:R1:W-:Y:S04]  /*18be0*/  STL.64 [R1+0x4e70], R24 ;  /* 0x004e701801007387 */ /* 0x0003e80000100a00 */
[----:B-1----:R-:W4:Y:S04]  /*18bf0*/  LDL.LU.64 R24, [R1+0x530] ;  /* 0x0005300001187983 */ /* 0x002f280000300a00 */
[----:B------:R-:W4:Y:S01]  /*18c00*/  LDL.LU.64 R26, [R1+0x538] ;  /* 0x00053800011a7983 */ /* 0x000f220000300a00 */
[----:B--2---:R-:W-:Y:S03]  /*18c10*/  HMMA.1688.F32.TF32 R8, R16, R8, R20 ;  /* 0x000000081008723c */ /* 0x004fe60000081014 */
[----:B------:R-:W2:-:S15]  /*18c20*/  LDL.LU.64 R20, [R1+0x4ea8] ;  /* 0x004ea80001147983 */ /* 0x000e9e0000300a00 */
[----:B------:R-:W-:Y:S01]  /*18c30*/  NOP ;  /* 0x0000000000007918 */ /* 0x000fe20000000000 */
[----:B------:R-:W-:Y:S04]  /*18c40*/  STL.64 [R1+0x1b0], R8 ;  /* 0x0001b00801007387 */ /* 0x000fe80000100a00 */
[----:B------:R1:W-:Y:S04]  /*18c50*/  STL.64 [R1+0x1b8], R10 ;  /* 0x0001b80a01007387 */ /* 0x0003e80000100a00 */
[----:B-1----:R-:W2:Y:S04]  /*18c60*/  LDL.LU.64 R10, [R1+0x4ea0] ;  /* 0x004ea000010a7983 */ /* 0x002ea80000300a00 */
[----:B------:R-:W2:Y:S02]  /*18c70*/  LDL.LU.64 R8, [R1+0x4e98] ;  /* 0x004e980001087983 */ /* 0x000ea40000300a00 */
[----:B--2---:R-:W-:-:S15]  /*18c80*/  HMMA.1688.F32.TF32 R8, R16, R20, R8 ;  /* 0x000000141008723c */ /* 0x004fde0000081008 */
[----:B------:R-:W-:-:S04]  /*18c90*/  NOP ;  /* 0x0000000000007918 */ /* 0x000fc80000000000 */
[----:B------:R-:W-:Y:S04]  /*18ca0*/  STL.64 [R1+0x1a0], R8 ;  /* 0x0001a00801007387 */ /* 0x000fe80000100a00 */
[----:B------:R1:W-:Y:S02]  /*18cb0*/  STL.64 [R1+0x1a8], R10 ;  /* 0x0001a80a01007387 */ /* 0x0003e40000100a00 */
[----:B-1----:R-:W-:Y:S02]  /*18cc0*/  IMAD.MOV.U32 R11, RZ, RZ, R20 ;  /* 0x000000ffff0b7224 */ /* 0x002fe400078e0014 */
[----:B------:R-:W-:Y:S02]  /*18cd0*/  IMAD.MOV.U32 R10, RZ, RZ, R21 ;  /* 0x000000ffff0a7224 */ /* 0x000fe400078e0015 */
[----:B------:R-:W3:Y:S01]  /*18ce0*/  LDL.LU.64 R20, [R1+0x4e90] ;  /* 0x004e900001147983 */ /* 0x000ee20000300a00 */
[C---:B----4-:R-:W-:Y:S08]  /*18cf0*/  HMMA.1688.F32.TF32 R24, R16.reuse, R4, R24 ;  /* 0x000000041018723c */ /* 0x050ff00000081018 */
[----:B---3--:R-:W-:-:S15]  /*18d00*/  HMMA.1688.F32.TF32 R12, R16, R20, R12 ;  /* 0x00000014100c723c */ /* 0x008fde000008100c */
[----:B------:R-:W-:-:S04]  /*18d10*/  NOP ;  /* 0x0000000000007918 */ /* 0x000fc80000000000 */
[----:B------:R1:W-:Y:S04]  /*18d20*/  STL.64 [R1+0x190], R12 ;  /* 0x0001900c01007387 */ /* 0x0003e80000100a00 */
[----:B------:R-:W-:Y:S04]  /*18d30*/  STL.64 [R1+0x198], R14 ;  /* 0x0001980e01007387 */ /* 0x000fe80000100a00 */
[----:B------:R-:W2:Y:S01]  /*18d40*/  LDL.LU.64 R22, [R1+0x4e88] ;  /* 0x004e880001167983 */ /* 0x000ea20000300a00 */
[----:B-1----:R-:W-:Y:S02]  /*18d50*/  IMAD.MOV.U32 R13, RZ, RZ, R20 ;  /* 0x000000ffff0d7224 */ /* 0x002fe400078e0014 */
[----:B------:R-:W-:-:S02]  /*18d60*/  IMAD.MOV.U32 R12, RZ, RZ, R21 ;  /* 0x000000ffff0c7224 */ /* 0x000fc400078e0015 */
[----:B------:R-:W2:Y:S04]  /*18d70*/  LDL.LU.64 R20, [R1+0x4e80] ;  /* 0x004e800001147983 */ /* 0x000ea80000300a00 */
[----:B------:R1:W-:Y:S04]  /*18d80*/  STL.64 [R1+0x4e78], R12 ;  /* 0x004e780c01007387 */ /* 0x0003e80000100a00 */
[----:B-1----:R-:W3:Y:S04]  /*18d90*/  LDL.LU.64 R12, [R1+0x60] ;  /* 0x00006000010c7983 */ /* 0x002ee80000300a00 */
[----:B------:R-:W4:Y:S04]  /*18da0*/  LDL.LU.64 R16, [R1+0x50] ;  /* 0x0000500001107983 */ /* 0x000f280000300a00 */
[----:B------:R1:W-:Y:S04]  /*18db0*/  STL.64 [R1+0x100], R24 ;  /* 0x0001001801007387 */ /* 0x0003e80000100a00 */
[----:B------:R-:W-:Y:S04]  /*18dc0*/  STL.64 [R1+0x108], R26 ;  /* 0x0001081a01007387 */ /* 0x000fe80000100a00 */
[----:B-1----:R-:W2:Y:S04]  /*18dd0*/  LDL.LU.64 R24, [R1+0x40] ;  /* 0x0000400001187983 */ /* 0x002ea80000300a00 */
[----:B------:R-:W-:Y:S04]  /*18de0*/  STL.64 [R1+0x4e30], R6 ;  /* 0x004e300601007387 */ /* 0x000fe80000100a00 */
[----:B------:R1:W-:Y:S04]  /*18df0*/  STL.64 [R1+0x4e28], R4 ;  /* 0x004e280401007387 */ /* 0x0003e80000100a00 */
[----:B-1----:R-:W2:Y:S04]  /*18e00*/  LDL.LU.64 R4, [R1+0xd0] ;  /* 0x0000d00001047983 */ /* 0x002ea80000300a00 */
[----:B------:R-:W2:Y:S01]  /*18e10*/  LDL.LU.64 R6, [R1+0xd8] ;  /* 0x0000d80001067983 */ /* 0x000ea20000300a00 */
[----:B---3--:R-:W-:Y:S01]  /*18e20*/  MOV R9, R13 ;  /* 0x0000000d00097202 */ /* 0x008fe20000000f00 */
[----:B------:R-:W-:Y:S01]  /*18e30*/  IMAD.MOV.U32 R8, RZ, RZ, R12 ;  /* 0x000000ffff087224 */ /* 0x000fe200078e000c */
[----:B--2---:R-:W-:Y:S01]  /*18e40*/  HMMA.1688.F32.TF32 R4, R20, R12, R4 ;  /* 0x0000000c1404723c */ /* 0x004fe20000081004 */
[----:B------:R-:W2:-:S15]  /*18e50*/  LDL.LU.64 R12, [R1+0x4e78] ;  /* 0x004e7800010c7983 */ /* 0x000e9e0000300a00 */
[----:B------:R-:W-:-:S03]  /*18e60*/  NOP ;  /* 0x0000000000007918 */ /* 0x000fc60000000000 */
[----:B------:R-:W-:Y:S02]  /*18e70*/  IMAD.MOV.U32 R2, RZ, RZ, R4 ;  /* 0x000000ffff027224 */ /* 0x000fe400078e0004 */
[----:B------:R-:W-:Y:S02]  /*18e80*/  IMAD.MOV.U32 R29, RZ, RZ, R5 ;  /* 0x000000ffff1d7224 */ /* 0x000fe400078e0005 */
[----:B--2---:R-:W-:Y:S02]  /*18e90*/  IMAD.MOV.U32 R4, RZ, RZ, R13 ;  /* 0x000000ffff047224 */ /* 0x004fe400078e000d */
[----:B------:R-:W-:-:S05]  /*18ea0*/  IMAD.MOV.U32 R5, RZ, RZ, R12 ;  /* 0x000000ffff057224 */ /* 0x000fca00078e000c */
[----:B------:R1:W-:Y:S04]  /*18eb0*/  STL.64 [R1+0x4e48], R4 ;  /* 0x004e480401007387 */ /* 0x0003e80000100a00 */
[----:B------:R-:W2:Y:S04]  /*18ec0*/  LDL.LU.64 R12, [R1+0xb0] ;  /* 0x0000b000010c7983 */ /* 0x000ea80000300a00 */
[----:B------:R-:W2:Y:S01]  /*18ed0*/  LDL.LU.64 R14, [R1+0xb8] ;  /* 0x0000b800010e7983 */ /* 0x000ea20000300a00 */
[----:B-1----:R-:W-:Y:S02]  /*18ee0*/  IMAD.MOV.U32 R4, RZ, RZ, R11 ;  /* 0x000000ffff047224 */ /* 0x002fe400078e000b */
[----:B------:R-:W-:-:S05]  /*18ef0*/  IMAD.MOV.U32 R5, RZ, RZ, R10 ;  /* 0x000000ffff057224 */ /* 0x000fca00078e000a */
[----:B------:R1:W-:Y:S04]  /*18f00*/  STL.64 [R1+0x4e60], R4 ;  /* 0x004e600401007387 */ /* 0x0003e80000100a00 */
[----:B-1----:R-:W3:Y:S01]  /*18f10*/  LDL.LU.64 R4, [R1+0x20] ;  /* 0x0000200001047983 */ /* 0x002ee20000300a00 */
[----:B------:R-:W-:Y:S01]  /*18f20*/  IMAD.MOV.U32 R28, RZ, RZ, R6 ;  /* 0x000000ffff1c7224 */ /* 0x000fe200078e0006 */
[----:B------:R-:W-:Y:S02]  /*18f30*/  MOV R3, R7 ;  /* 0x0000000700037202 */ /* 0x000fe40000000f00 */
[----:B---3--:R1:W-:Y:S04]  /*18f40*/  STL.64 [R1+0x4e68], R4 ;  /* 0x004e680401007387 */ /* 0x0083e80000100a00 */
[----:B-1----:R-:W3:Y:S04]  /*18f50*/  LDL.LU.64 R4, [R1+0xc0] ;  /* 0x0000c00001047983 */ /* 0x002ee80000300a00 */
[----:B------:R-:W3:Y:S04]  /*18f60*/  LDL.LU.64 R6, [R1+0xc8] ;  /* 0x0000c80001067983 */ /* 0x000ee80000300a00 */
[----:B------:R-:W-:Y:S04]  /*18f70*/  STL [R1+0x4ac8], R3 ;  /* 0x004ac80301007387 */ /* 0x000fe80000100800 */
[----:B------:R-:W-:Y:S01]  /*18f80*/  STL [R1+0x4ac4], R28 ;  /* 0x004ac41c01007387 */ /* 0x000fe20000100800 */
[----:B----4-:R-:W-:-:S03]  /*18f90*/  MOV R11, R16 ;  /* 0x00000010000b7202 */ /* 0x010fc60000000f00 */
[----:B------:R-:W-:Y:S01]  /*18fa0*/  STL [R1+0x4ac0], R29 ;  /* 0x004ac01d01007387 */ /* 0x000fe20000100800 */
[----:B------:R-:W-:-:S03]  /*18fb0*/  IMAD.MOV.U32 R10, RZ, RZ, R17 ;  /* 0x000000ffff0a7224 */ /* 0x000fc600078e0011 */
[----:B------:R-:W-:Y:S01]  /*18fc0*/  STL [R1+0x4abc], R2 ;  /* 0x004abc0201007387 */ /* 0x000fe20000100800 */
[----:B---3--:R-:W-:-:S15]  /*18fd0*/  HMMA.1688.F32.TF32 R4, R20, R16, R4 ;  /* 0x000000101404723c */ /* 0x008fde0000081004 */
[----:B------:R-:W-:-:S04]  /*18fe0*/  NOP ;  /* 0x0000000000007918 */ /* 0x000fc80000000000 */
[----:B------:R1:W-:Y:S04]  /*18ff0*/  STL.64 [R1+0xe0], R4 ;  /* 0x0000e00401007387 */ /* 0x0003e80000100a00 */
[----:B------:R3:W-:Y:S04]  /*19000*/  STL.64 [R1+0xe8], R6 ;  /* 0x0000e80601007387 */ /* 0x0007e80000100a00 */
[----:B-1----:R-:W4:Y:S04]  /*19010*/  LDL.LU.64 R4, [R1+0xa0] ;  /* 0x0000a00001047983 */ /* 0x002f280000300a00 */
[----:B---3--:R-:W4:Y:S04]  /*19020*/  LDL.LU.64 R6, [R1+0xa8] ;  /* 0x0000a80001067983 */ /* 0x008f280000300a00 */
[----:B------:R-:W3:Y:S04]  /*19030*/  LDL.LU.64 R16, [R1+0x90] ;  /* 0x0000900001107983 */ /* 0x000ee80000300a00 */
[----:B------:R-:W3:Y:S04]  /*19040*/  LDL.LU.64 R18, [R1+0x98] ;  /* 0x0000980001127983 */ /* 0x000ee80000300a00 */
[----:B------:R-:W-:Y:S04]  /*19050*/  STL.64 [R1+0x4e40], R10 ;  /* 0x004e400a01007387 */ /* 0x000fe80000100a00 */
[----:B------:R2:W-:Y:S02]  /*19060*/  STL.64 [R1+0x4e38], R8 ;  /* 0x004e380801007387 */ /* 0x0005e40000100a00 */
[----:B--2---:R-:W-:Y:S01]  /*19070*/  HMMA.1688.F32.TF32 R8, R20, R24, R12 ;  /* 0x000000181408723c */ /* 0x004fe2000008100c */
[----:B------:R-:W-:-:S02]  /*19080*/  IMAD.MOV.U32 R13, RZ, RZ, R24 ;  /* 0x000000ffff0d7224 */ /* 0x000fc400078e0018 */
[----:B------:R-:W-:Y:S02]  /*19090*/  IMAD.MOV.U32 R12, RZ, RZ, R25 ;  /* 0x000000ffff0c7224 */ /* 0x000fe400078e0019 */
[----:B------:R-:W4:-:S14]  /*190a0*/  LDL.LU.64 R24, [R1+0x4e70] ;  /* 0x004e700001187983 */ /* 0x000f1c0000300a00 */
[----:B------:R-:W-:Y:S01]  /*190b0*/  IMAD.MOV.U32 R2, RZ, RZ, R11 ;  /* 0x000000ffff027224 */ /* 0x000fe200078e000b */
[----:B------:R-:W-:Y:S01]  /*190c0*/  MOV R28, R9 ;  /* 0x00000009001c7202 */ /* 0x000fe20000000f00 */
[----:B------:R-:W-:Y:S02]  /*190d0*/  IMAD.MOV.U32 R29, RZ, RZ, R10 ;  /* 0x000000ffff1d7224 */ /* 0x000fe400078e000a */
[----:B------:R-:W-:Y:S02]  /*190e0*/  IMAD.MOV.U32 R3, RZ, RZ, R8 ;  /* 0x000000ffff037224 */ /* 0x000fe400078e0008 */
[----:B------:R-:W2:Y:S04]  /*190f0*/  LDL.LU.64 R8, [R1+0x4c0] ;  /* 0x0004c00001087983 */ /* 0x000ea80000300a00 */
[----:B------:R-:W2:Y:S04]  /*19100*/  LDL.LU.64 R10, [R1+0x4c8] ;  /* 0x0004c800010a7983 */ /* 0x000ea80000300a00 */
[----:B------:R-:W-:Y:S04]  /*19110*/  STL [R1+0x4b1c], R2 ;  /* 0x004b1c0201007387 */ /* 0x000fe80000100800 */
[----:B------:R-:W-:Y:S04]  /*19120*/  STL [R1+0x4b18], R29 ;  /* 0x004b181d01007387 */ /* 0x000fe80000100800 */
[----:B------:R-:W-:Y:S04]  /*19130*/  STL [R1+0x4adc], R28 ;  /* 0x004adc1c01007387 */ /* 0x000fe80000100800 */
[----:B------:R-:W-:Y:S01]  /*19140*/  STL [R1+0x4ad8], R3 ;  /* 0x004ad80301007387 */ /* 0x000fe20000100800 */
[----:B----4-:R-:W-:-:S15]  /*19150*/  HMMA.1688.F32.TF32 R4, R20, R24, R4 ;  /* 0x000000181404723c */ /* 0x010fde0000081004 */
[----:B------:R-:W-:-:S04]  /*19160*/  NOP ;  /* 0x0000000000007918 */ /* 0x000fc80000000000 */
[----:B------:R1:W-:Y:S04]  /*19170*/  STL.64 [R1+0xc0], R4 ;  /* 0x0000c00401007387 */ /* 0x0003e80000100a00 */
[----:B------:R-:W-:Y:S04]  /*19180*/  STL.64 [R1+0xc8], R6 ;  /* 0x0000c80601007387 */ /* 0x000fe80000100a00 */
[----:B-1----:R-:W3:Y:S01]  /*19190*/  LDL.LU.64 R4, [R1+0x4e68] ;  /* 0x004e680001047983 */ /* 0x002ee20000300a00 */
[----:B------:R-:W-:Y:S02]  /*191a0*/  IMAD.MOV.U32 R15, RZ, RZ, R24 ;  /* 0x000000ffff0f7224 */ /* 0x000fe400078e0018 */
[----:B------:R-:W-:-:S02]  /*191b0*/  IMAD.MOV.U32 R14, RZ, RZ, R25 ;  /* 0x000000ffff0e7224 */ /* 0x000fc400078e0019 */
[----:B---3--:R-:W-:Y:S01]  /*191c0*/  HMMA.1688.F32.TF32 R24, R20, R4, R16 ;  /* 0x000000041418723c */ /* 0x008fe20000081010 */
[----:B------:R-:W-:Y:S01]  /*191d0*/  MOV R17, R4 ;  /* 0x0000000400117202 */ /* 0x000fe20000000f00 */
[----:B------:R-:W-:Y:S01]  /*191e0*/  IMAD.MOV.U32 R16, RZ, RZ, R5 ;  /* 0x000000ffff107224 */ /* 0x000fe200078e0005 */
[----:B------:R-:W-:Y:S01]  /*191f0*/  LOP3.LUT R3, R0, 0x20, RZ, 0x3c, !PT ;  /* 0x0000002000037812 */ /* 0x000fe200078e3cff */
[----:B------:R-:W3:Y:S04]  /*19200*/  LDL.LU.64 R4, [R1+0x4e60] ;  /* 0x004e600001047983 */ /* 0x000ee80000300a00 */
[----:B------:R-:W-:Y:S04]  /*19210*/  LDS R18, [R0+UR8+0x6100] ;  /* 0x0061000800127984 */ /* 0x000fe80008000800 */
[----:B------:R-:W-:Y:S07]  /*19220*/  LDS R19, [R3+UR8+0x6100] ;  /* 0x0061000803137984 */ /* 0x000fee0008000800 */
[----:B------:R-:W-:Y:S01]  /*19230*/  IMAD.MOV.U32 R2, RZ, RZ, R26 ;  /* 0x000000ffff027224 */ /* 0x000fe200078e001a */
[----:B------:R1:W-:Y:S01]  /*19240*/  STL.64 [R1+0xb0], R24 ;  /* 0x0000b01801007387 */ /* 0x0003e20000100a00 */
[----:B------:R-:W-:-:S03]  /*19250*/  IMAD.MOV.U32 R29, RZ, RZ, R27 ;  /* 0x000000ffff1d7224 */ /* 0x000fc600078e001b */
[----:B------:R-:W3:Y:S04]  /*19260*/  LDL.LU.64 R26, [R1+0x4e58] ;  /* 0x004e5800011a7983 */ /* 0x000ee80000300a00 */
[----:B-1----:R-:W3:Y:S04]  /*19270*/  LDL.LU.64 R24, [R1+0x4e50] ;  /* 0x004e500001187983 */ /* 0x002ee80000300a00 */
[----:B------:R-:W-:Y:S04]  /*19280*/  STL [R1+0x4b24], R2 ;  /* 0x004b240201007387 */ /* 0x000fe80000100800 */
[----:B------:R-:W-:Y:S01]  /*19290*/  STL [R1+0x4b20], R29 ;  /* 0x004b201d01007387 */ /* 0x000fe20000100800 */
[----:B---3--:R-:W-:Y:S03]  /*192a0*/  HMMA.1688.F32.TF32 R24, R20, R4, R24 ;  /* 0x000000041418723c */ /* 0x008fe60000081018 */
[----:B------:R-:W2:-:S15]  /*192b0*/  LDL.LU.64 R4, [R1+0x4e48] ;  /* 0x004e480001047983 */ /* 0x000e9e0000300a00 */
[----:B------:R-:W-:Y:S01]  /*192c0*/  NOP ;  /* 0x0000000000007918 */ /* 0x000fe20000000000 */
[----:B------:R1:W-:Y:S01]  /*192d0*/  STL.64 [R1+0xa0], R24 ;  /* 0x0000a01801007387 */ /* 0x0003e20000100a00 */
[----:B------:R-:W-:-:S03]  /*192e0*/  IMAD.MOV.U32 R28, RZ, RZ, R27 ;  /* 0x000000ffff1c7224 */ /* 0x000fc600078e001b */
[----:B------:R3:W-:Y:S04]  /*192f0*/  STL [R1+0xa8], R26 ;  /* 0x0000a81a01007387 */ /* 0x0007e80000100800 */
[----:B-1----:R-:W4:Y:S04]  /*19300*/  LDL.LU.64 R24, [R1+0x520] ;  /* 0x0005200001187983 */ /* 0x002f280000300a00 */
[----:B---3--:R-:W4:Y:S01]  /*19310*/  LDL.LU.64 R26, [R1+0x528] ;  /* 0x00052800011a7983 */ /* 0x008f220000300a00 */
[----:B--2---:R-:W-:Y:S03]  /*19320*/  HMMA.1688.F32.TF32 R4, R20, R4, R8 ;  /* 0x000000041404723c */ /* 0x004fe60000081008 */
[----:B------:R-:W2:Y:S04]  /*19330*/  LDL.LU.64 R10, [R1+0x4e40] ;  /* 0x004e4000010a7983 */ /* 0x000ea80000300a00 */
[----:B------:R-:W3:-:S12]  /*19340*/  LDL.LU.64 R8, [R1+0x4e38] ;  /* 0x004e380001087983 */ /* 0x000ed80000300a00 */
[----:B------:R-:W-:Y:S01]  /*19350*/  STL [R1+0x90], R4 ;  /* 0x0000900401007387 */ /* 0x000fe20000100800 */
[----:B------:R-:W-:Y:S01]  /*19360*/  IMAD.MOV.U32 R29, RZ, RZ, R6 ;  /* 0x000000ffff1d7224 */ /* 0x000fe200078e0006 */
[----:B------:R-:W-:Y:S02]  /*19370*/  MOV R2, R5 ;  /* 0x0000000500027202 */ /* 0x000fe40000000f00 */
[----:B------:R1:W-:Y:S04]  /*19380*/  STL [R1+0x9c], R7 ;  /* 0x00009c0701007387 */ /* 0x0003e80000100800 */
[----:B-1----:R-:W2:Y:S04]  /*19390*/  LDL.LU.64 R6, [R1+0x4e30] ;  /* 0x004e300001067983 */ /* 0x002ea80000300a00 */
[----:B------:R-:W4:Y:S02]  /*193a0*/  LDL.LU.64 R4, [R1+0x4e28] ;  /* 0x004e280001047983 */ /* 0x000f240000300a00 */
[----:B----4-:R-:W-:Y:S02]  /*193b0*/  HMMA.1688.F32.TF32 R24, R20, R4, R24 ;  /* 0x000000041418723c */ /* 0x010fe40000081018 */
[----:B--2---:R-:W-:Y:S04]  /*193c0*/  STL.64 [R1+0x4da0], R6 ;  /* 0x004da00601007387 */ /* 0x004fe80000100a00 */
[----:B------:R-:W-:Y:S04]  /*193d0*/  STL.64 [R1+0x4d98], R4 ;  /* 0x004d980401007387 */ /* 0x000fe80000100a00 */
[----:B------:R-:W-:Y:S04]  /*193e0*/  LDS R20, [R0+UR8+0x4200] ;  /* 0x0042000800147984 */ /* 0x000fe80008000800 */
[----:B------:R-:W-:Y:S05]  /*193f0*/  LDS R21, [R3+UR8+0x4200] ;  /* 0x0042000803157984 */ /* 0x000fea0008000800 */
[----:B------:R-:W-:Y:S04]  /*19400*/  STL.64 [R1+0x49f8], R26 ;  /* 0x0049f81a01007387 */ /* 0x000fe80000100a00 */
[----:B------:R1:W-:Y:S04]  /*19410*/  STL.64 [R1+0x49f0], R24 ;  /* 0x0049f01801007387 */ /* 0x0003e80000100a00 */
[----:B-1----:R-:W2:Y:S04]  /*19420*/  LDL.LU.64 R24, [R1+0x10] ;  /* 0x0000100001187983 */ /* 0x002ea80000300a00 */
[----:B------:R-:W4:Y:S04]  /*19430*/  LDL.LU.64 R26, [R1+0x18] ;  /* 0x00001800011a7983 */ /* 0x000f280000300a00 */
[----:B----4-:R-:W-:Y:S04]  /*19440*/  STL.64 [R1+0x4dc0], R26 ;  /* 0x004dc01a01007387 */ /* 0x010fe80000100a00 */
[----:B--2---:R1:W-:Y:S02]  /*19450*/  STL.64 [R1+0x4db8], R24 ;  /* 0x004db81801007387 */ /* 0x0043e40000100a00 */
[----:B-1----:R-:W-:-:S02]  /*19460*/  IMAD.MOV.U32 R24, RZ, RZ, R17 ;  /* 0x000000ffff187224 */ /* 0x002fc400078e0011 */
[----:B------:R-:W-:Y:S01]  /*19470*/  IMAD.MOV.U32 R25, RZ, RZ, R16 ;  /* 0x000000ffff197224 */ /* 0x000fe200078e0010 */
[----:B------:R-:W-:Y:S04]  /*19480*/  LDS R17, [R3+UR8+0x4100] ;  /* 0x0041000803117984 */ /* 0x000fe80008000800 */
[----:B------:R1:W-:Y:S04]  /*19490*/  STL.64 [R1+0x4dd8], R24 ;  /* 0x004dd81801007387 */ /* 0x0003e80000100a00 */
[----:B------:R-:W-:Y:S01]  /*194a0*/  LDS R16, [R0+UR8+0x4100] ;  /* 0x0041000800107984 */ /* 0x000fe20008000800 */
[----:B-1----:R-:W-:Y:S01]  /*194b0*/  IMAD.MOV.U32 R24, RZ, RZ, R15 ;  /* 0x000000ffff187224 */ /* 0x002fe200078e000f */
[----:B------:R-:W-:-:S02]  /*194c0*/  MOV R25, R14 ;  /* 0x0000000e00197202 */ /* 0x000fc40000000f00 */
[----:B------:R-:W-:Y:S04]  /*194d0*/  LDS R15, [R3+UR8+0x6000] ;  /* 0x00600008030f7984 */ /* 0x000fe80008000800 */
[----:B------:R1:W-:Y:S04]  /*194e0*/  STL.64 [R1+0x4df0], R24 ;  /* 0x004df01801007387 */ /* 0x0003e80000100a00 */
[----:B------:R-:W2:Y:S01]  /*194f0*/  LDS R14, [R0+UR8+0x6000] ;  /* 0x00600008000e7984 */ /* 0x000ea20008000800 */
[----:B-1----:R-:W-:Y:S02]  /*19500*/  IMAD.MOV.U32 R24, RZ, RZ, R13 ;  /* 0x000000ffff187224 */ /* 0x002fe400078e000d */
[----:B------:R-:W-:Y:S01]  /*19510*/  IMAD.MOV.U32 R25, RZ, RZ, R12 ;  /* 0x000000ffff197224 */ /* 0x000fe200078e000c */
[----:B------:R-:W-:Y:S04]  /*19520*/  LDS R13, [R3+UR8+0x4000] ;  /* 0x00400008030d7984 */ /* 0x000fe80008000800 */
[----:B------:R-:W1:Y:S04]  /*19530*/  LDS R12, [R0+UR8+0x4000] ;  /* 0x00400008000c7984 */ /* 0x000e680008000800 */
[----:B------:R4:W-:Y:S02]  /*19540*/  STL.64 [R1+0x4e08], R24 ;  /* 0x004e081801007387 */ /* 0x0009e40000100a00 */
[----:B----4-:R-:W-:-:S02]  /*19550*/  IMAD.MOV.U32 R24, RZ, RZ, R11 ;  /* 0x000000ffff187224 */ /* 0x010fc400078e000b */
[----:B------:R-:W-:Y:S01]  /*19560*/  IMAD.MOV.U32 R25, RZ, RZ, R10 ;  /* 0x000000ffff197224 */ /* 0x000fe200078e000a */
[----:B---3--:R-:W-:Y:S01]  /*19570*/  MOV R23, R9 ;  /* 0x0000000900177202 */ /* 0x008fe20000000f00 */
[----:B------:R-:W-:Y:S01]  /*19580*/  IMAD.MOV.U32 R22, RZ, RZ, R8 ;  /* 0x000000ffff167224 */ /* 0x000fe200078e0008 */
[----:B------:R-:W-:Y:S04]  /*19590*/  LDS R10, [R0+UR8+0x2700] ;  /* 0x00270008000a7984 */ /* 0x000fe80008000800 */
[----:B------:R3:W-:Y:S04]  /*195a0*/  STL.64 [R1+0x4e20], R24 ;  /* 0x004e201801007387 */ /* 0x0007e80000100a00 */
[----:B------:R-:W-:Y:S04]  /*195b0*/  LDS R8, [R0+UR8+0x700] ;  /* 0x0007000800087984 */ /* 0x000fe80008000800 */
[----:B------:R-:W-:Y:S04]  /*195c0*/  LDS R9, [R3+UR8+0x700] ;  /* 0x0007000803097984 */ /* 0x000fe80008000800 */
[----:B---3--:R-:W3:Y:S04]  /*195d0*/  LDL.LU.64 R24, [R1+0x430] ;  /* 0x0004300001187983 */ /* 0x008ee80000300a00 */
[----:B------:R-:W3:Y:S04]  /*195e0*/  LDL.LU.64 R26, [R1+0x438] ;  /* 0x00043800011a7983 */ /* 0x000ee80000300a00 */
[----:B--2---:R-:W-:Y:S04]  /*195f0*/  STL.64 [R1+0x4db0], R14 ;  /* 0x004db00e01007387 */ /* 0x004fe80000100a00 */
[----:B-1----:R1:W-:Y:S04]  /*19600*/  STL.64 [R1+0x4da8], R12 ;  /* 0x004da80c01007387 */ /* 0x0023e80000100a00 */
[----:B------:R-:W3:Y:S04]  /*19610*/  LDS R11, [R3+UR8+0x2700] ;  /* 0x00270008030b7984 */ /* 0x000ee80008000800 */
[----:B-1----:R-:W2:Y:S04]  /*19620*/  LDL.LU.64 R12, [R1+0x1d0] ;  /* 0x0001d000010c7983 */ /* 0x002ea80000300a00 */
[----:B------:R-:W4:Y:S04]  /*19630*/  LDL.LU.64 R14, [R1+0x1d8] ;  /* 0x0001d800010e7983 */ /* 0x000f280000300a00 */
[----:B----4-:R-:W-:Y:S04]  /*19640*/  STL.64 [R1+0x4dd0], R14 ;  /* 0x004dd00e01007387 */ /* 0x010fe80000100a00 */
[----:B--2---:R1:W-:Y:S04]  /*19650*/  STL.64 [R1+0x4dc8], R12 ;  /* 0x004dc80c01007387 */ /* 0x0043e80000100a00 */
        /* <DEDUP_REMOVED lines=14> */
[----:B------:R1:W-:Y:S04]  /*19740*/  STL.64 [R1+0x4d28], R18 ;  /* 0x004d281201007387 */ /* 0x0003e80000100a00 */
[----:B------:R4:W-:Y:S04]  /*19750*/  STL.64 [R1+0x4d20], R16 ;  /* 0x004d201001007387 */ /* 0x0009e80000100a00 */
[----:B-1----:R-:W2:Y:S01]  /*19760*/  LDL R18, [R1+0x68] ;  /* 0x0000680001127983 */ /* 0x002ea20000100800 */
[----:B----4-:R-:W-:-:S03]  /*19770*/  IMAD.MOV.U32 R16, RZ, RZ, R22 ;  /* 0x000000ffff107224 */ /* 0x010fc600078e0016 */
[----:B------:R-:W4:Y:S01]  /*19780*/  LDL R19, [R1+0x6c] ;  /* 0x00006c0001137983 */ /* 0x000f220000100800 */
[----:B------:R-:W-:-:S03]  /*19790*/  IMAD.MOV.U32 R17, RZ, RZ, R23 ;  /* 0x000000ffff117224 */ /* 0x000fc600078e0017 */
[----:B------:R-:W-:Y:S04]  /*197a0*/  LDS R22, [R0+UR8+0x6200] ;  /* 0x0062000800167984 */ /* 0x000fe80008000800 */
[----:B------:R-:W1:Y:S01]  /*197b0*/  LDS R23, [R3+UR8+0x6200] ;  /* 0x0062000803177984 */ /* 0x000e620008000800 */
[C---:B---3--:R-:W-:Y:S03]  /*197c0*/  HMMA.1688.F32.TF32 R24, R8.reuse, R16, R24 ;  /* 0x000000100818723c */ /* 0x048fe60000081018 */
[----:B------:R-:W3:Y:S04]  /*197d0*/  LDL.LU.64 R4, [R1+0x420] ;  /* 0x0004200001047983 */ /* 0x000ee80000300a00 */
[----:B------:R-:W3:Y:S04]  /*197e0*/  LDL.LU.64 R6, [R1+0x428] ;  /* 0x0004280001067983 */ /* 0x000ee80000300a00 */
[----:B-1----:R-:W-:Y:S04]  /*197f0*/  STL.64 [R1+0x4cb8], R22 ;  /* 0x004cb81601007387 */ /* 0x002fe80000100a00 */
[----:B------:R1:W-:Y:S04]  /*19800*/  STL.64 [R1+0x4cb0], R20 ;  /* 0x004cb01401007387 */ /* 0x0003e80000100a00 */
[----:B-1----:R-:W2:Y:S04]  /*19810*/  LDL.LU.64 R20, [R1+0x80] ;  /* 0x0000800001147983 */ /* 0x002ea80000300a00 */
[----:B------:R-:W2:Y:S04]  /*19820*/  LDL.LU.64 R22, [R1+0x88] ;  /* 0x0000880001167983 */ /* 0x000ea80000300a00 */
        /* <DEDUP_REMOVED lines=24> */
[----:B------:R-:W-:Y:S04]  /*199b0*/  STL.64 [R1+0x780], R24 ;  /* 0x0007801801007387 */ /* 0x000fe80000100a00 */
[----:B------:R1:W-:Y:S04]  /*199c0*/  STL.64 [R1+0x788], R26 ;  /* 0x0007881a01007387 */ /* 0x0003e80000100a00 */
[----:B-1----:R-:W2:Y:S04]  /*199d0*/  LDL.LU.64 R26, [R1+0x4dc0] ;  /* 0x004dc000011a7983 */ /* 0x002ea80000300a00 */
[----:B------:R-:W2:Y:S02]  /*199e0*/  LDL.LU.64 R24, [R1+0x4db8] ;  /* 0x004db80001187983 */ /* 0x000ea40000300a00 */
[----:B--2---:R-:W-:-:S15]  /*199f0*/  HMMA.1688.F32.TF32 R12, R8, R24, R12 ;  /* 0x00000018080c723c */ /* 0x004fde000008100c */
[----:B------:R-:W-:-:S04]  /*19a00*/  NOP ;  /* 0x0000000000007918 */ /* 0x000fc80000000000 */
[----:B------:R-:W-:Y:S04]  /*19a10*/  STL.64 [R1+0x770], R12 ;  /* 0x0007700c01007387 */ /* 0x000fe80000100a00 */
[----:B------:R1:W-:Y:S04]  /*19a20*/  STL.64 [R1+0x778], R14 ;  /* 0x0007780e01007387 */ /* 0x0003e80000100a00 */
[----:B-1----:R-:W4:Y:S04]  /*19a30*/  LDL.LU.64 R14, [R1+0x4db0] ;  /* 0x004db000010e7983 */ /* 0x002f280000300a00 */
[----:B------:R-:W4:Y:S04]  /*19a40*/  LDL.LU.64 R12, [R1+0x4da8] ;  /* 0x004da800010c7983 */ /* 0x000f280000300a00 */
[----:B------:R3:W-:Y:S04]  /*19a50*/  STL.64 [R1+0x4d50], R26 ;  /* 0x004d501a01007387 */ /* 0x0007e80000100a00 */
[----:B------:R-:W3:Y:S04]  /*19a60*/  LDL.LU R24, [R1] ;  /* 0x0000000001187983 */ /* 0x000ee80000300800 */
[----:B------:R-:W3:Y:S02]  /*19a70*/  LDL.LU R25, [R1+0x4] ;  /* 0x0000040001197983 */ /* 0x000ee40000300800 */
[C---:B---3--:R-:W-:Y:S02]  /*19a80*/  HMMA.1688.F32.TF32 R24, R8.reuse, R24, R4 ;  /* 0x000000180818723c */ /* 0x048fe40000081004 */
[----:B------:R-:W2:Y:S04]  /*19a90*/  LDL.LU.64 R6, [R1+0x4da0] ;  /* 0x004da00001067983 */ /* 0x000ea80000300a00 */
[----:B------:R-:W3:Y:S02]  /*19aa0*/  LDL.LU.64 R4, [R1+0x4d98] ;  /* 0x004d980001047983 */ /* 0x000ee40000300a00 */
[----:B---3--:R-:W-:Y:S02]  /*19ab0*/  HMMA.1688.F32.TF32 R20, R8, R4, R20 ;  /* 0x000000040814723c */ /* 0x008fe40000081014 */
[----:B--2---:R-:W-:Y:S09]  /*19ac0*/  STL.64 [R1+0x4d30], R6 ;  /* 0x004d300601007387 */ /* 0x004ff20000100a00 */
[----:B------:R-:W-:Y:S04]  /*19ad0*/  STL.64 [R1+0x760], R24 ;  /* 0x0007601801007387 */ /* 0x000fe80000100a00 */
[----:B------:R-:W-:Y:S04]  /*19ae0*/  STL.64 [R1+0x768], R26 ;  /* 0x0007681a01007387 */ /* 0x000fe80000100a00 */
[----:B------:R-:W2:Y:S04]  /*19af0*/  LDL.LU R8, [R1+0x70] ;  /* 0x0000700001087983 */ /* 0x000ea80000300800 */
[----:B------:R-:W-:Y:S04]  /*19b00*/  STL.64 [R1+0x6e0], R20 ;  /* 0x0006e01401007387 */ /* 0x000fe80000100a00 */
[----:B------:R-:W-:Y:S04]  /*19b10*/  STL.64 [R1+0x6e8], R22 ;  /* 0x0006e81601007387 */ /* 0x000fe80000100a00 */
[----:B------:R-:W2:Y:S04]  /*19b20*/  LDL.LU R9, [R1+0x74] ;  /* 0x0000740001097983 */ /* 0x000ea80000300800 */
[----:B------:R-:W3:Y:S04]  /*19b30*/  LDL.LU R10, [R1+0x78] ;  /* 0x00007800010a7983 */ /* 0x000ee80000300800 */
[----:B------:R-:W3:Y:S04]  /*19b40*/  LDL.LU R11, [R1+0x7c] ;  /* 0x00007c00010b7983 */ /* 0x000ee80000300800 */
[----:B---3--:R-:W-:Y:S04]  /*19b50*/  STL.64 [R1+0x4c30], R10 ;  /* 0x004c300a01007387 */ /* 0x008fe80000100a00 */
[----:B--2---:R1:W-:Y:S04]  /*19b60*/  STL.64 [R1+0x4c28], R8 ;  /* 0x004c280801007387 */ /* 0x0043e80000100a00 */
[----:B-1----:R-:W2:Y:S04]  /*19b70*/  LDL.LU R8, [R1+0x120] ;  /* 0x0001200001087983 */ /* 0x002ea80000300800 */
[----:B------:R-:W2:Y:S04]  /*19b80*/  LDL.LU R9, [R1+0x124] ;  /* 0x0001240001097983 */ /* 0x000ea80000300800 */
[----:B------:R-:W3:Y:S04]  /*19b90*/  LDL.LU R10, [R1+0x128] ;  /* 0x00012800010a7983 */ /* 0x000ee80000300800 */
[----:B------:R-:W3:Y:S04]  /*19ba0*/  LDL.LU R11, [R1+0x12c] ;  /* 0x00012c00010b7983 */ /* 0x000ee80000300800 */
[----:B------:R-:W2:Y:S04]  /*19bb0*/  LDL.LU R20, [R1+0x230] ;  /* 0x0002300001147983 */ /* 0x000ea80000300800 */
[----:B------:R-:W2:Y:S04]  /*19bc0*/  LDL.LU R21, [R1+0x234] ;  /* 0x0002340001157983 */ /* 0x000ea80000300800 */
[----:B------:R-:W2:Y:S04]  /*19bd0*/  LDL.LU R22, [R1+0x238] ;  /* 0x0002380001167983 */ /* 0x000ea80000300800 */
[----:B------:R-:W2:Y:S04]  /*19be0*/  LDL.LU R23, [R1+0x23c] ;  /* 0x00023c0001177983 */ /* 0x000ea80000300800 */
[----:B--2---:R-:W-:Y:S04]  /*19bf0*/  STL.64 [R1+0x4cd0], R22 ;  /* 0x004cd01601007387 */ /* 0x004fe80000100a00 */
[----:B------:R1:W-:Y:S04]  /*19c00*/  STL.64 [R1+0x4cc8], R20 ;  /* 0x004cc81401007387 */ /* 0x0003e80000100a00 */
[----:B-1----:R-:W2:Y:S04]  /*19c10*/  LDL.LU R20, [R1+0x240] ;  /* 0x0002400001147983 */ /* 0x002ea80000300800 */
[----:B------:R-:W2:Y:S04]  /*19c20*/  LDL.LU R21, [R1+0x244] ;  /* 0x0002440001157983 */ /* 0x000ea80000300800 */
[----:B------:R-:W2:Y:S04]  /*19c30*/  LDL.LU R22, [R1+0x248] ;  /* 0x0002480001167983 */ /* 0x000ea80000300800 */
[----:B------:R-:W2:Y:S04]  /*19c40*/  LDL.LU R23, [R1+0x24c] ;  /* 0x00024c0001177983 */ /* 0x000ea80000300800 */
[----:B------:R-:W2:Y:S04]  /*19c50*/  LDL.LU R24, [R1+0x360] ;  /* 0x0003600001187983 */ /* 0x000ea80000300800 */
[----:B------:R-:W2:Y:S04]  /*19c60*/  LDL.LU R25, [R1+0x364] ;  /* 0x0003640001197983 */ /* 0x000ea80000300800 */
[----:B------:R-:W2:Y:S04]  /*19c70*/  LDL.LU R26, [R1+0x368] ;  /* 0x00036800011a7983 */ /* 0x000ea80000300800 */
[----:B------:R-:W2:Y:S04]  /*19c80*/  LDL.LU R27, [R1+0x36c] ;  /* 0x00036c00011b7983 */ /* 0x000ea80000300800 */
[----:B------:R-:W4:Y:S04]  /*19c90*/  LDL.LU R4, [R1+0x3a0] ;  /* 0x0003a00001047983 */ /* 0x000f280000300800 */
[----:B------:R-:W4:Y:S04]  /*19ca0*/  LDL.LU R5, [R1+0x3a4] ;  /* 0x0003a40001057983 */ /* 0x000f280000300800 */
[----:B------:R-:W4:Y:S04]  /*19cb0*/  LDL.LU R6, [R1+0x3a8] ;  /* 0x0003a80001067983 */ /* 0x000f280000300800 */
[----:B------:R-:W4:Y:S04]  /*19cc0*/  LDL.LU R7, [R1+0x3ac] ;  /* 0x0003ac0001077983 */ /* 0x000f280000300800 */
[----:B--2---:R-:W-:Y:S04]  /*19cd0*/  STL.64 [R1+0x4d60], R26 ;  /* 0x004d601a01007387 */ /* 0x004fe80000100a00 */
[----:B------:R1:W-:Y:S04]  /*19ce0*/  STL.64 [R1+0x4d58], R24 ;  /* 0x004d581801007387 */ /* 0x0003e80000100a00 */
[----:B-1----:R-:W2:Y:S04]  /*19cf0*/  LDL.LU R24, [R1+0x370] ;  /* 0x0003700001187983 */ /* 0x002ea80000300800 */
[----:B------:R-:W2:Y:S04]  /*19d00*/  LDL.LU R25, [R1+0x374] ;  /* 0x0003740001197983 */ /* 0x000ea80000300800 */
[----:B------:R-:W2:Y:S04]  /*19d10*/  LDL.LU R26, [R1+0x378] ;  /* 0x00037800011a7983 */ /* 0x000ea80000300800 */
[----:B------:R-:W2:Y:S04]  /*19d20*/  LDL.LU R27, [R1+0x37c] ;  /* 0x00037c00011b7983 */ /* 0x000ea80000300800 */
[----:B--2---:R1:W-:Y:S04]  /*19d30*/  STL.64 [R1+0x4d70], R26 ;  /* 0x004d701a01007387 */ /* 0x0043e80000100a00 */
[----:B------:R-:W-:Y:S04]  /*19d40*/  STL.64 [R1+0x4d68], R24 ;  /* 0x004d681801007387 */ /* 0x000fe80000100a00 */
[----:B-1----:R-:W2:Y:S04]  /*19d50*/  LDL R26, [R1+0x48] ;  /* 0x00004800011a7983 */ /* 0x002ea80000100800 */
[----:B------:R-:W2:Y:S04]  /*19d60*/  LDL R27, [R1+0x4c] ;  /* 0x00004c00011b7983 */ /* 0x000ea80000100800 */
[----:B--2---:R1:W-:Y:S04]  /*19d70*/  STL.64 [R1+0x4d80], R26 ;  /* 0x004d801a01007387 */ /* 0x0043e80000100a00 */
[----:B-1----:R-:W2:Y:S04]  /*19d80*/  LDL R26, [R1+0x58] ;  /* 0x00005800011a7983 */ /* 0x002ea80000100800 */
[----:B------:R-:W2:Y:S04]  /*19d90*/  LDL R27, [R1+0x5c] ;  /* 0x00005c00011b7983 */ /* 0x000ea80000100800 */
[----:B------:R1:W-:Y:S04]  /*19da0*/  STL.64 [R1+0x4ce0], R22 ;  /* 0x004ce01601007387 */ /* 0x0003e80000100a00 */
[----:B------:R2:W-:Y:S04]  /*19db0*/  STL.64 [R1+0x4cd8], R20 ;  /* 0x004cd81401007387 */ /* 0x0005e80000100a00 */
[----:B-1----:R-:W2:Y:S04]  /*19dc0*/  LDL.64 R22, [R1+0x38] ;  /* 0x0000380001167983 */ /* 0x002ea80000100a00 */
[----:B--2---:R1:W-:Y:S04]  /*19dd0*/  STL.64 [R1+0x4d78], R22 ;  /* 0x004d781601007387 */ /* 0x0043e80000100a00 */
[----:B------:R-:W2:Y:S04]  /*19de0*/  LDL.LU R20, [R1+0x380] ;  /* 0x0003800001147983 */ /* 0x000ea80000300800 */
[----:B------:R-:W2:Y:S04]  /*19df0*/  LDL.LU R21, [R1+0x384] ;  /* 0x0003840001157983 */ /* 0x000ea80000300800 */
[----:B-1----:R-:W2:Y:S04]  /*19e00*/  LDL.LU R22, [R1+0x388] ;  /* 0x0003880001167983 */ /* 0x002ea80000300800 */
[----:B------:R-:W2:Y:S01]  /*19e10*/  LDL.LU R23, [R1+0x38c] ;  /* 0x00038c0001177983 */ /* 0x000ea20000300800 */
[C---:B----4-:R-:W-:Y:S03]  /*19e20*/  HMMA.1688.F32.TF32 R16, R12.reuse, R18, R4 ;  /* 0x000000120c10723c */ /* 0x050fe60000081004 */
[----:B--2---:R-:W-:Y:S04]  /*19e30*/  STL.64 [R1+0x4d90], R22 ;  /* 0x004d901601007387 */ /* 0x004fe80000100a00 */
[----:B------:R1:W-:Y:S04]  /*19e40*/  STL.64 [R1+0x4d88], R20 ;  /* 0x004d881401007387 */ /* 0x0003e80000100a00 */
[----:B-1----:R-:W2:Y:S04]  /*19e50*/  LDL.LU R20, [R1+0x390] ;  /* 0x0003900001147983 */ /* 0x002ea80000300800 */
[----:B------:R-:W2:Y:S04]  /*19e60*/  LDL.LU R21, [R1+0x394] ;  /* 0x0003940001157983 */ /* 0x000ea80000300800 */
[----:B------:R-:W2:Y:S04]  /*19e70*/  LDL.LU R22, [R1+0x398] ;  /* 0x0003980001167983 */ /* 0x000ea80000300800 */
[----:B------:R-:W2:Y:S04]  /*19e80*/  LDL.LU R23, [R1+0x39c] ;  /* 0x00039c0001177983 */ /* 0x000ea80000300800 */
[----:B---3--:R1:W-:Y:S04]  /*19e90*/  STL.64 [R1+0x4c40], R10 ;  /* 0x004c400a01007387 */ /* 0x0083e80000100a00 */
[----:B------:R-:W-:Y:S04]  /*19ea0*/  STL.64 [R1+0x4c38], R8 ;  /* 0x004c380801007387 */ /* 0x000fe80000100a00 */
[----:B------:R-:W3:Y:S04]  /*19eb0*/  LDL.64 R6, [R1+0x8] ;  /* 0x0000080001067983 */ /* 0x000ee80000100a00 */
[----:B-1----:R-:W4:Y:S04]  /*19ec0*/  LDL R10, [R1+0x28] ;  /* 0x00002800010a7983 */ /* 0x002f280000100800 */
[----:B------:R-:W4:Y:S04]  /*19ed0*/  LDL R11, [R1+0x2c] ;  /* 0x00002c00010b7983 */ /* 0x000f280000100800 */
[----:B---3--:R1:W-:Y:S04]  /*19ee0*/  STL.64 [R1+0x4d48], R6 ;  /* 0x004d480601007387 */ /* 0x0083e80000100a00 */
[----:B------:R3:W-:Y:S04]  /*19ef0*/  STL.64 [R1+0x6d0], R16 ;  /* 0x0006d01001007387 */ /* 0x0007e80000100a00 */
[----:B------:R1:W-:Y:S04]  /*19f00*/  STL.64 [R1+0x6d8], R18 ;  /* 0x0006d81201007387 */ /* 0x0003e80000100a00 */
[----:B------:R-:W4:Y:S04]  /*19f10*/  LDL.LU R4, [R1+0x350] ;  /* 0x0003500001047983 */ /* 0x000f280000300800 */
[----:B------:R-:W4:Y:S04]  /*19f20*/  LDL.LU R5, [R1+0x354] ;  /* 0x0003540001057983 */ /* 0x000f280000300800 */
[----:B-1----:R-:W4:Y:S04]  /*19f30*/  LDL.LU R6, [R1+0x358] ;  /* 0x0003580001067983 */ /* 0x002f280000300800 */
[----:B------:R-:W4:Y:S04]  /*19f40*/  LDL.LU R7, [R1+0x35c] ;  /* 0x00035c0001077983 */ /* 0x000f280000300800 */
[----:B---3--:R-:W3:Y:S04]  /*19f50*/  LDL.LU R16, [R1+0x290] ;  /* 0x0002900001107983 */ /* 0x008ee80000300800 */
[----:B------:R-:W3:Y:S04]  /*19f60*/  LDL.LU R17, [R1+0x294] ;  /* 0x0002940001117983 */ /* 0x000ee80000300800 */
[----:B------:R-:W3:Y:S04]  /*19f70*/  LDL.LU R18, [R1+0x298] ;  /* 0x0002980001127983 */ /* 0x000ee80000300800 */
[----:B------:R-:W3:Y:S01]  /*19f80*/  LDL.LU R19, [R1+0x29c] ;  /* 0x00029c0001137983 */ /* 0x000ee20000300800 */
[C---:B--2---:R-:W-:Y:S03]  /*19f90*/  HMMA.1688.F32.TF32 R24, R12.reuse, R26, R20 ;  /* 0x0000001a0c18723c */ /* 0x044fe60000081014 */
[----:B---3--:R-:W-:Y:S04]  /*19fa0*/  STL.64 [R1+0x4d40], R18 ;  /* 0x004d401201007387 */ /* 0x008fe80000100a00 */
[----:B------:R1:W-:Y:S04]  /*19fb0*/  STL.64 [R1+0x4d38], R16 ;  /* 0x004d381001007387 */ /* 0x0003e80000100a00 */
[----:B-1----:R-:W2:Y:S04]  /*19fc0*/  LDL.LU R16, [R1+0x340] ;  /* 0x0003400001107983 */ /* 0x002ea80000300800 */
[----:B------:R-:W2:Y:S04]  /*19fd0*/  LDL.LU R17, [R1+0x344] ;  /* 0x0003440001117983 */ /* 0x000ea80000300800 */
[----:B------:R-:W2:Y:S04]  /*19fe0*/  LDL.LU R18, [R1+0x348] ;  /* 0x0003480001127983 */ /* 0x000ea80000300800 */
[----:B------:R-:W2:Y:S04]  /*19ff0*/  LDL.LU R19, [R1+0x34c] ;  /* 0x00034c0001137983 */ /* 0x000ea80000300800 */
[----:B------:R-:W3:Y:S04]  /*1a000*/  LDL.LU.64 R22, [R1+0x4d90] ;  /* 0x004d900001167983 */ /* 0x000ee80000300a00 */
[----:B------:R-:W3:Y:S04]  /*1a010*/  LDL.LU.64 R20, [R1+0x4d88] ;  /* 0x004d880001147983 */ /* 0x000ee80000300a00 */
[----:B------:R-:W-:Y:S04]  /*1a020*/  STL.64 [R1+0x6c0], R24 ;  /* 0x0006c01801007387 */ /* 0x000fe80000100a00 */
[----:B------:R1:W-:Y:S04]  /*1a030*/  STL.64 [R1+0x6c8], R26 ;  /* 0x0006c81a01007387 */ /* 0x0003e80000100a00 */
[----:B-1----:R-:W3:Y:S02]  /*1a040*/  LDL.LU.64 R26, [R1+0x4d80] ;  /* 0x004d8000011a7983 */ /* 0x002ee40000300a00 */
[----:B---3--:R-:W-:Y:S02]  /*1a050*/  HMMA.1688.F32.TF32 R24, R12, R26, R20 ;  /* 0x0000001a0c18723c */ /* 0x008fe40000081014 */
[----:B------:R-:W3:-:S15]  /*1a060*/  LDL.LU.64 R22, [R1+0x4d78] ;  /* 0x004d780001167983 */ /* 0x000ede0000300a00 */
[----:B------:R-:W-:Y:S02]  /*1a070*/  NOP ;  /* 0x0000000000007918 */ /* 0x000fe40000000000 */
[----:B------:R-:W-:Y:S04]  /*1a080*/  STL.64 [R1+0x6b0], R24 ;  /* 0x0006b01801007387 */ /* 0x000fe80000100a00 */
[----:B------:R1:W-:Y:S04]  /*1a090*/  STL.64 [R1+0x6b8], R26 ;  /* 0x0006b81a01007387 */ /* 0x0003e80000100a00 */
[----:B-1----:R-:W3:Y:S04]  /*1a0a0*/  LDL.LU.64 R26, [R1+0x4d70] ;  /* 0x004d7000011a7983 */ /* 0x002ee80000300a00 */
[----:B------:R-:W3:Y:S02]  /*1a0b0*/  LDL.LU.64 R24, [R1+0x4d68] ;  /* 0x004d680001187983 */ /* 0x000ee40000300a00 */
[----:B---3--:R-:W-:-:S15]  /*1a0c0*/  HMMA.1688.F32.TF32 R24, R12, R22, R24 ;  /* 0x000000160c18723c */ /* 0x008fde0000081018 */
[----:B------:R-:W-:-:S04]  /*1a0d0*/  NOP ;  /* 0x0000000000007918 */ /* 0x000fc80000000000 */
[----:B------:R-:W-:Y:S04]  /*1a0e0*/  STL.64 [R1+0x6a0], R24 ;  /* 0x0006a01801007387 */ /* 0x000fe80000100a00 */
[----:B------:R1:W-:Y:S04]  /*1a0f0*/  STL.64 [R1+0x6a8], R26 ;  /* 0x0006a81a01007387 */ /* 0x0003e80000100a00 */
[----:B-1----:R-:W4:Y:S04]  /*1a100*/  LDL.LU.64 R26, [R1+0x4d60] ;  /* 0x004d6000011a7983 */ /* 0x002f280000300a00 */
[----:B------:R-:W4:Y:S04]  /*1a110*/  LDL.LU.64 R24, [R1+0x4d58] ;  /* 0x004d580001187983 */ /* 0x000f280000300a00 */
[----:B------:R1:W-:Y:S04]  /*1a120*/  STL.64 [R1+0x4cf0], R22 ;  /* 0x004cf01601007387 */ /* 0x0003e80000100a00 */
[----:B-1----:R-:W3:Y:S04]  /*1a130*/  LDL.64 R22, [R1+0x48] ;  /* 0x0000480001167983 */ /* 0x002ee80000100a00 */
[----:B---3--:R1:W-:Y:S04]  /*1a140*/  STL.64 [R1+0x4d00], R22 ;  /* 0x004d001601007387 */ /* 0x0083e80000100a00 */
[----:B-1----:R-:W3:Y:S01]  /*1a150*/  LDL.64 R22, [R1+0x58] ;  /* 0x0000580001167983 */ /* 0x002ee20000100a00 */
[----:B----4-:R-:W-:Y:S03]  /*1a160*/  HMMA.1688.F32.TF32 R24, R12, R10, R24 ;  /* 0x0000000a0c18723c */ /* 0x010fe60000081018 */
[----:B---3--:R1:W-:Y:S04]  /*1a170*/  STL.64 [R1+0x4d18], R22 ;  /* 0x004d181601007387 */ /* 0x0083e80000100a00 */
[----:B-1----:R-:W3:-:S12]  /*1a180*/  LDL.64 R22, [R1+0x68] ;  /* 0x0000680001167983 */ /* 0x002ed80000100a00 */
[----:B------:R-:W-:Y:S04]  /*1a190*/  STL.64 [R1+0x690], R24 ;  /* 0x0006901801007387 */ /* 0x000fe80000100a00 */
[----:B------:R1:W-:Y:S04]  /*1a1a0*/  STL.64 [R1+0x698], R26 ;  /* 0x0006981a01007387 */ /* 0x0003e80000100a00 */
[----:B-1----:R-:W4:Y:S04]  /*1a1b0*/  LDL.LU.64 R26, [R1+0x4d50] ;  /* 0x004d5000011a7983 */ /* 0x002f280000300a00 */
[----:B------:R1:W-:Y:S04]  /*1a1c0*/  STL.64 [R1+0x4cf8], R10 ;  /* 0x004cf80a01007387 */ /* 0x0003e80000100a00 */
        /* <DEDUP_REMOVED lines=19> */
[----:B----4-:R-:W-:Y:S01]  /*1a300*/  HMMA.1688.F32.TF32 R16, R12, R6, R16 ;  /* 0x000000060c10723c */ /* 0x010fe20000081010 */
[----:B------:R-:W-:Y:S01]  /*1a310*/  IMAD.MOV.U32 R21, RZ, RZ, R6 ;  /* 0x000000ffff157224 */ /* 0x000fe200078e0006 */
[----:B------:R-:W-:-:S15]  /*1a320*/  MOV R20, R7 ;  /* 0x0000000700147202 */ /* 0x000fde0000000f00 */
[----:B------:R-:W-:Y:S02]  /*1a330*/  NOP ;  /* 0x0000000000007918 */ /* 0x000fe40000000000 */
[----:B------:R-:W-:Y:S04]  /*1a340*/  STL.64 [R1+0x680], R16 ;  /* 0x0006801001007387 */ /* 0x000fe80000100a00 */
[----:B------:R1:W-:Y:S04]  /*1a350*/  STL.64 [R1+0x688], R18 ;  /* 0x0006881201007387 */ /* 0x0003e80000100a00 */
[----:B-1----:R-:W4:Y:S04]  /*1a360*/  LDL.LU.64 R18, [R1+0x4d40] ;  /* 0x004d400001127983 */ /* 0x002f280000300a00 */
[----:B------:R-:W4:Y:S04]  /*1a370*/  LDL.LU.64 R16, [R1+0x4d38] ;  /* 0x004d380001107983 */ /* 0x000f280000300a00 */
[----:B------:R-:W4:Y:S02]  /*1a380*/  LDL.LU.64 R6, [R1+0x4d30] ;  /* 0x004d300001067983 */ /* 0x000f240000300a00 */
[----:B----4-:R-:W-:Y:S02]  /*1a390*/  HMMA.1688.F32.TF32 R12, R12, R6, R16 ;  /* 0x000000060c0c723c */ /* 0x010fe40000081010 */
[----:B------:R-:W3:Y:S04]  /*1a3a0*/  LDL.LU.64 R18, [R1+0x4d28] ;  /* 0x004d280001127983 */ /* 0x000ee80000300a00 */
[----:B------:R-:W3:Y:S04]  /*1a3b0*/  LDL.LU.64 R16, [R1+0x4d20] ;  /* 0x004d200001107983 */ /* 0x000ee80000300a00 */
[----:B------:R1:W-:Y:S04]  /*1a3c0*/  STL.64 [R1+0x4cc0], R6 ;  /* 0x004cc00601007387 */ /* 0x0003e80000100a00 */
[----:B------:R-:W3:Y:S05]  /*1a3d0*/  LDL.LU R4, [R1+0x280] ;  /* 0x0002800001047983 */ /* 0x000eea0000300800 */
[----:B------:R-:W-:Y:S04]  /*1a3e0*/  STL.64 [R1+0x5d0], R12 ;  /* 0x0005d00c01007387 */ /* 0x000fe80000100a00 */
[----:B------:R-:W-:Y:S04]  /*1a3f0*/  STL.64 [R1+0x5d8], R14 ;  /* 0x0005d80e01007387 */ /* 0x000fe80000100a00 */
[----:B------:R-:W3:Y:S04]  /*1a400*/  LDL.LU R5, [R1+0x284] ;  /* 0x0002840001057983 */ /* 0x000ee80000300800 */
[----:B-1----:R-:W3:Y:S04]  /*1a410*/  LDL.LU R6, [R1+0x288] ;  /* 0x0002880001067983 */ /* 0x002ee80000300800 */
[----:B------:R-:W3:Y:S02]  /*1a420*/  LDL.LU R7, [R1+0x28c] ;  /* 0x00028c0001077983 */ /* 0x000ee40000300800 */
[----:B---3--:R-:W-:-:S15]  /*1a430*/  HMMA.1688.F32.TF32 R4, R16, R22, R4 ;  /* 0x000000161004723c */ /* 0x008fde0000081004 */
[----:B------:R-:W-:-:S04]  /*1a440*/  NOP ;  /* 0x0000000000007918 */ /* 0x000fc80000000000 */
[----:B------:R1:W-:Y:S04]  /*1a450*/  STL.64 [R1+0x5c0], R4 ;  /* 0x0005c00401007387 */ /* 0x0003e80000100a00 */
[----:B------:R3:W-:Y:S01]  /*1a460*/  STL.64 [R1+0x5c8], R6 ;  /* 0x0005c80601007387 */ /* 0x0007e20000100a00 */
[----:B-1----:R-:W-:Y:S02]  /*1a470*/  IMAD.MOV.U32 R5, RZ, RZ, R22 ;  /* 0x000000ffff057224 */ /* 0x002fe400078e0016 */
[----:B------:R-:W-:Y:S02]  /*1a480*/  IMAD.MOV.U32 R4, RZ, RZ, R23 ;  /* 0x000000ffff047224 */ /* 0x000fe400078e0017 */
[----:B------:R-:W2:Y:S02]  /*1a490*/  LDL.LU.64 R22, [R1+0x4d18] ;  /* 0x004d180001167983 */ /* 0x000ea40000300a00 */
[----:B--2---:R-:W-:Y:S01]  /*1a4a0*/  HMMA.1688.F32.TF32 R8, R16, R22, R8 ;  /* 0x000000161008723c */ /* 0x004fe20000081008 */
[----:B---3--:R-:W-:Y:S01]  /*1a4b0*/  MOV R7, R22 ;  /* 0x0000001600077202 */ /* 0x008fe20000000f00 */
[----:B------:R-:W-:-:S15]  /*1a4c0*/  IMAD.MOV.U32 R6, RZ, RZ, R23 ;  /* 0x000000ffff067224 */ /* 0x000fde00078e0017 */
        /* <DEDUP_REMOVED lines=8> */
[----:B------:R1:W-:Y:S04]  /*1a550*/  STL.64 [R1+0x5a0], R8 ;  /* 0x0005a00801007387 */ /* 0x0003e80000100a00 */
[----:B------:R2:W-:Y:S01]  /*1a560*/  STL.64 [R1+0x5a8], R10 ;  /* 0x0005a80a01007387 */ /* 0x0005e20000100a00 */
[----:B-1----:R-:W-:Y:S02]  /*1a570*/  IMAD.MOV.U32 R9, RZ, RZ, R22 ;  /* 0x000000ffff097224 */ /* 0x002fe400078e0016 */
[----:B------:R-:W-:Y:S01]  /*1a580*/  IMAD.MOV.U32 R8, RZ, RZ, R23 ;  /* 0x000000ffff087224 */ /* 0x000fe200078e0017 */
[----:B--2---:R-:W2:Y:S04]  /*1a590*/  LDL.LU.64 R10, [R1+0x4cf8] ;  /* 0x004cf800010a7983 */ /* 0x004ea80000300a00 */
[----:B------:R-:W3:Y:S01]  /*1a5a0*/  LDL.LU.64 R22, [R1+0x4cf0] ;  /* 0x004cf00001167983 */ /* 0x000ee20000300a00 */
[----:B------:R-:W-:-:S02]  /*1a5b0*/  IMAD.MOV.U32 R14, RZ, RZ, R21 ;  /* 0x000000ffff0e7224 */ /* 0x000fc400078e0015 */
[----:B------:R-:W-:Y:S01]  /*1a5c0*/  IMAD.MOV.U32 R15, RZ, RZ, R20 ;  /* 0x000000ffff0f7224 */ /* 0x000fe200078e0014 */
[----:B---3--:R-:W-:Y:S01]  /*1a5d0*/  HMMA.1688.F32.TF32 R24, R16, R22, R24 ;  /* 0x000000161018723c */ /* 0x008fe20000081018 */
[----:B------:R-:W-:Y:S01]  /*1a5e0*/  IMAD.MOV.U32 R13, RZ, RZ, R22 ;  /* 0x000000ffff0d7224 */ /* 0x000fe200078e0016 */
[----:B------:R-:W-:-:S15]  /*1a5f0*/  MOV R12, R23 ;  /* 0x00000017000c7202 */ /* 0x000fde0000000f00 */
[----:B------:R-:W-:Y:S02]  /*1a600*/  NOP ;  /* 0x0000000000007918 */ /* 0x000fe40000000000 */
[----:B------:R-:W-:Y:S04]  /*1a610*/  STL.64 [R1+0x590], R24 ;  /* 0x0005901801007387 */ /* 0x000fe80000100a00 */
[----:B------:R1:W-:Y:S04]  /*1a620*/  STL.64 [R1+0x598], R26 ;  /* 0x0005981a01007387 */ /* 0x0003e80000100a00 */
[----:B-1----:R-:W3:Y:S04]  /*1a630*/  LDL.LU.64 R26, [R1+0x4ce8] ;  /* 0x004ce800011a7983 */ /* 0x002ee80000300a00 */
[----:B------:R-:W2:Y:S04]  /*1a640*/  LDL.LU.64 R22, [R1+0x4ce0] ;  /* 0x004ce00001167983 */ /* 0x000ea80000300a00 */
[----:B------:R-:W2:Y:S02]  /*1a650*/  LDL.LU.64 R20, [R1+0x4cd8] ;  /* 0x004cd80001147983 */ /* 0x000ea40000300a00 */
[----:B--2---:R-:W-:-:S15]  /*1a660*/  HMMA.1688.F32.TF32 R20, R16, R10, R20 ;  /* 0x0000000a1014723c */ /* 0x004fde0000081014 */
[----:B------:R-:W-:-:S04]  /*1a670*/  NOP ;  /* 0x0000000000007918 */ /* 0x000fc80000000000 */
[----:B------:R-:W-:Y:S04]  /*1a680*/  STL.64 [R1+0x580], R20 ;  /* 0x0005801401007387 */ /* 0x000fe80000100a00 */
[----:B------:R1:W-:Y:S04]  /*1a690*/  STL.64 [R1+0x588], R22 ;  /* 0x0005881601007387 */ /* 0x0003e80000100a00 */
[----:B-1----:R-:W3:Y:S04]  /*1a6a0*/  LDL.LU.64 R22, [R1+0x4cd0] ;  /* 0x004cd00001167983 */ /* 0x002ee80000300a00 */
[----:B------:R-:W3:Y:S04]  /*1a6b0*/  LDL.LU.64 R20, [R1+0x4cc8] ;  /* 0x004cc80001147983 */ /* 0x000ee80000300a00 */
[----:B------:R1:W-:Y:S02]  /*1a6c0*/  STL.64 [R1+0x4c50], R10 ;  /* 0x004c500a01007387 */ /* 0x0003e40000100a00 */
[----:B-1----:R-:W-:-:S02]  /*1a6d0*/  IMAD.MOV.U32 R10, RZ, RZ, R13 ;  /* 0x000000ffff0a7224 */ /* 0x002fc400078e000d */
[----:B------:R-:W-:-:S05]  /*1a6e0*/  IMAD.MOV.U32 R11, RZ, RZ, R12 ;  /* 0x000000ffff0b7224 */ /* 0x000fca00078e000c */
[----:B------:R1:W-:Y:S02]  /*1a6f0*/  STL.64 [R1+0x4c68], R10 ;  /* 0x004c680a01007387 */ /* 0x0003e40000100a00 */
[----:B-1----:R-:W-:Y:S02]  /*1a700*/  IMAD.MOV.U32 R10, RZ, RZ, R9 ;  /* 0x000000ffff0a7224 */ /* 0x002fe400078e0009 */
[----:B------:R-:W-:-:S05]  /*1a710*/  IMAD.MOV.U32 R11, RZ, RZ, R8 ;  /* 0x000000ffff0b7224 */ /* 0x000fca00078e0008 */
[----:B------:R1:W-:Y:S02]  /*1a720*/  STL.64 [R1+0x4c80], R10 ;  /* 0x004c800a01007387 */ /* 0x0003e40000100a00 */
[----:B-1----:R-:W-:Y:S01]  /*1a730*/  MOV R10, R7 ;  /* 0x00000007000a7202 */ /* 0x002fe20000000f00 */
[----:B------:R-:W-:-:S05]  /*1a740*/  IMAD.MOV.U32 R11, RZ, RZ, R6 ;  /* 0x000000ffff0b7224 */ /* 0x000fca00078e0006 */
[----:B------:R1:W-:Y:S02]  /*1a750*/  STL.64 [R1+0x4c98], R10 ;  /* 0x004c980a01007387 */ /* 0x0003e40000100a00 */
[----:B-1----:R-:W-:Y:S02]  /*1a760*/  IMAD.MOV.U32 R11, RZ, RZ, R4 ;  /* 0x000000ffff0b7224 */ /* 0x002fe400078e0004 */
[----:B------:R-:W2:Y:S01]  /*1a770*/  LDL.LU R4, [R1+0x220] ;  /* 0x0002200001047983 */ /* 0x000ea20000300800 */
[----:B------:R-:W-:Y:S01]  /*1a780*/  IMAD.MOV.U32 R10, RZ, RZ, R5 ;  /* 0x000000ffff0a7224 */ /* 0x000fe200078e0005 */
[----:B---3--:R-:W-:-:S15]  /*1a790*/  HMMA.1688.F32.TF32 R20, R16, R26, R20 ;  /* 0x0000001a1014723c */ /* 0x008fde0000081014 */
[----:B------:R-:W-:-:S04]  /*1a7a0*/  NOP ;  /* 0x0000000000007918 */ /* 0x000fc80000000000 */
[----:B------:R1:W-:Y:S04]  /*1a7b0*/  STL.64 [R1+0x570], R20 ;  /* 0x0005701401007387 */ /* 0x0003e80000100a00 */
[----:B------:R3:W-:Y:S04]  /*1a7c0*/  STL.64 [R1+0x578], R22 ;  /* 0x0005781601007387 */ /* 0x0007e80000100a00 */
[----:B------:R-:W2:Y:S04]  /*1a7d0*/  LDL.LU R5, [R1+0x224] ;  /* 0x0002240001057983 */ /* 0x000ea80000300800 */
[----:B------:R-:W2:Y:S04]  /*1a7e0*/  LDL.LU R6, [R1+0x228] ;  /* 0x0002280001067983 */ /* 0x000ea80000300800 */
[----:B------:R-:W2:Y:S04]  /*1a7f0*/  LDL.LU R7, [R1+0x22c] ;  /* 0x00022c0001077983 */ /* 0x000ea80000300800 */
[----:B-1----:R-:W4:Y:S04]  /*1a800*/  LDL.LU R20, [R1+0x180] ;  /* 0x0001800001147983 */ /* 0x002f280000300800 */
[----:B------:R-:W4:Y:S04]  /*1a810*/  LDL.LU R21, [R1+0x184] ;  /* 0x0001840001157983 */ /* 0x000f280000300800 */
[----:B---3--:R-:W4:Y:S04]  /*1a820*/  LDL.LU R22, [R1+0x188] ;  /* 0x0001880001167983 */ /* 0x008f280000300800 */
[----:B------:R-:W4:Y:S04]  /*1a830*/  LDL.LU R23, [R1+0x18c] ;  /* 0x00018c0001177983 */ /* 0x000f280000300800 */
[----:B------:R1:W-:Y:S04]  /*1a840*/  STL.64 [R1+0x4c48], R26 ;  /* 0x004c481a01007387 */ /* 0x0003e80000100a00 */
[----:B------:R-:W3:Y:S04]  /*1a850*/  LDL.LU R24, [R1+0x130] ;  /* 0x0001300001187983 */ /* 0x000ee80000300800 */
[----:B------:R-:W3:Y:S04]  /*1a860*/  LDL.LU R25, [R1+0x134] ;  /* 0x0001340001197983 */ /* 0x000ee80000300800 */
[----:B-1----:R-:W2:Y:S04]  /*1a870*/  LDL.LU R26, [R1+0x138] ;  /* 0x00013800011a7983 */ /* 0x002ea80000300800 */
[----:B------:R-:W2:Y:S04]  /*1a880*/  LDL.LU R27, [R1+0x13c] ;  /* 0x00013c00011b7983 */ /* 0x000ea80000300800 */
[----:B--2---:R-:W-:Y:S04]  /*1a890*/  STL.64 [R1+0x4c60], R26 ;  /* 0x004c601a01007387 */ /* 0x004fe80000100a00 */
[----:B---3--:R1:W-:Y:S04]  /*1a8a0*/  STL.64 [R1+0x4c58], R24 ;  /* 0x004c581801007387 */ /* 0x0083e80000100a00 */
[----:B-1----:R-:W2:Y:S04]  /*1a8b0*/  LDL.LU R24, [R1+0x140] ;  /* 0x0001400001187983 */ /* 0x002ea80000300800 */
        /* <DEDUP_REMOVED lines=8> */
[----:B------:R-:W3:Y:S01]  /*1a940*/  LDL.LU R27, [R1+0x15c] ;  /* 0x00015c00011b7983 */ /* 0x000ee20000300800 */
[C---:B------:R-:W-:Y:S03]  /*1a950*/  HMMA.1688.F32.TF32 R4, R16.reuse, R14, R4 ;  /* 0x0000000e1004723c */ /* 0x040fe60000081004 */
[----:B---3--:R-:W-:Y:S04]  /*1a960*/  STL.64 [R1+0x4c90], R26 ;  /* 0x004c901a01007387 */ /* 0x008fe80000100a00 */
[----:B--2---:R1:W-:Y:S04]  /*1a970*/  STL.64 [R1+0x4c88], R24 ;  /* 0x004c881801007387 */ /* 0x0043e80000100a00 */
        /* <DEDUP_REMOVED lines=8> */
[----:B------:R-:W2:Y:S04]  /*1aa00*/  LDL.LU R26, [R1+0x178] ;  /* 0x00017800011a7983 */ /* 0x000ea80000300800 */
[----:B------:R-:W2:Y:S04]  /*1aa10*/  LDL.LU R27, [R1+0x17c] ;  /* 0x00017c00011b7983 */ /* 0x000ea80000300800 */
[----:B------:R-:W-:Y:S04]  /*1aa20*/  STL.64 [R1+0x560], R4 ;  /* 0x0005600401007387 */ /* 0x000fe80000100a00 */
[----:B------:R1:W-:Y:S04]  /*1aa30*/  STL.64 [R1+0x568], R6 ;  /* 0x0005680601007387 */ /* 0x0003e80000100a00 */
[----:B-1----:R-:W4:Y:S02]  /*1aa40*/  LDL.LU.64 R6, [R1+0x4cc0] ;  /* 0x004cc00001067983 */ /* 0x002f240000300a00 */
[----:B----4-:R-:W-:Y:S02]  /*1aa50*/  HMMA.1688.F32.TF32 R16, R16, R6, R20 ;  /* 0x000000061010723c */ /* 0x010fe40000081014 */
[----:B------:R-:W2:Y:S04]  /*1aa60*/  LDL.LU.64 R22, [R1+0x4cb8] ;  /* 0x004cb80001167983 */ /* 0x000ea80000300a00 */
[----:B------:R-:W2:-:S13]  /*1aa70*/  LDL.LU.64 R20, [R1+0x4cb0] ;  /* 0x004cb00001147983 */ /* 0x000e9a0000300a00 */
[----:B------:R1:W-:Y:S04]  /*1aa80*/  STL.64 [R1+0x4c0], R16 ;  /* 0x0004c01001007387 */ /* 0x0003e80000100a00 */
[----:B------:R3:W-:Y:S04]  /*1aa90*/  STL.64 [R1+0x4c8], R18 ;  /* 0x0004c81201007387 */ /* 0x0007e80000100a00 */
[----:B-1----:R-:W4:Y:S04]  /*1aaa0*/  LDL.LU R16, [R1+0x110] ;  /* 0x0001100001107983 */ /* 0x002f280000300800 */
[----:B------:R-:W4:Y:S04]  /*1aab0*/  LDL.LU R17, [R1+0x114] ;  /* 0x0001140001117983 */ /* 0x000f280000300800 */
[----:B---3--:R-:W4:Y:S04]  /*1aac0*/  LDL.LU R18, [R1+0x118] ;  /* 0x0001180001127983 */ /* 0x008f280000300800 */
[----:B------:R-:W4:Y:S01]  /*1aad0*/  LDL.LU R19, [R1+0x11c] ;  /* 0x00011c0001137983 */ /* 0x000f220000300800 */
[----:B--2---:R-:W-:Y:S03]  /*1aae0*/  HMMA.1688.F32.TF32 R8, R20, R10, R24 ;  /* 0x0000000a1408723c */ /* 0x004fe60000081018 */
[----:B------:R-:W2:Y:S04]  /*1aaf0*/  LDL.LU.64 R26, [R1+0x4ca8] ;  /* 0x004ca800011a7983 */ /* 0x000ea80000300a00 */
[----:B------:R-:W2:-:S12]  /*1ab00*/  LDL.LU.64 R24, [R1+0x4ca0] ;  /* 0x004ca00001187983 */ /* 0x000e980000300a00 */
[----:B------:R-:W-:Y:S04]  /*1ab10*/  STL.64 [R1+0x3a0], R8 ;  /* 0x0003a00801007387 */ /* 0x000fe80000100a00 */
[----:B------:R1:W-:Y:S04]  /*1ab20*/  STL.64 [R1+0x3a8], R10 ;  /* 0x0003a80a01007387 */ /* 0x0003e80000100a00 */
[----:B-1----:R-:W2:Y:S02]  /*1ab30*/  LDL.LU.64 R10, [R1+0x4c98] ;  /* 0x004c9800010a7983 */ /* 0x002ea40000300a00 */
[----:B--2---:R-:W-:Y:S02]  /*1ab40*/  HMMA.1688.F32.TF32 R8, R20, R10, R24 ;  /* 0x0000000a1408723c */ /* 0x004fe40000081018 */
[----:B------:R-:W2:Y:S04]  /*1ab50*/  LDL.LU.64 R26, [R1+0x4c90] ;  /* 0x004c9000011a7983 */ /* 0x000ea80000300a00 */
[----:B------:R-:W2:-:S13]  /*1ab60*/  LDL.LU.64 R24, [R1+0x4c88] ;  /* 0x004c880001187983 */ /* 0x000e9a0000300a00 */
        /* <DEDUP_REMOVED lines=16> */
[----:B------:R-:W2:-:S15]  /*1ac70*/  LDL.LU.64 R26, [R1+0x4c48] ;  /* 0x004c4800011a7983 */ /* 0x000e9e0000300a00 */
[----:B------:R-:W-:Y:S02]  /*1ac80*/  NOP ;  /* 0x0000000000007918 */ /* 0x000fe40000000000 */
[----:B------:R-:W-:Y:S04]  /*1ac90*/  STL.64 [R1+0x290], R8 ;  /* 0x0002900801007387 */ /* 0x000fe80000100a00 */
[----:B------:R1:W-:Y:S04]  /*1aca0*/  STL.64 [R1+0x298], R10 ;  /* 0x0002980a01007387 */ /* 0x0003e80000100a00 */
[----:B-1----:R-:W2:Y:S04]  /*1acb0*/  LDL.LU.64 R10, [R1+0x4c40] ;  /* 0x004c4000010a7983 */ /* 0x002ea80000300a00 */
[----:B------:R-:W2:Y:S01]  /*1acc0*/  LDL.LU.64 R8, [R1+0x4c38] ;  /* 0x004c380001087983 */ /* 0x000ea20000300a00 */
[C---:B----4-:R-:W-:Y:S03]  /*1acd0*/  HMMA.1688.F32.TF32 R12, R20.reuse, R14, R16 ;  /* 0x0000000e140c723c */ /* 0x050fe60000081010 */
[----:B------:R-:W-:Y:S04]  /*1ace0*/  LDS R18, [R0+UR8+0x6500] ;  /* 0x0065000800127984 */ /* 0x000fe80008000800 */
[----:B------:R-:W-:Y:S04]  /*1acf0*/  LDS R19, [R3+UR8+0x6500] ;  /* 0x0065000803137984 */ /* 0x000fe80008000800 */
[----:B------:R-:W-:Y:S04]  /*1ad00*/  LDS R16, [R0+UR8+0x4500] ;  /* 0x0045000800107984 */ /* 0x000fe80008000800 */
[----:B------:R-:W-:Y:S01]  /*1ad10*/  LDS R17, [R3+UR8+0x4500] ;  /* 0x0045000803117984 */ /* 0x000fe20008000800 */
[----:B--2---:R-:W-:-:S15]  /*1ad20*/  HMMA.1688.F32.TF32 R8, R20, R26, R8 ;  /* 0x0000001a1408723c */ /* 0x004fde0000081008 */
[----:B------:R-:W-:-:S04]  /*1ad30*/  NOP ;  /* 0x0000000000007918 */ /* 0x000fc80000000000 */
[----:B------:R-:W-:Y:S04]  /*1ad40*/  STL.64 [R1+0x280], R8 ;  /* 0x0002800801007387 */ /* 0x000fe80000100a00 */
[----:B------:R1:W-:Y:S04]  /*1ad50*/  STL.64 [R1+0x288], R10 ;  /* 0x0002880a01007387 */ /* 0x0003e80000100a00 */
[----:B-1----:R-:W2:Y:S04]  /*1ad60*/  LDL.LU.64 R10, [R1+0x4c30] ;  /* 0x004c3000010a7983 */ /* 0x002ea80000300a00 */
[----:B------:R-:W2:Y:S04]  /*1ad70*/  LDL.LU.64 R8, [R1+0x4c28] ;  /* 0x004c280001087983 */ /* 0x000ea80000300a00 */
[----:B------:R1:W-:Y:S04]  /*1ad80*/  STL.64 [R1+0x4c20], R6 ;  /* 0x004c200601007387 */ /* 0x0003e80000100a00 */
[----:B------:R-:W-:Y:S04]  /*1ad90*/  STL.64 [R1+0x1d0], R12 ;  /* 0x0001d00c01007387 */ /* 0x000fe80000100a00 */
[----:B------:R-:W-:Y:S04]  /*1ada0*/  STL.64 [R1+0x1d8], R14 ;  /* 0x0001d80e01007387 */ /* 0x000fe80000100a00 */
[----:B------:R-:W-:Y:S04]  /*1adb0*/  LDS R14, [R0+UR8+0x6400] ;  /* 0x00640008000e7984 */ /* 0x000fe80008000800 */
[----:B------:R-:W3:Y:S04]  /*1adc0*/  LDS R15, [R3+UR8+0x6400] ;  /* 0x00640008030f7984 */ /* 0x000ee80008000800 */
[----:B------:R-:W-:Y:S04]  /*1add0*/  LDS R12, [R0+UR8+0x4400] ;  /* 0x00440008000c7984 */ /* 0x000fe80008000800 */
[----:B------:R-:W4:Y:S01]  /*1ade0*/  LDS R13, [R3+UR8+0x4400] ;  /* 0x00440008030d7984 */ /* 0x000f220008000800 */
[----:B--2---:R-:W-:Y:S03]  /*1adf0*/  HMMA.1688.F32.TF32 R8, R20, R6, R8 ;  /* 0x000000061408723c */ /* 0x004fe60000081008 */
[----:B-1----:R-:W2:Y:S04]  /*1ae00*/  LDL.64 R6, [R1+0x68] ;  /* 0x0000680001067983 */ /* 0x002ea80000100a00 */
[----:B------:R-:W-:Y:S04]  /*1ae10*/  LDS R22, [R0+UR8+0x6600] ;  /* 0x0066000800167984 */ /* 0x000fe80008000800 */
[----:B------:R-:W1:Y:S04]  /*1ae20*/  LDS R23, [R3+UR8+0x6600] ;  /* 0x0066000803177984 */ /* 0x000e680008000800 */
[----:B------:R-:W-:Y:S04]  /*1ae30*/  LDS R20, [R0+UR8+0x4600] ;  /* 0x0046000800147984 */ /* 0x000fe80008000800 */
[----:B------:R-:W1:Y:S04]  /*1ae40*/  LDS R21, [R3+UR8+0x4600] ;  /* 0x0046000803157984 */ /* 0x000e680008000800 */
[----:B------:R-:W-:Y:S04]  /*1ae50*/  STL.64 [R1+0x180], R8 ;  /* 0x0001800801007387 */ /* 0x000fe80000100a00 */
[----:B------:R-:W-:Y:S04]  /*1ae60*/  STL.64 [R1+0x188], R10 ;  /* 0x0001880a01007387 */ /* 0x000fe80000100a00 */
[----:B---3--:R3:W-:Y:S04]  /*1ae70*/  STL.64 [R1+0x4bc0], R14 ;  /* 0x004bc00e01007387 */ /* 0x0087e80000100a00 */
[----:B----4-:R4:W-:Y:S04]  /*1ae80*/  STL.64 [R1+0x4bb8], R12 ;  /* 0x004bb80c01007387 */ /* 0x0109e80000100a00 */
[----:B------:R-:W-:Y:S04]  /*1ae90*/  LDS R8, [R0+UR8+0x4300] ;  /* 0x0043000800087984 */ /* 0x000fe80008000800 */
[----:B---3--:R-:W3:Y:S04]  /*1aea0*/  LDL.64 R14, [R1+0x58] ;  /* 0x00005800010e7983 */ /* 0x008ee80000100a00 */
[----:B------:R-:W-:Y:S04]  /*1aeb0*/  LDS R10, [R0+UR8+0x6300] ;  /* 0x00630008000a7984 */ /* 0x000fe80008000800 */
[----:B------:R-:W-:Y:S04]  /*1aec0*/  LDS R9, [R3+UR8+0x4300] ;  /* 0x0043000803097984 */ /* 0x000fe80008000800 */
[----:B------:R-:W1:Y:S04]  /*1aed0*/  LDS R11, [R3+UR8+0x6300] ;  /* 0x00630008030b7984 */ /* 0x000e680008000800 */
[----:B---3--:R3:W-:Y:S04]  /*1aee0*/  STL.64 [R1+0x4c18], R14 ;  /* 0x004c180e01007387 */ /* 0x0087e80000100a00 */
[----:B----4-:R-:W4:Y:S04]  /*1aef0*/  LDL.LU R12, [R1+0x410] ;  /* 0x00041000010c7983 */ /* 0x010f280000300800 */
[----:B------:R-:W4:Y:S04]  /*1af00*/  LDL.LU R13, [R1+0x414] ;  /* 0x00041400010d7983 */ /* 0x000f280000300800 */
[----:B---3--:R-:W4:Y:S04]  /*1af10*/  LDL.LU R14, [R1+0x418] ;  /* 0x00041800010e7983 */ /* 0x008f280000300800 */
[----:B------:R-:W4:Y:S04]  /*1af20*/  LDL.LU R15, [R1+0x41c] ;  /* 0x00041c00010f7983 */ /* 0x000f280000300800 */
[----:B------:R-:W-:Y:S04]  /*1af30*/  STL.64 [R1+0x4b30], R18 ;  /* 0x004b301201007387 */ /* 0x000fe80000100a00 */
[----:B------:R3:W-:Y:S01]  /*1af40*/  STL.64 [R1+0x4b28], R16 ;  /* 0x004b281001007387 */ /* 0x0007e20000100a00 */
[----:B--2---:R-:W-:Y:S01]  /*1af50*/  IMAD.MOV.U32 R25, RZ, RZ, R6 ;  /* 0x000000ffff197224 */ /* 0x004fe200078e0006 */
[----:B------:R-:W-:-:S02]  /*1af60*/  MOV R24, R7 ;  /* 0x0000000700187202 */ /* 0x000fc40000000f00 */
[----:B---3--:R-:W2:Y:S04]  /*1af70*/  LDL.LU R16, [R1+0x400] ;  /* 0x0004000001107983 */ /* 0x008ea80000300800 */
[----:B------:R-:W2:Y:S04]  /*1af80*/  LDL.LU R17, [R1+0x404] ;  /* 0x0004040001117983 */ /* 0x000ea80000300800 */
[----:B------:R-:W2:Y:S04]  /*1af90*/  LDL.LU R18, [R1+0x408] ;  /* 0x0004080001127983 */ /* 0x000ea80000300800 */
[----:B------:R-:W2:Y:S04]  /*1afa0*/  LDL.LU R19, [R1+0x40c] ;  /* 0x00040c0001137983 */ /* 0x000ea80000300800 */
[----:B-1----:R1:W-:Y:S04]  /*1afb0*/  STL.64 [R1+0x4a88], R22 ;  /* 0x004a881601007387 */ /* 0x0023e80000100a00 */
[----:B------:R-:W-:Y:S04]  /*1afc0*/  STL.64 [R1+0x4a80], R20 ;  /* 0x004a801401007387 */ /* 0x000fe80000100a00 */
[----:B-1----:R-:W3:Y:S01]  /*1afd0*/  LDL.64 R22, [R1+0x8] ;  /* 0x0000080001167983 */ /* 0x002ee20000100a00 */
[----:B----4-:R-:W-:Y:S03]  /*1afe0*/  HMMA.1688.F32.TF32 R12, R8, R6, R12 ;  /* 0x00000006080c723c */ /* 0x010fe6000008100c */
[----:B------:R-:W4:-:S15]  /*1aff0*/  LDL.LU.64 R6, [R1+0x4c20] ;  /* 0x004c200001067983 */ /* 0x000f1e0000300a00 */
[----:B------:R-:W-:Y:S01]  /*1b000*/  NOP ;  /* 0x0000000000007918 */ /* 0x000fe20000000000 */
[----:B------:R-:W-:Y:S01]  /*1b010*/  IMAD.MOV.U32 R5, RZ, RZ, R14 ;  /* 0x000000ffff057224 */ /* 0x000fe200078e000e */
[----:B------:R-:W-:Y:S01]  /*1b020*/  STL.64 [R1+0x750], R12 ;  /* 0x0007500c01007387 */ /* 0x000fe20000100a00 */
[----:B------:R-:W-:-:S03]  /*1b030*/  IMAD.MOV.U32 R4, RZ, RZ, R15 ;  /* 0x000000ffff047224 */ /* 0x000fc600078e000f */
[----:B------:R-:W2:Y:S04]  /*1b040*/  LDL.LU.64 R14, [R1+0x4c18] ;  /* 0x004c1800010e7983 */ /* 0x000ea80000300a00 */
[----:B------:R-:W-:Y:S04]  /*1b050*/  STL.64 [R1+0x4bf0], R26 ;  /* 0x004bf01a01007387 */ /* 0x000fe80000100a00 */
[----:B------:R-:W-:Y:S04]  /*1b060*/  STL.64 [R1+0x4be8], R24 ;  /* 0x004be81801007387 */ /* 0x000fe80000100a00 */
[----:B------:R-:W-:Y:S04]  /*1b070*/  STL [R1+0x4794], R5 ;  /* 0x0047940501007387 */ /* 0x000fe80000100800 */
[----:B------:R-:W-:Y:S04]  /*1b080*/  STL [R1+0x4790], R4 ;  /* 0x0047900401007387 */ /* 0x000fe80000100800 */
[----:B----4-:R2:W-:Y:S02]  /*1b090*/  STL.64 [R1+0x4c10], R6 ;  /* 0x004c100601007387 */ /* 0x0105e40000100a00 */
[----:B--2---:R-:W-:Y:S01]  /*1b0a0*/  HMMA.1688.F32.TF32 R4, R8, R14, R16 ;  /* 0x0000000e0804723c */ /* 0x004fe20000081010 */
[----:B------:R-:W-:-:S02]  /*1b0b0*/  IMAD.MOV.U32 R21, RZ, RZ, R14 ;  /* 0x000000ffff157224 */ /* 0x000fc400078e000e */
[----:B------:R-:W-:-:S15]  /*1b0c0*/  IMAD.MOV.U32 R20, RZ, RZ, R15 ;  /* 0x000000ffff147224 */ /* 0x000fde00078e000f */
[----:B------:R-:W-:Y:S01]  /*1b0d0*/  NOP ;  /* 0x0000000000007918 */ /* 0x000fe20000000000 */
[----:B------:R-:W-:Y:S04]  /*1b0e0*/  STL.64 [R1+0x740], R4 ;  /* 0x0007400401007387 */ /* 0x000fe80000100a00 */
[----:B------:R1:W-:Y:S04]  /*1b0f0*/  STL.64 [R1+0x748], R6 ;  /* 0x0007480601007387 */ /* 0x0003e80000100a00 */
[----:B------:R-:W2:Y:S04]  /*1b100*/  LDL.LU R12, [R1+0x3f0] ;  /* 0x0003f000010c7983 */ /* 0x000ea80000300800 */
[----:B------:R-:W2:Y:S04]  /*1b110*/  LDL.LU R13, [R1+0x3f4] ;  /* 0x0003f400010d7983 */ /* 0x000ea80000300800 */
[----:B------:R-:W2:Y:S04]  /*1b120*/  LDL.LU R14, [R1+0x3f8] ;  /* 0x0003f800010e7983 */ /* 0x000ea80000300800 */
[----:B------:R-:W2:Y:S04]  /*1b130*/  LDL.LU R15, [R1+0x3fc] ;  /* 0x0003fc00010f7983 */ /* 0x000ea80000300800 */
[----:B-1----:R-:W2:Y:S04]  /*1b140*/  LDL.64 R6, [R1+0x48] ;  /* 0x0000480001067983 */ /* 0x002ea80000100a00 */
[----:B---3--:R-:W-:Y:S04]  /*1b150*/  STL.64 [R1+0x4be0], R22 ;  /* 0x004be01601007387 */ /* 0x008fe80000100a00 */
[----:B------:R-:W-:Y:S04]  /*1b160*/  STL.64 [R1+0x4bd8], R20 ;  /* 0x004bd81401007387 */ /* 0x000fe80000100a00 */
[----:B------:R-:W3:Y:S04]  /*1b170*/  LDL.LU R16, [R1+0x2a0] ;  /* 0x0002a00001107983 */ /* 0x000ee80000300800 */
[----:B------:R-:W3:Y:S04]  /*1b180*/  LDL.LU R17, [R1+0x2a4] ;  /* 0x0002a40001117983 */ /* 0x000ee80000300800 */
[----:B------:R-:W4:Y:S04]  /*1b190*/  LDL.LU R18, [R1+0x2a8] ;  /* 0x0002a80001127983 */ /* 0x000f280000300800 */
[----:B------:R-:W4:Y:S04]  /*1b1a0*/  LDL.LU R19, [R1+0x2ac] ;  /* 0x0002ac0001137983 */ /* 0x000f280000300800 */
[----:B----4-:R-:W-:Y:S04]  /*1b1b0*/  STL.64 [R1+0x4b40], R18 ;  /* 0x004b401201007387 */ /* 0x010fe80000100a00 */
[----:B---3--:R1:W-:Y:S04]  /*1b1c0*/  STL.64 [R1+0x4b38], R16 ;  /* 0x004b381001007387 */ /* 0x0083e80000100a00 */
[----:B-1----:R-:W3:Y:S04]  /*1b1d0*/  LDL.LU R16, [R1+0x2b0] ;  /* 0x0002b00001107983 */ /* 0x002ee80000300800 */
[----:B------:R-:W3:Y:S04]  /*1b1e0*/  LDL.LU R17, [R1+0x2b4] ;  /* 0x0002b40001117983 */ /* 0x000ee80000300800 */
[----:B------:R-:W4:Y:S04]  /*1b1f0*/  LDL.LU R18, [R1+0x2b8] ;  /* 0x0002b80001127983 */ /* 0x000f280000300800 */
[----:B------:R-:W4:Y:S04]  /*1b200*/  LDL.LU R19, [R1+0x2bc] ;  /* 0x0002bc0001137983 */ /* 0x000f280000300800 */
[----:B------:R-:W2:Y:S04]  /*1b210*/  LDL.64 R26, [R1+0x28] ;  /* 0x00002800011a7983 */ /* 0x000ea80000100a00 */
[----:B--2---:R-:W-:Y:S04]  /*1b220*/  STL.64 [R1+0x4c08], R26 ;  /* 0x004c081a01007387 */ /* 0x004fe80000100a00 */
[----:B----4-:R-:W-:Y:S04]  /*1b230*/  STL.64 [R1+0x4b50], R18 ;  /* 0x004b501201007387 */ /* 0x010fe80000100a00 */
[----:B---3--:R1:W-:Y:S04]  /*1b240*/  STL.64 [R1+0x4b48], R16 ;  /* 0x004b481001007387 */ /* 0x0083e80000100a00 */
[----:B-1----:R-:W2:Y:S04]  /*1b250*/  LDL.LU R16, [R1+0x2c0] ;  /* 0x0002c00001107983 */ /* 0x002ea80000300800 */
[----:B------:R-:W2:Y:S04]  /*1b260*/  LDL.LU R17, [R1+0x2c4] ;  /* 0x0002c40001117983 */ /* 0x000ea80000300800 */
[----:B------:R-:W3:Y:S04]  /*1b270*/  LDL.LU R18, [R1+0x2c8] ;  /* 0x0002c80001127983 */ /* 0x000ee80000300800 */
[----:B------:R-:W3:Y:S04]  /*1b280*/  LDL.LU R19, [R1+0x2cc] ;  /* 0x0002cc0001137983 */ /* 0x000ee80000300800 */
[----:B------:R-:W4:Y:S04]  /*1b290*/  LDL.LU R20, [R1+0x3c0] ;  /* 0x0003c00001147983 */ /* 0x000f280000300800 */
[----:B------:R-:W4:Y:S04]  /*1b2a0*/  LDL.LU R21, [R1+0x3c4] ;  /* 0x0003c40001157983 */ /* 0x000f280000300800 */
[----:B------:R-:W2:Y:S04]  /*1b2b0*/  LDL.LU R22, [R1+0x3c8] ;  /* 0x0003c80001167983 */ /* 0x000ea80000300800 */
[----:B------:R-:W2:Y:S01]  /*1b2c0*/  LDL.LU R23, [R1+0x3cc] ;  /* 0x0003cc0001177983 */ /* 0x000ea20000300800 */
[----:B------:R-:W-:Y:S01]  /*1b2d0*/  HMMA.1688.F32.TF32 R24, R8, R6, R12 ;  /* 0x000000060818723c */ /* 0x000fe2000008100c */
[----:B------:R-:W-:Y:S01]  /*1b2e0*/  MOV R12, R6 ;  /* 0x00000006000c7202 */ /* 0x000fe20000000f00 */
[----:B------:R-:W-:Y:S01]  /*1b2f0*/  IMAD.MOV.U32 R3, RZ, RZ, R7 ;  /* 0x000000ffff037224 */ /* 0x000fe200078e0007 */
[----:B--2---:R-:W-:Y:S04]  /*1b300*/  STL.64 [R1+0x4c00], R22 ;  /* 0x004c001601007387 */ /* 0x004fe80000100a00 */
[----:B----4-:R1:W-:Y:S04]  /*1b310*/  STL.64 [R1+0x4bf8], R20 ;  /* 0x004bf81401007387 */ /* 0x0103e80000100a00 */
[----:B-1----:R-:W2:Y:S04]  /*1b320*/  LDL.LU R20, [R1+0x3d0] ;  /* 0x0003d00001147983 */ /* 0x002ea80000300800 */
[----:B------:R-:W2:Y:S04]  /*1b330*/  LDL.LU R21, [R1+0x3d4] ;  /* 0x0003d40001157983 */ /* 0x000ea80000300800 */
[----:B------:R-:W2:Y:S04]  /*1b340*/  LDL.LU R22, [R1+0x3d8] ;  /* 0x0003d80001167983 */ /* 0x000ea80000300800 */
[----:B------:R-:W2:Y:S04]  /*1b350*/  LDL.LU R23, [R1+0x3dc] ;  /* 0x0003dc0001177983 */ /* 0x000ea80000300800 */
[----:B---3--:R1:W-:Y:S04]  /*1b360*/  STL.64 [R1+0x4b60], R18 ;  /* 0x004b601201007387 */ /* 0x0083e80000100a00 */
[----:B------:R-:W-:Y:S04]  /*1b370*/  STL.64 [R1+0x4b58], R16 ;  /* 0x004b581001007387 */ /* 0x000fe80000100a00 */
[----:B-1----:R-:W3:Y:S04]  /*1b380*/  LDL.64 R18, [R1+0x38] ;  /* 0x0000380001127983 */ /* 0x002ee80000100a00 */
[----:B------:R-:W4:Y:S01]  /*1b390*/  LDL.LU.64 R6, [R1+0x4c10] ;  /* 0x004c100001067983 */ /* 0x000f220000300a00 */
[----:B------:R-:W-:-:S02]  /*1b3a0*/  IMAD.MOV.U32 R5, RZ, RZ, R26 ;  /* 0x000000ffff057224 */ /* 0x000fc400078e001a */
[----:B------:R-:W-:Y:S01]  /*1b3b0*/  IMAD.MOV.U32 R4, RZ, RZ, R27 ;  /* 0x000000ffff047224 */ /* 0x000fe200078e001b */
[----:B------:R-:W-:Y:S04]  /*1b3c0*/  STL.64 [R1+0x730], R24 ;  /* 0x0007301801007387 */ /* 0x000fe80000100a00 */
[----:B------:R-:W2:Y:S04]  /*1b3d0*/  LDL.LU.64 R26, [R1+0x4c08] ;  /* 0x004c0800011a7983 */ /* 0x000ea80000300a00 */
[----:B----4-:R-:W-:Y:S04]  /*1b3e0*/  STL.64 [R1+0x4bd0], R6 ;  /* 0x004bd00601007387 */ /* 0x010fe80000100a00 */
[----:B------:R1:W-:Y:S04]  /*1b3f0*/  STL.64 [R1+0x4bc8], R4 ;  /* 0x004bc80401007387 */ /* 0x0003e80000100a00 */
[----:B-1----:R-:W4:Y:S04]  /*1b400*/  LDL.LU R4, [R1+0x3e0] ;  /* 0x0003e00001047983 */ /* 0x002f280000300800 */
[----:B------:R-:W4:Y:S04]  /*1b410*/  LDL.LU R5, [R1+0x3e4] ;  /* 0x0003e40001057983 */ /* 0x000f280000300800 */
[----:B------:R-:W4:Y:S04]  /*1b420*/  LDL.LU R6, [R1+0x3e8] ;  /* 0x0003e80001067983 */ /* 0x000f280000300800 */
[----:B------:R-:W4:Y:S01]  /*1b430*/  LDL.LU R7, [R1+0x3ec] ;  /* 0x0003ec0001077983 */ /* 0x000f220000300800 */
[----:B--2---:R-:W-:Y:S03]  /*1b440*/  HMMA.1688.F32.TF32 R20, R8, R26, R20 ;  /* 0x0000001a0814723c */ /* 0x004fe60000081014 */
[----:B---3--:R1:W-:Y:S01]  /*1b450*/  STL.64 [R1+0x4b70], R18 ;  /* 0x004b701201007387 */ /* 0x0083e20000100a00 */
[----:B------:R-:W-:-:S04]  /*1b460*/  IMAD.MOV.U32 R16, RZ, RZ, R26 ;  /* 0x000000ffff107224 */ /* 0x000fc800078e001a */
[----:B----4-:R-:W-:Y:S01]  /*1b470*/  HMMA.1688.F32.TF32 R4, R8, R18, R4 ;  /* 0x000000120804723c */ /* 0x010fe20000081004 */
[----:B-1----:R-:W-:Y:S01]  /*1b480*/  IMAD.MOV.U32 R18, RZ, RZ, R12 ;  /* 0x000000ffff127224 */ /* 0x002fe200078e000c */
[----:B------:R-:W-:Y:S01]  /*1b490*/  MOV R19, R3 ;  /* 0x0000000300137202 */ /* 0x000fe20000000f00 */
[----:B------:R-:W-:-:S15]  /*1b4a0*/  IMAD.MOV.U32 R3, RZ, RZ, R27 ;  /* 0x000000ffff037224 */ /* 0x000fde00078e001b */
[----:B------:R-:W-:Y:S01]  /*1b4b0*/  NOP ;  /* 0x0000000000007918 */ /* 0x000fe20000000000 */
[----:B------:R1:W-:Y:S04]  /*1b4c0*/  STL.64 [R1+0x720], R4 ;  /* 0x0007200401007387 */ /* 0x0003e80000100a00 */
[----:B------:R2:W-:Y:S04]  /*1b4d0*/  STL.64 [R1+0x728], R6 ;  /* 0x0007280601007387 */ /* 0x0005e80000100a00 */
[----:B------:R-:W3:Y:S04]  /*1b4e0*/  LDL.LU R12, [R1+0x330] ;  /* 0x00033000010c7983 */ /* 0x000ee80000300800 */
[----:B------:R-:W3:Y:S04]  /*1b4f0*/  LDL.LU R13, [R1+0x334] ;  /* 0x00033400010d7983 */ /* 0x000ee80000300800 */
[----:B------:R-:W3:Y:S04]  /*1b500*/  LDL.LU R14, [R1+0x338] ;  /* 0x00033800010e7983 */ /* 0x000ee80000300800 */
[----:B------:R-:W3:Y:S04]  /*1b510*/  LDL.LU R15, [R1+0x33c] ;  /* 0x00033c00010f7983 */ /* 0x000ee80000300800 */
[----:B-1----:R-:W4:Y:S04]  /*1b520*/  LDL.LU R4, [R1+0x3b0] ;  /* 0x0003b00001047983 */ /* 0x002f280000300800 */
[----:B------:R-:W4:Y:S04]  /*1b530*/  LDL.LU R5, [R1+0x3b4] ;  /* 0x0003b40001057983 */ /* 0x000f280000300800 */
[----:B--2---:R-:W4:Y:S04]  /*1b540*/  LDL.LU R6, [R1+0x3b8] ;  /* 0x0003b80001067983 */ /* 0x004f280000300800 */
[----:B------:R-:W4:Y:S04]  /*1b550*/  LDL.LU R7, [R1+0x3bc] ;  /* 0x0003bc0001077983 */ /* 0x000f280000300800 */
[----:B------:R-:W-:Y:S04]  /*1b560*/  STL.64 [R1+0x710], R20 ;  /* 0x0007101401007387 */ /* 0x000fe80000100a00 */
[----:B------:R1:W-:Y:S04]  /*1b570*/  STL.64 [R1+0x718], R22 ;  /* 0x0007181601007387 */ /* 0x0003e80000100a00 */
[----:B-1----:R-:W2:Y:S04]  /*1b580*/  LDL.LU.64 R22, [R1+0x4c00] ;  /* 0x004c000001167983 */ /* 0x002ea80000300a00 */
[----:B------:R-:W2:Y:S04]  /*1b590*/  LDL.LU.64 R20, [R1+0x4bf8] ;  /* 0x004bf80001147983 */ /* 0x000ea80000300a00 */
[----:B------:R-:W2:Y:S04]  /*1b5a0*/  LDL.LU.64 R26, [R1+0x4bf0] ;  /* 0x004bf000011a7983 */ /* 0x000ea80000300a00 */
[----:B------:R-:W3:Y:S04]  /*1b5b0*/  LDL.LU.64 R24, [R1+0x4be8] ;  /* 0x004be80001187983 */ /* 0x000ee80000300a00 */
[----:B------:R-:W-:Y:S04]  /*1b5c0*/  STL.64 [R1+0x4b90], R18 ;  /* 0x004b901201007387 */ /* 0x000fe80000100a00 */
[----:B------:R1:W-:Y:S04]  /*1b5d0*/  STL [R1+0x4b88], R16 ;  /* 0x004b881001007387 */ /* 0x0003e80000100800 */
[----:B-1----:R-:W3:Y:S04]  /*1b5e0*/  LDL.LU R16, [R1+0x300] ;  /* 0x0003000001107983 */ /* 0x002ee80000300800 */
[----:B------:R-:W3:Y:S04]  /*1b5f0*/  LDL.LU R17, [R1+0x304] ;  /* 0x0003040001117983 */ /* 0x000ee80000300800 */
[----:B------:R-:W3:Y:S04]  /*1b600*/  LDL.LU R18, [R1+0x308] ;  /* 0x0003080001127983 */ /* 0x000ee80000300800 */
[----:B------:R-:W3:Y:S01]  /*1b610*/  LDL.LU R19, [R1+0x30c] ;  /* 0x00030c0001137983 */ /* 0x000ee20000300800 */
[----:B--2---:R-:W-:Y:S03]  /*1b620*/  HMMA.1688.F32.TF32 R20, R8, R26, R20 ;  /* 0x0000001a0814723c */ /* 0x004fe60000081014 */
[----:B---3--:R1:W-:Y:S04]  /*1b630*/  STL.64 [R1+0x4ba0], R18 ;  /* 0x004ba01201007387 */ /* 0x0083e80000100a00 */
[----:B------:R-:W-:-:S12]  /*1b640*/  STL.64 [R1+0x4b98], R16 ;  /* 0x004b981001007387 */ /* 0x000fd80000100a00 */
[----:B------:R-:W-:Y:S04]  /*1b650*/  STL.64 [R1+0x700], R20 ;  /* 0x0007001401007387 */ /* 0x000fe80000100a00 */
[----:B------:R2:W-:Y:S01]  /*1b660*/  STL.64 [R1+0x708], R22 ;  /* 0x0007081601007387 */ /* 0x0005e20000100a00 */
[----:B-1----:R-:W-:Y:S02]  /*1b670*/  IMAD.MOV.U32 R19, RZ, RZ, R24 ;  /* 0x000000ffff137224 */ /* 0x002fe400078e0018 */
[----:B------:R-:W-:Y:S01]  /*1b680*/  IMAD.MOV.U32 R18, RZ, RZ, R25 ;  /* 0x000000ffff127224 */ /* 0x000fe200078e0019 */
[----:B--2---:R-:W4:Y:S04]  /*1b690*/  LDL.LU.64 R22, [R1+0x4be0] ;  /* 0x004be00001167983 */ /* 0x004f280000300a00 */
[----:B------:R-:W2:Y:S04]  /*1b6a0*/  LDL.LU.64 R20, [R1+0x4bd8] ;  /* 0x004bd80001147983 */ /* 0x000ea80000300a00 */
        /* <DEDUP_REMOVED lines=10> */
[----:B------:R-:W3:Y:S01]  /*1b750*/  LDL.LU R27, [R1+0x2fc] ;  /* 0x0002fc00011b7983 */ /* 0x000ee20000300800 */
[C---:B----4-:R-:W-:Y:S03]  /*1b760*/  HMMA.1688.F32.TF32 R4, R8.reuse, R22, R4 ;  /* 0x000000160804723c */ /* 0x050fe60000081004 */
        /* <DEDUP_REMOVED lines=8> */
[----:B-1----:R-:W3:Y:S04]  /*1b7f0*/  LDL.LU.64 R6, [R1+0x4bd0] ;  /* 0x004bd00001067983 */ /* 0x002ee80000300a00 */
[----:B------:R-:W4:Y:S01]  /*1b800*/  LDL.LU.64 R4, [R1+0x4bc8] ;  /* 0x004bc80001047983 */ /* 0x000f220000300a00 */
[----:B---3--:R-:W-:Y:S03]  /*1b810*/  HMMA.1688.F32.TF32 R8, R8, R6, R12 ;  /* 0x000000060808723c */ /* 0x008fe6000008100c */
[----:B------:R-:W2:Y:S04]  /*1b820*/  LDL.LU.64 R14, [R1+0x4bc0] ;  /* 0x004bc000010e7983 */ /* 0x000ea80000300a00 */
[----:B------:R-:W2:-:S12]  /*1b830*/  LDL.LU.64 R12, [R1+0x4bb8] ;  /* 0x004bb800010c7983 */ /* 0x000e980000300a00 */
[----:B------:R-:W-:Y:S04]  /*1b840*/  STL.64 [R1+0x670], R8 ;  /* 0x0006700801007387 */ /* 0x000fe80000100a00 */
[----:B------:R-:W-:Y:S01]  /*1b850*/  STL.64 [R1+0x678], R10 ;  /* 0x0006780a01007387 */ /* 0x000fe20000100a00 */
[----:B--2---:R-:W-:Y:S03]  /*1b860*/  HMMA.1688.F32.TF32 R16, R12, R18, R24 ;  /* 0x000000120c10723c */ /* 0x004fe60000081018 */
[----:B------:R-:W2:Y:S04]  /*1b870*/  LDL.LU.64 R26, [R1+0x4bb0] ;  /* 0x004bb000011a7983 */ /* 0x000ea80000300a00 */
[----:B------:R-:W2:-:S12]  /*1b880*/  LDL.LU.64 R24, [R1+0x4ba8] ;  /* 0x004ba80001187983 */ /* 0x000e980000300a00 */
[----:B------:R-:W-:Y:S04]  /*1b890*/  STL.64 [R1+0x660], R16 ;  /* 0x0006601001007387 */ /* 0x000fe80000100a00 */
[----:B------:R1:W-:Y:S04]  /*1b8a0*/  STL.64 [R1+0x668], R18 ;  /* 0x0006681201007387 */ /* 0x0003e80000100a00 */
[----:B-1----:R-:W3:Y:S04]  /*1b8b0*/  LDL.LU.64 R18, [R1+0x4ba0] ;  /* 0x004ba00001127983 */ /* 0x002ee80000300a00 */
[----:B------:R-:W3:Y:S01]  /*1b8c0*/  LDL.LU.64 R16, [R1+0x4b98] ;  /* 0x004b980001107983 */ /* 0x000ee20000300a00 */
[----:B------:R-:W-:Y:S01]  /*1b8d0*/  MOV R10, R21 ;  /* 0x00000015000a7202 */ /* 0x000fe20000000f00 */
[----:B------:R-:W-:-:S07]  /*1b8e0*/  IMAD.MOV.U32 R11, RZ, RZ, R20 ;  /* 0x000000ffff0b7224 */ /* 0x000fce00078e0014 */
[----:B---3--:R-:W-:Y:S01]  /*1b8f0*/  HMMA.1688.F32.TF32 R8, R12, R10, R16 ;  /* 0x0000000a0c08723c */ /* 0x008fe20000081010 */
[----:B------:R-:W2:Y:S04]  /*1b900*/  LDL.LU.64 R18, [R1+0x4b90] ;  /* 0x004b900001127983 */ /* 0x000ea80000300a00 */
[----:B------:R-:W3:-:S14]  /*1b910*/  LDL.LU R16, [R1+0x4b88] ;  /* 0x004b880001107983 */ /* 0x000edc0000300800 */
[----:B------:R1:W-:Y:S04]  /*1b920*/  STL.64 [R1+0x650], R8 ;  /* 0x0006500801007387 */ /* 0x0003e80000100a00 */
[----:B------:R4:W-:Y:S04]  /*1b930*/  STL.64 [R1+0x658], R10 ;  /* 0x0006580a01007387 */ /* 0x0009e80000100a00 */
[----:B-1----:R-:W2:Y:S04]  /*1b940*/  LDL.LU R8, [R1+0xa0] ;  /* 0x0000a00001087983 */ /* 0x002ea80000300800 */
[----:B------:R-:W2:Y:S04]  /*1b950*/  LDL.LU R9, [R1+0xa4] ;  /* 0x0000a40001097983 */ /* 0x000ea80000300800 */
[----:B----4-:R-:W4:Y:S01]  /*1b960*/  LDL.LU R10, [R1+0xa8] ;  /* 0x0000a800010a7983 */ /* 0x010f220000300800 */
[----:B------:R-:W-:-:S05]  /*1b970*/  IMAD.MOV.U32 R11, RZ, RZ, R28 ;  /* 0x000000ffff0b7224 */ /* 0x000fca00078e001c */
[----:B----4-:R3:W-:Y:S02]  /*1b980*/  STL.64 [R1+0x4a08], R10 ;  /* 0x004a080a01007387 */ /* 0x0107e40000100a00 */
[----:B---3--:R-:W-:Y:S02]  /*1b990*/  IMAD.MOV.U32 R10, RZ, RZ, R16 ;  /* 0x000000ffff0a7224 */ /* 0x008fe400078e0010 */
[C---:B--2---:R-:W-:Y:S01]  /*1b9a0*/  HMMA.1688.F32.TF32 R16, R12.reuse, R18, R24 ;  /* 0x000000120c10723c */ /* 0x044fe20000081018 */
[----:B------:R-:W-:Y:S04]  /*1b9b0*/  STL.64 [R1+0x4a00], R8 ;  /* 0x004a000801007387 */ /* 0x000fe80000100a00 */
[----:B------:R-:W2:Y:S04]  /*1b9c0*/  LDL.LU.64 R26, [R1+0x4b80] ;  /* 0x004b8000011a7983 */ /* 0x000ea80000300a00 */
[----:B------:R-:W2:Y:S10]  /*1b9d0*/  LDL.LU.64 R24, [R1+0x4b78] ;  /* 0x004b780001187983 */ /* 0x000eb40000300a00 */
[----:B------:R-:W-:Y:S04]  /*1b9e0*/  STL.64 [R1+0x640], R16 ;  /* 0x0006401001007387 */ /* 0x000fe80000100a00 */
[----:B------:R1:W-:Y:S04]  /*1b9f0*/  STL.64 [R1+0x648], R18 ;  /* 0x0006481201007387 */ /* 0x0003e80000100a00 */
[----:B-1----:R-:W2:Y:S02]  /*1ba00*/  LDL.LU.64 R18, [R1+0x4b70] ;  /* 0x004b700001127983 */ /* 0x002ea40000300a00 */
[----:B--2---:R-:W-:-:S15]  /*1ba10*/  HMMA.1688.F32.TF32 R24, R12, R18, R24 ;  /* 0x000000120c18723c */ /* 0x004fde0000081018 */
[----:B------:R-:W-:-:S04]  /*1ba20*/  NOP ;  /* 0x0000000000007918 */ /* 0x000fc80000000000 */
[----:B------:R1:W-:Y:S04]  /*1ba30*/  STL.64 [R1+0x630], R24 ;  /* 0x0006301801007387 */ /* 0x0003e80000100a00 */
[----:B------:R2:W-:Y:S01]  /*1ba40*/  STL.64 [R1+0x638], R26 ;  /* 0x0006381a01007387 */ /* 0x0005e20000100a00 */
[----:B-1----:R-:W-:Y:S01]  /*1ba50*/  MOV R25, R18 ;  /* 0x0000001200197202 */ /* 0x002fe20000000f00 */
[----:B------:R-:W-:Y:S02]  /*1ba60*/  IMAD.MOV.U32 R24, RZ, RZ, R19 ;  /* 0x000000ffff187224 */ /* 0x000fe400078e0013 */
[----:B--2---:R-:W2:Y:S04]  /*1ba70*/  LDL.LU.64 R26, [R1+0x4b68] ;  /* 0x004b6800011a7983 */ /* 0x004ea80000300a00 */
[----:B------:R-:W3:Y:S04]  /*1ba80*/  LDL.LU.64 R18, [R1+0x4b60] ;  /* 0x004b600001127983 */ /* 0x000ee80000300a00 */
[----:B------:R-:W3:Y:S01]  /*1ba90*/  LDL.LU.64 R16, [R1+0x4b58] ;  /* 0x004b580001107983 */ /* 0x000ee20000300a00 */
[----:B------:R-:W-:-:S07]  /*1baa0*/  IMAD.MOV.U32 R11, RZ, RZ, R3 ;  /* 0x000000ffff0b7224 */ /* 0x000fce00078e0003 */
[----:B---3--:R-:W-:-:S15]  /*1bab0*/  HMMA.1688.F32.TF32 R16, R12, R10, R16 ;  /* 0x0000000a0c10723c */ /* 0x008fde0000081010 */
[----:B------:R-:W-:-:S04]  /*1bac0*/  NOP ;  /* 0x0000000000007918 */ /* 0x000fc80000000000 */
[----:B------:R-:W-:Y:S04]  /*1bad0*/  STL.64 [R1+0x620], R16 ;  /* 0x0006201001007387 */ /* 0x000fe80000100a00 */
[----:B------:R1:W-:Y:S04]  /*1bae0*/  STL.64 [R1+0x628], R18 ;  /* 0x0006281201007387 */ /* 0x0003e80000100a00 */
[----:B-1----:R-:W2:Y:S04]  /*1baf0*/  LDL.LU.64 R18, [R1+0x4b50] ;  /* 0x004b500001127983 */ /* 0x002ea80000300a00 */
[----:B------:R-:W2:Y:S04]  /*1bb00*/  LDL.LU.64 R16, [R1+0x4b48] ;  /* 0x004b480001107983 */ /* 0x000ea80000300a00 */
[----:B------:R1:W-:Y:S04]  /*1bb10*/  STL.64 [R1+0x4b10], R10 ;  /* 0x004b100a01007387 */ /* 0x0003e80000100a00 */
[----:B------:R-:W3:Y:S04]  /*1bb20*/  LDL.LU R8, [R1+0x210] ;  /* 0x0002100001087983 */ /* 0x000ee80000300800 */
[----:B------:R-:W3:Y:S04]  /*1bb30*/  LDL.LU R9, [R1+0x214] ;  /* 0x0002140001097983 */ /* 0x000ee80000300800 */
[----:B-1----:R-:W3:Y:S04]  /*1bb40*/  LDL.LU R10, [R1+0x218] ;  /* 0x00021800010a7983 */ /* 0x002ee80000300800 */
[----:B------:R-:W3:Y:S01]  /*1bb50*/  LDL.LU R11, [R1+0x21c] ;  /* 0x00021c00010b7983 */ /* 0x000ee20000300800 */
[----:B--2---:R-:W-:-:S15]  /*1bb60*/  HMMA.1688.F32.TF32 R16, R12, R26, R16 ;  /* 0x0000001a0c10723c */ /* 0x004fde0000081010 */
[----:B------:R-:W-:-:S04]  /*1bb70*/  NOP ;  /* 0x0000000000007918 */ /* 0x000fc80000000000 */
[----:B------:R-:W-:Y:S04]  /*1bb80*/  STL.64 [R1+0x610], R16 ;  /* 0x0006101001007387 */ /* 0x000fe80000100a00 */
[----:B------:R1:W-:Y:S04]  /*1bb90*/  STL.64 [R1+0x618], R18 ;  /* 0x0006181201007387 */ /* 0x0003e80000100a00 */
[----:B-1----:R-:W2:Y:S04]  /*1bba0*/  LDL.LU.64 R18, [R1+0x4b40] ;  /* 0x004b400001127983 */ /* 0x002ea80000300a00 */
[----:B------:R-:W2:Y:S04]  /*1bbb0*/  LDL.LU.64 R16, [R1+0x4b38] ;  /* 0x004b380001107983 */ /* 0x000ea80000300a00 */
[----:B------:R-:W-:Y:S01]  /*1bbc0*/  STL.64 [R1+0x4ad0], R26 ;  /* 0x004ad01a01007387 */ /* 0x000fe20000100a00 */
[----:B------:R-:W-:-:S02]  /*1bbd0*/  IMAD.MOV.U32 R28, RZ, RZ, R22 ;  /* 0x000000ffff1c7224 */ /* 0x000fc400078e0016 */
[----:B------:R-:W-:Y:S01]  /*1bbe0*/  IMAD.MOV.U32 R3, RZ, RZ, R23 ;  /* 0x000000ffff037224 */ /* 0x000fe200078e0017 */
[----:B--2---:R-:W-:-:S15]  /*1bbf0*/  HMMA.1688.F32.TF32 R16, R12, R22, R16 ;  /* 0x000000160c10723c */ /* 0x004fde0000081010 */
[----:B------:R-:W-:-:S04]  /*1bc00*/  NOP ;  /* 0x0000000000007918 */ /* 0x000fc80000000000 */
[----:B------:R-:W-:Y:S04]  /*1bc10*/  STL.64 [R1+0x600], R16 ;  /* 0x0006001001007387 */ /* 0x000fe80000100a00 */
[----:B------:R1:W-:Y:S04]  /*1bc20*/  STL.64 [R1+0x608], R18 ;  /* 0x0006081201007387 */ /* 0x0003e80000100a00 */
[----:B-1----:R-:W2:Y:S04]  /*1bc30*/  LDL.LU.64 R18, [R1+0x4b30] ;  /* 0x004b300001127983 */ /* 0x002ea80000300a00 */
[----:B------:R-:W2:Y:S04]  /*1bc40*/  LDL.LU.64 R16, [R1+0x4b28] ;  /* 0x004b280001107983 */ /* 0x000ea80000300a00 */
[----:B------:R-:W4:Y:S04]  /*1bc50*/  LDL.LU R20, [R1+0x1c0] ;  /* 0x0001c00001147983 */ /* 0x000f280000300800 */
[----:B------:R-:W4:Y:S04]  /*1bc60*/  LDL.LU R21, [R1+0x1c4] ;  /* 0x0001c40001157983 */ /* 0x000f280000300800 */
[----:B------:R-:W2:Y:S04]  /*1bc70*/  LDL.LU R22, [R1+0x1c8] ;  /* 0x0001c80001167983 */ /* 0x000ea80000300800 */
[----:B------:R-:W2:Y:S04]  /*1bc80*/  LDL.LU R23, [R1+0x1cc] ;  /* 0x0001cc0001177983 */ /* 0x000ea80000300800 */
[----:B--2---:R1:W-:Y:S04]  /*1bc90*/  STL.64 [R1+0x4ae8], R22 ;  /* 0x004ae81601007387 */ /* 0x0043e80000100a00 */
[----:B----4-:R-:W-:Y:S04]  /*1bca0*/  STL.64 [R1+0x4ae0], R20 ;  /* 0x004ae01401007387 */ /* 0x010fe80000100a00 */
[----:B-1----:R-:W2:Y:S01]  /*1bcb0*/  LDL.64 R22, [R1+0x48] ;  /* 0x0000480001167983 */ /* 0x002ea20000100a00 */
[----:B---3--:R-:W-:Y:S03]  /*1bcc0*/  HMMA.1688.F32.TF32 R12, R12, R6, R8 ;  /* 0x000000060c0c723c */ /* 0x008fe60000081008 */
[----:B--2---:R1:W-:Y:S04]  /*1bcd0*/  STL.64 [R1+0x4af0], R22 ;  /* 0x004af01601007387 */ /* 0x0043e80000100a00 */
[----:B-1----:R-:W2:Y:S04]  /*1bce0*/  LDL.64 R22, [R1+0x58] ;  /* 0x0000580001167983 */ /* 0x002ea80000100a00 */
[----:B--2---:R1:W-:Y:S04]  /*1bcf0*/  STL.64 [R1+0x4b08], R22 ;  /* 0x004b081601007387 */ /* 0x0043e80000100a00 */
[----:B------:R-:W2:Y:S04]  /*1bd00*/  LDL.LU R8, [R1+0x200] ;  /* 0x0002000001087983 */ /* 0x000ea80000300800 */
[----:B------:R-:W-:Y:S04]  /*1bd10*/  STL.64 [R1+0x550], R12 ;  /* 0x0005500c01007387 */ /* 0x000fe80000100a00 */
[----:B------:R-:W-:Y:S04]  /*1bd20*/  STL.64 [R1+0x558], R14 ;  /* 0x0005580e01007387 */ /* 0x000fe80000100a00 */
[----:B------:R-:W2:Y:S04]  /*1bd30*/  LDL.LU R9, [R1+0x204] ;  /* 0x0002040001097983 */ /* 0x000ea80000300800 */
[----:B------:R-:W2:Y:S04]  /*1bd40*/  LDL.LU R10, [R1+0x208] ;  /* 0x00020800010a7983 */ /* 0x000ea80000300800 */
[----:B------:R-:W2:Y:S04]  /*1bd50*/  LDL.LU R11, [R1+0x20c] ;  /* 0x00020c00010b7983 */ /* 0x000ea80000300800 */
[----:B-1----:R-:W2:Y:S04]  /*1bd60*/  LDL.64 R22, [R1+0x68] ;  /* 0x0000680001167983 */ /* 0x002ea80000100a00 */
[----:B------:R-:W-:Y:S04]  /*1bd70*/  STL.64 [R1+0x4a98], R6 ;  /* 0x004a980601007387 */ /* 0x000fe80000100a00 */
[----:B------:R1:W-:Y:S04]  /*1bd80*/  STL.64 [R1+0x4a90], R4 ;  /* 0x004a900401007387 */ /* 0x0003e80000100a00 */
[----:B-1----:R-:W3:Y:S04]  /*1bd90*/  LDL.LU R4, [R1+0x1e0] ;  /* 0x0001e00001047983 */ /* 0x002ee80000300800 */
[----:B------:R-:W3:Y:S04]  /*1bda0*/  LDL.LU R5, [R1+0x1e4] ;  /* 0x0001e40001057983 */ /* 0x000ee80000300800 */
[----:B------:R-:W4:Y:S04]  /*1bdb0*/  LDL.LU R6, [R1+0x1e8] ;  /* 0x0001e80001067983 */ /* 0x000f280000300800 */
[----:B------:R-:W4:Y:S01]  /*1bdc0*/  LDL.LU R7, [R1+0x1ec] ;  /* 0x0001ec0001077983 */ /* 0x000f220000300800 */
[----:B------:R-:W-:Y:S01]  /*1bdd0*/  IMAD.MOV.U32 R13, RZ, RZ, R2 ;  /* 0x000000ffff0d7224 */ /* 0x000fe200078e0002 */
[----:B------:R-:W-:-:S02]  /*1bde0*/  MOV R14, R29 ;  /* 0x0000001d000e7202 */ /* 0x000fc40000000f00 */
[----:B----4-:R-:W-:Y:S04]  /*1bdf0*/  STL.64 [R1+0x4b00], R6 ;  /* 0x004b000601007387 */ /* 0x010fe80000100a00 */
[----:B---3--:R1:W-:Y:S04]  /*1be00*/  STL.64 [R1+0x4af8], R4 ;  /* 0x004af80401007387 */ /* 0x0083e80000100a00 */
[----:B-1----:R-:W3:Y:S04]  /*1be10*/  LDL.LU R4, [R1+0x1f0] ;  /* 0x0001f00001047983 */ /* 0x002ee80000300800 */
[----:B------:R-:W3:Y:S04]  /*1be20*/  LDL.LU R5, [R1+0x1f4] ;  /* 0x0001f40001057983 */ /* 0x000ee80000300800 */
[----:B------:R-:W3:Y:S04]  /*1be30*/  LDL.LU R6, [R1+0x1f8] ;  /* 0x0001f80001067983 */ /* 0x000ee80000300800 */
[----:B------:R-:W3:Y:S04]  /*1be40*/  LDL.LU R7, [R1+0x1fc] ;  /* 0x0001fc0001077983 */ /* 0x000ee80000300800 */
[----:B------:R-:W4:Y:S04]  /*1be50*/  LDL.LU R12, [R1+0x90] ;  /* 0x00009000010c7983 */ /* 0x000f280000300800 */
[----:B------:R-:W3:Y:S04]  /*1be60*/  LDL.LU R2, [R1+0x4b24] ;  /* 0x004b240001027983 */ /* 0x000ee80000300800 */
[----:B------:R-:W3:Y:S04]  /*1be70*/  LDL.LU R29, [R1+0x4b20] ;  /* 0x004b2000011d7983 */ /* 0x000ee80000300800 */
[----:B------:R-:W3:Y:S01]  /*1be80*/  LDL.LU R15, [R1+0x9c] ;  /* 0x00009c00010f7983 */ /* 0x000ee20000300800 */
[----:B--2---:R-:W-:Y:S03]  /*1be90*/  HMMA.1688.F32.TF32 R8, R16, R22, R8 ;  /* 0x000000161008723c */ /* 0x004fe60000081008 */
[----:B---3--:R-:W-:Y:S04]  /*1bea0*/  STL.64 [R1+0x4a18], R14 ;  /* 0x004a180e01007387 */ /* 0x008fe80000100a00 */
[----:B----4-:R1:W-:Y:S04]  /*1beb0*/  STL.64 [R1+0x4a10], R12 ;  /* 0x004a100c01007387 */ /* 0x0103e80000100a00 */
[----:B-1----:R-:W2:Y:S04]  /*1bec0*/  LDL.LU R12, [R1+0xb0] ;  /* 0x0000b000010c7983 */ /* 0x002ea80000300800 */
[----:B------:R-:W2:Y:S01]  /*1bed0*/  LDL.LU R13, [R1+0xb4] ;  /* 0x0000b400010d7983 */ /* 0x000ea20000300800 */
[----:B------:R-:W-:-:S02]  /*1bee0*/  IMAD.MOV.U32 R14, RZ, RZ, R2 ;  /* 0x000000ffff0e7224 */ /* 0x000fc400078e0002 */
[----:B------:R-:W-:Y:S01]  /*1bef0*/  IMAD.MOV.U32 R15, RZ, RZ, R29 ;  /* 0x000000ffff0f7224 */ /* 0x000fe200078e001d */
[----:B------:R-:W3:Y:S04]  /*1bf00*/  LDL.LU R2, [R1+0x4b1c] ;  /* 0x004b1c0001027983 */ /* 0x000ee80000300800 */
[----:B------:R-:W4:Y:S04]  /*1bf10*/  LDL.LU R29, [R1+0x4b18] ;  /* 0x004b1800011d7983 */ /* 0x000f280000300800 */
[----:B------:R1:W-:Y:S02]  /*1bf20*/  STL.64 [R1+0x4a28], R14 ;  /* 0x004a280e01007387 */ /* 0x0003e40000100a00 */
[----:B-1----:R-:W-:-:S02]  /*1bf30*/  IMAD.MOV.U32 R15, RZ, RZ, R24 ;  /* 0x000000ffff0f7224 */ /* 0x002fc400078e0018 */
[----:B------:R-:W-:Y:S01]  /*1bf40*/  IMAD.MOV.U32 R14, RZ, RZ, R25 ;  /* 0x000000ffff0e7224 */ /* 0x000fe200078e0019 */
[----:B--2---:R-:W-:Y:S04]  /*1bf50*/  STL.64 [R1+0x4a20], R12 ;  /* 0x004a200c01007387 */ /* 0x004fe80000100a00 */
[----:B------:R-:W2:Y:S04]  /*1bf60*/  LDL.LU R24, [R1+0x1b0] ;  /* 0x0001b00001187983 */ /* 0x000ea80000300800 */
[----:B------:R-:W2:Y:S04]  /*1bf70*/  LDL.LU R25, [R1+0x1b4] ;  /* 0x0001b40001197983 */ /* 0x000ea80000300800 */
[----:B------:R-:W2:Y:S04]  /*1bf80*/  LDL.LU R26, [R1+0x1b8] ;  /* 0x0001b800011a7983 */ /* 0x000ea80000300800 */
[----:B------:R-:W2:Y:S04]  /*1bf90*/  LDL.LU R27, [R1+0x1bc] ;  /* 0x0001bc00011b7983 */ /* 0x000ea80000300800 */
[----:B------:R1:W-:Y:S04]  /*1bfa0*/  STL.64 [R1+0x540], R8 ;  /* 0x0005400801007387 */ /* 0x0003e80000100a00 */
[----:B------:R3:W-:Y:S01]  /*1bfb0*/  STL.64 [R1+0x548], R10 ;  /* 0x0005480a01007387 */ /* 0x0007e20000100a00 */
[----:B-1----:R-:W-:Y:S01]  /*1bfc0*/  MOV R9, R22 ;  /* 0x0000001600097202 */ /* 0x002fe20000000f00 */
[----:B------:R-:W-:-:S02]  /*1bfd0*/  IMAD.MOV.U32 R8, RZ, RZ, R23 ;  /* 0x000000ffff087224 */ /* 0x000fc400078e0017 */
[----:B---3--:R-:W2:Y:S04]  /*1bfe0*/  LDL.LU.64 R10, [R1+0x4b10] ;  /* 0x004b1000010a7983 */ /* 0x008ea80000300a00 */
[----:B------:R-:W3:Y:S02]  /*1bff0*/  LDL.LU.64 R22, [R1+0x4b08] ;  /* 0x004b080001167983 */ /* 0x000ee40000300a00 */
[----:B---3--:R-:W-:Y:S01]  /*1c000*/  HMMA.1688.F32.TF32 R4, R16, R22, R4 ;  /* 0x000000161004723c */ /* 0x008fe20000081004 */
[----:B------:R-:W-:Y:S02]  /*1c010*/  IMAD.MOV.U32 R13, RZ, RZ, R22 ;  /* 0x000000ffff0d7224 */ /* 0x000fe400078e0016 */
[----:B------:R-:W-:-:S15]  /*1c020*/  IMAD.MOV.U32 R12, RZ, RZ, R23 ;  /* 0x000000ffff0c7224 */ /* 0x000fde00078e0017 */
[----:B------:R-:W-:Y:S01]  /*1c030*/  NOP ;  /* 0x0000000000007918 */ /* 0x000fe20000000000 */
[----:B------:R-:W-:Y:S04]  /*1c040*/  STL.64 [R1+0x530], R4 ;  /* 0x0005300401007387 */ /* 0x000fe80000100a00 */
[----:B------:R1:W-:Y:S04]  /*1c050*/  STL.64 [R1+0x538], R6 ;  /* 0x0005380601007387 */ /* 0x0003e80000100a00 */
[----:B-1----:R-:W3:Y:S04]  /*1c060*/  LDL.LU.64 R6, [R1+0x4b00] ;  /* 0x004b000001067983 */ /* 0x002ee80000300a00 */
[----:B------:R-:W3:Y:S04]  /*1c070*/  LDL.LU.64 R4, [R1+0x4af8] ;  /* 0x004af80001047983 */ /* 0x000ee80000300a00 */
[----:B------:R-:W3:Y:S02]  /*1c080*/  LDL.LU.64 R22, [R1+0x4af0] ;  /* 0x004af00001167983 */ /* 0x000ee40000300a00 */
[----:B---3--:R-:W-:-:S15]  /*1c090*/  HMMA.1688.F32.TF32 R4, R16, R22, R4 ;  /* 0x000000161004723c */ /* 0x008fde0000081004 */
[----:B------:R-:W-:-:S04]  /*1c0a0*/  NOP ;  /* 0x0000000000007918 */ /* 0x000fc80000000000 */
[----:B------:R1:W-:Y:S04]  /*1c0b0*/  STL.64 [R1+0x520], R4 ;  /* 0x0005200401007387 */ /* 0x0003e80000100a00 */
[----:B------:R-:W-:Y:S01]  /*1c0c0*/  STL.64 [R1+0x528], R6 ;  /* 0x0005280601007387 */ /* 0x000fe20000100a00 */
[----:B-1----:R-:W-:Y:S01]  /*1c0d0*/  IMAD.MOV.U32 R5, RZ, RZ, R22 ;  /* 0x000000ffff057224 */ /* 0x002fe200078e0016 */
[----:B------:R-:W-:Y:S02]  /*1c0e0*/  MOV R4, R23 ;  /* 0x0000001700047202 */ /* 0x000fe40000000f00 */
[----:B------:R-:W3:Y:S04]  /*1c0f0*/  LDL.LU.64 R22, [R1+0x4ae8] ;  /* 0x004ae80001167983 */ /* 0x000ee80000300a00 */
[----:B------:R-:W3:Y:S04]  /*1c100*/  LDL.LU.64 R20, [R1+0x4ae0] ;  /* 0x004ae00001147983 */ /* 0x000ee80000300a00 */
[----:B------:R-:W-:Y:S01]  /*1c110*/  STL.64 [R1+0x4a38], R14 ;  /* 0x004a380e01007387 */ /* 0x000fe20000100a00 */
[----:B---3--:R-:W-:-:S15]  /*1c120*/  HMMA.1688.F32.TF32 R20, R16, R14, R20 ;  /* 0x0000000e1014723c */ /* 0x008fde0000081014 */
[----:B------:R-:W-:-:S04]  /*1c130*/  NOP ;  /* 0x0000000000007918 */ /* 0x000fc80000000000 */
[----:B------:R1:W-:Y:S04]  /*1c140*/  STL.64 [R1+0x510], R20 ;  /* 0x0005101401007387 */ /* 0x0003e80000100a00 */
[----:B------:R3:W-:Y:S04]  /*1c150*/  STL.64 [R1+0x518], R22 ;  /* 0x0005181601007387 */ /* 0x0007e80000100a00 */
[----:B-1----:R-:W4:Y:S04]  /*1c160*/  LDL.LU R20, [R1+0x100] ;  /* 0x0001000001147983 */ /* 0x002f280000300800 */
[----:B------:R-:W4:Y:S04]  /*1c170*/  LDL.LU R21, [R1+0x104] ;  /* 0x0001040001157983 */ /* 0x000f280000300800 */
[----:B---3--:R-:W3:Y:S04]  /*1c180*/  LDL.LU R22, [R1+0x108] ;  /* 0x0001080001167983 */ /* 0x008ee80000300800 */
[----:B------:R-:W3:Y:S01]  /*1c190*/  LDL.LU R23, [R1+0x10c] ;  /* 0x00010c0001177983 */ /* 0x000ee20000300800 */
[----:B------:R-:W-:-:S02]  /*1c1a0*/  IMAD.MOV.U32 R6, RZ, RZ, R28 ;  /* 0x000000ffff067224 */ /* 0x000fc400078e001c */
[----:B------:R-:W-:Y:S01]  /*1c1b0*/  IMAD.MOV.U32 R7, RZ, RZ, R3 ;  /* 0x000000ffff077224 */ /* 0x000fe200078e0003 */
[----:B--2---:R-:W-:Y:S01]  /*1c1c0*/  HMMA.1688.F32.TF32 R24, R16, R10, R24 ;  /* 0x0000000a1018723c */ /* 0x004fe20000081018 */
[----:B------:R-:W-:Y:S02]  /*1c1d0*/  IMAD.MOV.U32 R14, RZ, RZ, R5 ;  /* 0x000000ffff0e7224 */ /* 0x000fe400078e0005 */
[----:B------:R-:W-:Y:S01]  /*1c1e0*/  IMAD.MOV.U32 R15, RZ, RZ, R4 ;  /* 0x000000ffff0f7224 */ /* 0x000fe200078e0004 */
[----:B---3--:R-:W-:Y:S04]  /*1c1f0*/  STL.64 [R1+0x4aa8], R22 ;  /* 0x004aa81601007387 */ /* 0x008fe80000100a00 */
[----:B----4-:R1:W-:Y:S04]  /*1c200*/  STL.64 [R1+0x4aa0], R20 ;  /* 0x004aa01401007387 */ /* 0x0103e80000100a00 */
[----:B------:R-:W2:Y:S04]  /*1c210*/  LDL.LU R28, [R1+0x4adc] ;  /* 0x004adc00011c7983 */ /* 0x000ea80000300800 */
[----:B------:R-:W3:Y:S04]  /*1c220*/  LDL.LU R3, [R1+0x4ad8] ;  /* 0x004ad80001037983 */ /* 0x000ee80000300800 */
[----:B------:R4:W-:Y:S04]  /*1c230*/  STL.64 [R1+0x4ab0], R6 ;  /* 0x004ab00601007387 */ /* 0x0009e80000100a00 */
[----:B-1----:R-:W2:Y:S04]  /*1c240*/  LDL.LU R20, [R1+0x190] ;  /* 0x0001900001147983 */ /* 0x002ea80000300800 */
[----:B------:R-:W2:Y:S04]  /*1c250*/  LDL.LU R21, [R1+0x194] ;  /* 0x0001940001157983 */ /* 0x000ea80000300800 */
[----:B------:R-:W2:Y:S04]  /*1c260*/  LDL.LU R22, [R1+0x198] ;  /* 0x0001980001167983 */ /* 0x000ea80000300800 */
[----:B------:R-:W2:Y:S04]  /*1c270*/  LDL.LU R23, [R1+0x19c] ;  /* 0x00019c0001177983 */ /* 0x000ea80000300800 */
[----:B------:R-:W2:Y:S04]  /*1c280*/  LDL.LU R4, [R1+0x1a0] ;  /* 0x0001a00001047983 */ /* 0x000ea80000300800 */
[----:B------:R-:W2:Y:S04]  /*1c290*/  LDL.LU R5, [R1+0x1a4] ;  /* 0x0001a40001057983 */ /* 0x000ea80000300800 */
[----:B----4-:R-:W4:Y:S04]  /*1c2a0*/  LDL.LU R6, [R1+0x1a8] ;  /* 0x0001a80001067983 */ /* 0x010f280000300800 */
[----:B------:R-:W4:Y:S04]  /*1c2b0*/  LDL.LU R7, [R1+0x1ac] ;  /* 0x0001ac0001077983 */ /* 0x000f280000300800 */
[----:B------:R1:W-:Y:S02]  /*1c2c0*/  STL.64 [R1+0x4a50], R14 ;  /* 0x004a500e01007387 */ /* 0x0003e40000100a00 */
[----:B-1----:R-:W-:Y:S01]  /*1c2d0*/  MOV R14, R13 ;  /* 0x0000000d000e7202 */ /* 0x002fe20000000f00 */
[----:B------:R-:W-:-:S05]  /*1c2e0*/  IMAD.MOV.U32 R15, RZ, RZ, R12 ;  /* 0x000000ffff0f7224 */ /* 0x000fca00078e000c */
[----:B------:R1:W-:Y:S04]  /*1c2f0*/  STL.64 [R1+0x4a68], R14 ;  /* 0x004a680e01007387 */ /* 0x0003e80000100a00 */
[----:B------:R-:W-:Y:S04]  /*1c300*/  STL.64 [R1+0x500], R24 ;  /* 0x0005001801007387 */ /* 0x000fe80000100a00 */
[----:B------:R1:W-:Y:S02]  /*1c310*/  STL.64 [R1+0x508], R26 ;  /* 0x0005081a01007387 */ /* 0x0003e40000100a00 */
[----:B-1----:R-:W-:-:S02]  /*1c320*/  IMAD.MOV.U32 R15, RZ, RZ, R8 ;  /* 0x000000ffff0f7224 */ /* 0x002fc400078e0008 */
[----:B------:R-:W-:Y:S01]  /*1c330*/  IMAD.MOV.U32 R14, RZ, RZ, R9 ;  /* 0x000000ffff0e7224 */ /* 0x000fe200078e0009 */
[----:B------:R-:W4:Y:S04]  /*1c340*/  LDL.LU.64 R26, [R1+0x4ad0] ;  /* 0x004ad000011a7983 */ /* 0x000f280000300a00 */
[----:B------:R1:W-:Y:S04]  /*1c350*/  STL.64 [R1+0x4a30], R10 ;  /* 0x004a300a01007387 */ /* 0x0003e80000100a00 */
[----:B------:R-:W2:Y:S04]  /*1c360*/  LDL.LU R8, [R1+0xc0] ;  /* 0x0000c00001087983 */ /* 0x000ea80000300800 */
[----:B------:R-:W2:Y:S04]  /*1c370*/  LDL.LU R9, [R1+0xc4] ;  /* 0x0000c40001097983 */ /* 0x000ea80000300800 */
[----:B-1----:R-:W2:Y:S04]  /*1c380*/  LDL.LU R10, [R1+0xc8] ;  /* 0x0000c800010a7983 */ /* 0x002ea80000300800 */
[----:B------:R-:W2:Y:S04]  /*1c390*/  LDL.LU R11, [R1+0xcc] ;  /* 0x0000cc00010b7983 */ /* 0x000ea80000300800 */
[----:B--2---:R1:W-:Y:S04]  /*1c3a0*/  STL.64 [R1+0x4a48], R10 ;  /* 0x004a480a01007387 */ /* 0x0043e80000100a00 */
[----:B------:R3:W-:Y:S01]  /*1c3b0*/  STL.64 [R1+0x4a40], R8 ;  /* 0x004a400801007387 */ /* 0x0007e20000100a00 */
[----:B-1----:R-:W-:-:S02]  /*1c3c0*/  IMAD.MOV.U32 R10, RZ, RZ, R29 ;  /* 0x000000ffff0a7224 */ /* 0x002fc400078e001d */
[----:B------:R-:W-:Y:S02]  /*1c3d0*/  IMAD.MOV.U32 R11, RZ, RZ, R2 ;  /* 0x000000ffff0b7224 */ /* 0x000fe400078e0002 */
[----:B---3--:R-:W-:Y:S01]  /*1c3e0*/  IMAD.MOV.U32 R8, RZ, RZ, R3 ;  /* 0x000000ffff087224 */ /* 0x008fe200078e0003 */
[----:B------:R-:W-:Y:S01]  /*1c3f0*/  MOV R9, R28 ;  /* 0x0000001c00097202 */ /* 0x000fe20000000f00 */
[----:B------:R-:W2:Y:S04]  /*1c400*/  LDL.LU R3, [R1+0x4ac8] ;  /* 0x004ac80001037983 */ /* 0x000ea80000300800 */
[----:B------:R-:W3:Y:S04]  /*1c410*/  LDL.LU R28, [R1+0x4ac4] ;  /* 0x004ac400011c7983 */ /* 0x000ee80000300800 */
[----:B------:R-:W2:Y:S04]  /*1c420*/  LDL.LU R29, [R1+0x4ac0] ;  /* 0x004ac000011d7983 */ /* 0x000ea80000300800 */
[----:B------:R-:W2:Y:S04]  /*1c430*/  LDL.LU R2, [R1+0x4abc] ;  /* 0x004abc0001027983 */ /* 0x000ea80000300800 */
[----:B------:R-:W-:Y:S04]  /*1c440*/  STL.64 [R1+0x4a60], R10 ;  /* 0x004a600a01007387 */ /* 0x000fe80000100a00 */
[----:B------:R1:W-:Y:S04]  /*1c450*/  STL.64 [R1+0x4a58], R8 ;  /* 0x004a580801007387 */ /* 0x0003e80000100a00 */
[----:B-1----:R-:W2:Y:S04]  /*1c460*/  LDL.LU R8, [R1+0xe0] ;  /* 0x0000e00001087983 */ /* 0x002ea80000300800 */
[----:B------:R-:W2:Y:S04]  /*1c470*/  LDL.LU R9, [R1+0xe4] ;  /* 0x0000e40001097983 */ /* 0x000ea80000300800 */
[----:B------:R-:W2:Y:S04]  /*1c480*/  LDL.LU R10, [R1+0xe8] ;  /* 0x0000e800010a7983 */ /* 0x000ea80000300800 */
[----:B------:R-:W2:Y:S01]  /*1c490*/  LDL.LU R11, [R1+0xec] ;  /* 0x0000ec00010b7983 */ /* 0x000ea20000300800 */
[----:B----4-:R-:W-:Y:S03]  /*1c4a0*/  HMMA.1688.F32.TF32 R4, R16, R26, R4 ;  /* 0x0000001a1004723c */ /* 0x010fe60000081004 */
[----:B--2---:R-:W-:Y:S04]  /*1c4b0*/  STL.64 [R1+0x4a78], R10 ;  /* 0x004a780a01007387 */ /* 0x004fe80000100a00 */
[----:B------:R1:W-:Y:S02]  /*1c4c0*/  STL.64 [R1+0x4a70], R8 ;  /* 0x004a700801007387 */ /* 0x0003e40000100a00 */
[----:B-1----:R-:W-:-:S02]  /*1c4d0*/  IMAD.MOV.U32 R8, RZ, RZ, R2 ;  /* 0x000000ffff087224 */ /* 0x002fc400078e0002 */
[----:B------:R-:W2:Y:S08]  /*1c4e0*/  LDL.LU R2, [R1+0x4ab8] ;  /* 0x004ab80001027983 */ /* 0x000eb00000300800 */
[----:B------:R-:W-:Y:S04]  /*1c4f0*/  STL.64 [R1+0x4f0], R4 ;  /* 0x0004f00401007387 */ /* 0x000fe80000100a00 */
        /* <DEDUP_REMOVED lines=8> */
[----:B------:R-:W2:Y:S01]  /*1c580*/  LDL.LU.64 R4, [R1+0x4a90] ;  /* 0x004a900001047983 */ /* 0x000ea20000300a00 */
[----:B------:R-:W-:Y:S01]  /*1c590*/  IMAD.MOV.U32 R9, RZ, RZ, R29 ;  /* 0x000000ffff097224 */ /* 0x000fe200078e001d */
[----:B----4-:R-:W-:Y:S02]  /*1c5a0*/  HMMA.1688.F32.TF32 R16, R16, R6, R20 ;  /* 0x000000061010723c */ /* 0x010fe40000081014 */
[----:B------:R-:W4:Y:S04]  /*1c5b0*/  LDL.LU.64 R22, [R1+0x4a88] ;  /* 0x004a880001167983 */ /* 0x000f280000300a00 */
[----:B------:R-:W4:Y:S01]  /*1c5c0*/  LDL.LU.64 R20, [R1+0x4a80] ;  /* 0x004a800001147983 */ /* 0x000f220000300a00 */
[----:B---3--:R-:W-:Y:S01]  /*1c5d0*/  MOV R10, R28 ;  /* 0x0000001c000a7202 */ /* 0x008fe20000000f00 */
[----:B------:R-:W-:-:S11]  /*1c5e0*/  IMAD.MOV.U32 R11, RZ, RZ, R3 ;  /* 0x000000ffff0b7224 */ /* 0x000fd600078e0003 */
[----:B------:R-:W-:Y:S04]  /*1c5f0*/  STL.64 [R1+0x4b0], R16 ;  /* 0x0004b01001007387 */ /* 0x000fe80000100a00 */
[----:B------:R1:W-:Y:S04]  /*1c600*/  STL.64 [R1+0x4b8], R18 ;  /* 0x0004b81201007387 */ /* 0x0003e80000100a00 */
[----:B------:R-:W-:Y:S04]  /*1c610*/  LDS R16, [R0+UR8+0x8100] ;  /* 0x0081000800107984 */ /* 0x000fe80008000800 */
[----:B-1----:R-:W3:Y:S01]  /*1c620*/  LDL.LU.64 R18, [R1+0x8] ;  /* 0x0000080001127983 */ /* 0x002ee20000300a00 */
[----:B----4-:R-:W-:Y:S03]  /*1c630*/  HMMA.1688.F32.TF32 R12, R20, R14, R8 ;  /* 0x0000000e140c723c */ /* 0x010fe60000081008 */
[----:B------:R-:W4:Y:S04]  /*1c640*/  LDL.LU.64 R10, [R1+0x4a78] ;  /* 0x004a7800010a7983 */ /* 0x000f280000300a00 */
[----:B------:R-:W4:-:S12]  /*1c650*/  LDL.LU.64 R8, [R1+0x4a70] ;  /* 0x004a700001087983 */ /* 0x000f180000300a00 */
        /* <DEDUP_REMOVED lines=16> */
[----:B------:R-:W4:-:S15]  /*1c760*/  LDL.LU.64 R10, [R1+0x4a30] ;  /* 0x004a3000010a7983 */ /* 0x000f1e0000300a00 */
[----:B------:R-:W-:Y:S02]  /*1c770*/  NOP ;  /* 0x0000000000007918 */ /* 0x000fe40000000000 */
[----:B------:R-:W-:Y:S04]  /*1c780*/  STL.64 [R1+0x470], R12 ;  /* 0x0004700c01007387 */ /* 0x000fe80000100a00 */
[----:B------:R1:W-:Y:S04]  /*1c790*/  STL.64 [R1+0x478], R14 ;  /* 0x0004780e01007387 */ /* 0x0003e80000100a00 */
[----:B-1----:R-:W4:Y:S04]  /*1c7a0*/  LDL.LU.64 R14, [R1+0x4a28] ;  /* 0x004a2800010e7983 */ /* 0x002f280000300a00 */
[----:B------:R-:W4:Y:S02]  /*1c7b0*/  LDL.LU.64 R12, [R1+0x4a20] ;  /* 0x004a2000010c7983 */ /* 0x000f240000300a00 */
[----:B----4-:R-:W-:Y:S02]  /*1c7c0*/  HMMA.1688.F32.TF32 R8, R20, R10, R12 ;  /* 0x0000000a1408723c */ /* 0x010fe4000008100c */
[----:B------:R-:W3:Y:S04]  /*1c7d0*/  LDL.LU.64 R14, [R1+0x4a18] ;  /* 0x004a1800010e7983 */ /* 0x000ee80000300a00 */
[----:B------:R-:W3:-:S13]  /*1c7e0*/  LDL.LU.64 R12, [R1+0x4a10] ;  /* 0x004a1000010c7983 */ /* 0x000eda0000300a00 */
[----:B------:R-:W-:Y:S01]  /*1c7f0*/  IMAD.MOV.U32 R28, RZ, RZ, R10 ;  /* 0x000000ffff1c7224 */ /* 0x000fe200078e000a */
[----:B------:R1:W-:Y:S01]  /*1c800*/  STL [R1+0x460], R8 ;  /* 0x0004600801007387 */ /* 0x0003e20000100800 */
[----:B------:R-:W-:Y:S02]  /*1c810*/  IMAD.MOV.U32 R3, RZ, RZ, R11 ;  /* 0x000000ffff037224 */ /* 0x000fe400078e000b */
[----:B------:R-:W-:Y:S01]  /*1c820*/  IMAD.MOV.U32 R29, RZ, RZ, R9 ;  /* 0x000000ffff1d7224 */ /* 0x000fe200078e0009 */
[----:B------:R-:W4:Y:S04]  /*1c830*/  LDL.LU.64 R10, [R1+0x4a08] ;  /* 0x004a0800010a7983 */ /* 0x000f280000300a00 */
[----:B-1----:R-:W4:Y:S04]  /*1c840*/  LDL.LU.64 R8, [R1+0x4a00] ;  /* 0x004a000001087983 */ /* 0x002f280000300a00 */
[----:B------:R-:W-:Y:S04]  /*1c850*/  STL [R1+0x4680], R3 ;  /* 0x0046800301007387 */ /* 0x000fe80000100800 */
[----:B------:R-:W-:Y:S04]  /*1c860*/  STL [R1+0x467c], R28 ;  /* 0x00467c1c01007387 */ /* 0x000fe80000100800 */
[----:B------:R-:W-:Y:S01]  /*1c870*/  STL [R1+0x4678], R29 ;  /* 0x0046781d01007387 */ /* 0x000fe20000100800 */
[----:B----4-:R-:W-:-:S15]  /*1c880*/  HMMA.1688.F32.TF32 R8, R20, R26, R8 ;  /* 0x0000001a1408723c */ /* 0x010fde0000081008 */
[----:B------:R-:W-:-:S04]  /*1c890*/  NOP ;  /* 0x0000000000007918 */ /* 0x000fc80000000000 */
[----:B------:R1:W-:Y:S04]  /*1c8a0*/  STL.64 [R1+0x450], R8 ;  /* 0x0004500801007387 */ /* 0x0003e80000100a00 */
[----:B------:R4:W-:Y:S01]  /*1c8b0*/  STL.64 [R1+0x458], R10 ;  /* 0x0004580a01007387 */ /* 0x0009e20000100a00 */
[----:B-1----:R-:W-:Y:S01]  /*1c8c0*/  MOV R9, R26 ;  /* 0x0000001a00097202 */ /* 0x002fe20000000f00 */
[----:B------:R-:W-:Y:S02]  /*1c8d0*/  IMAD.MOV.U32 R8, RZ, RZ, R27 ;  /* 0x000000ffff087224 */ /* 0x000fe400078e001b */
[----:B------:R-:W2:Y:S04]  /*1c8e0*/  LDL.LU.64 R26, [R1+0x49f8] ;  /* 0x0049f800011a7983 */ /* 0x000ea80000300a00 */
[----:B------:R-:W2:Y:S01]  /*1c8f0*/  LDL.LU.64 R24, [R1+0x49f0] ;  /* 0x0049f00001187983 */ /* 0x000ea20000300a00 */
[----:B---3--:R-:W-:Y:S01]  /*1c900*/  HMMA.1688.F32.TF32 R12, R20, R18, R12 ;  /* 0x00000012140c723c */ /* 0x008fe2000008100c */
[----:B------:R-:W-:Y:S01]  /*1c910*/  LOP3.LUT R29, R0, 0x20, RZ, 0x3c, !PT ;  /* 0x00000020001d7812 */ /* 0x000fe200078e3cff */
[----:B----4-:R-:W-:-:S02]  /*1c920*/  IMAD.MOV.U32 R11, RZ, RZ, R18 ;  /* 0x000000ffff0b7224 */ /* 0x010fc400078e0012 */
[----:B------:R-:W-:Y:S01]  /*1c930*/  IMAD.MOV.U32 R10, RZ, RZ, R19 ;  /* 0x000000ffff0a7224 */ /* 0x000fe200078e0013 */
[----:B------:R-:W-:Y:S04]  /*1c940*/  LDS R18, [R0+UR8+0xa100] ;  /* 0x00a1000800127984 */ /* 0x000fe80008000800 */
[----:B------:R-:W-:Y:S04]  /*1c950*/  LDS R19, [R29+UR8+0xa100] ;  /* 0x00a100081d137984 */ /* 0x000fe80008000800 */
[----:B------:R-:W-:Y:S06]  /*1c960*/  LDS R17, [R29+UR8+0x8100] ;  /* 0x008100081d117984 */ /* 0x000fec0008000800 */
[----:B------:R-:W-:Y:S01]  /*1c970*/  IMAD.MOV.U32 R3, RZ, RZ, R14 ;  /* 0x000000ffff037224 */ /* 0x000fe200078e000e */
[----:B------:R1:W-:Y:S01]  /*1c980*/  STL.64 [R1+0x440], R12 ;  /* 0x0004400c01007387 */ /* 0x0003e20000100a00 */
[----:B------:R-:W-:-:S05]  /*1c990*/  MOV R28, R15 ;  /* 0x0000000f001c7202 */ /* 0x000fca0000000f00 */
[----:B------:R-:W-:Y:S04]  /*1c9a0*/  STL [R1+0x4688], R28 ;  /* 0x0046881c01007387 */ /* 0x000fe80000100800 */
[----:B------:R-:W-:Y:S04]  /*1c9b0*/  STL [R1+0x4684], R3 ;  /* 0x0046840301007387 */ /* 0x000fe80000100800 */
[----:B------:R-:W-:Y:S04]  /*1c9c0*/  STL.64 [R1+0x4950], R6 ;  /* 0x0049500601007387 */ /* 0x000fe80000100a00 */
[----:B--2---:R-:W-:Y:S01]  /*1c9d0*/  STL.64 [R1+0x4948], R4 ;  /* 0x0049480401007387 */ /* 0x004fe20000100a00 */
[----:B------:R-:W-:Y:S01]  /*1c9e0*/  LOP3.LUT R2, R2, 0x40, RZ, 0x3c, !PT ;  /* 0x0000004002027812 */ /* 0x000fe200078e3cff */
[----:B-1----:R-:W-:Y:S04]  /*1c9f0*/  HMMA.1688.F32.TF32 R12, R20, R6, R24 ;  /* 0x00000006140c723c */ /* 0x002fe80000081018 */
[----:B------:R-:W-:Y:S04]  /*1ca00*/  LDSM.16.M88.4 R4, [R2+UR9+0x80000] ;  /* 0x080000090204783b */ /* 0x000fe80008000200 */
[----:B------:R-:W-:Y:S11]  /*1ca10*/  LDSM.16.M88.4 R20, [R2+UR9+0x84000] ;  /* 0x084000090214783b */ /* 0x000ff60008000200 */
[----:B------:R-:W-:Y:S04]  /*1ca20*/  STL.64 [R1+0x420], R12 ;  /* 0x0004200c01007387 */ /* 0x000fe80000100a00 */
[----:B------:R-:W-:Y:S04]  /*1ca30*/  STL.64 [R1+0x428], R14 ;  /* 0x0004280e01007387 */ /* 0x000fe80000100a00 */
[----:B------:R-:W-:Y:S04]  /*1ca40*/  LDS R14, [R0+UR8+0xa000] ;  /* 0x00a00008000e7984 */ /* 0x000fe80008000800 */
[----:B------:R-:W1:Y:S04]  /*1ca50*/  LDS R15, [R29+UR8+0xa000] ;  /* 0x00a000081d0f7984 */ /* 0x000e680008000800 */
[----:B------:R-:W-:Y:S04]  /*1ca60*/  LDS R12, [R0+UR8+0x8000] ;  /* 0x00800008000c7984 */ /* 0x000fe80008000800 */
[----:B------:R-:W2:Y:S04]  /*1ca70*/  LDS R13, [R29+UR8+0x8000] ;  /* 0x008000081d0d7984 */ /* 0x000ea80008000800 */
[----:B-1----:R-:W-:Y:S04]  /*1ca80*/  STL.64 [R1+0x4940], R14 ;  /* 0x0049400e01007387 */ /* 0x002fe80000100a00 */
[----:B--2---:R1:W-:Y:S04]  /*1ca90*/  STL.64 [R1+0x4938], R12 ;  /* 0x0049380c01007387 */ /* 0x0043e80000100a00 */
[----:B------:R-:W-:Y:S04]  /*1caa0*/  STL [R1+0x4898], R16 ;  /* 0x0048981001007387 */ /* 0x000fe80000100800 */
[----:B------:R-:W-:Y:S04]  /*1cab0*/  STL.64 [R1+0x48f8], R18 ;  /* 0x0048f81201007387 */ /* 0x000fe80000100a00 */
[----:B------:R-:W-:Y:S04]  /*1cac0*/  STL [R1+0x48f0], R17 ;  /* 0x0048f01101007387 */ /* 0x000fe80000100800 */
[----:B------:R-:W2:Y:S01]  /*1cad0*/  LDSM.16.M88.4 R16, [R2+UR9+0x88000] ;  /* 0x088000090210783b */ /* 0x000ea20008000200 */
[----:B-1----:R-:W-:Y:S01]  /*1cae0*/  MOV R13, R4 ;  /* 0x00000004000d7202 */ /* 0x002fe20000000f00 */
[----:B------:R-:W-:-:S02]  /*1caf0*/  IMAD.MOV.U32 R12, RZ, RZ, R5 ;  /* 0x000000ffff0c7224 */ /* 0x000fc400078e0005 */
[----:B------:R-:W-:Y:S04]  /*1cb00*/  STL.64 [R1+0xd0], R4 ;  /* 0x0000d00401007387 */ /* 0x000fe80000100a00 */
[----:B------:R-:W-:Y:S04]  /*1cb10*/  STL.64 [R1+0xd8], R6 ;  /* 0x0000d80601007387 */ /* 0x000fe80000100a00 */
[----:B------:R-:W1:Y:S04]  /*1cb20*/  LDSM.16.M88.4 R4, [R2+UR9+0x8c000] ;  /* 0x08c000090204783b */ /* 0x000e680008000200 */
[----:B------:R-:W-:Y:S04]  /*1cb30*/  STL.64 [R1+0xc0], R20 ;  /* 0x0000c01401007387 */ /* 0x000fe80000100a00 */
[----:B------:R-:W-:Y:S04]  /*1cb40*/  STL.64 [R1+0xc8], R22 ;  /* 0x0000c81601007387 */ /* 0x000fe80000100a00 */
[----:B------:R-:W3:Y:S04]  /*1cb50*/  LDSM.16.M88.4 R20, [R2+UR9+0x90000] ;  /* 0x090000090214783b */ /* 0x000ee80008000200 */
[----:B--2---:R-:W-:Y:S04]  /*1cb60*/  STL.64 [R1+0xb0], R16 ;  /* 0x0000b01001007387 */ /* 0x004fe80000100a00 */
[----:B------:R-:W-:Y:S04]  /*1cb70*/  STL.64 [R1+0xb8], R18 ;  /* 0x0000b81201007387 */ /* 0x000fe80000100a00 */
[----:B------:R-:W2:Y:S04]  /*1cb80*/  LDSM.16.M88.4 R16, [R2+UR9+0x94000] ;  /* 0x094000090210783b */ /* 0x000ea80008000200 */
[----:B-1----:R1:W-:Y:S04]  /*1cb90*/  STL.64 [R1+0xa0], R4 ;  /* 0x0000a00401007387 */ /* 0x0023e80000100a00 */
[----:B------:R-:W-:Y:S04]  /*1cba0*/  STL.64 [R1+0xa8], R6 ;  /* 0x0000a80601007387 */ /* 0x000fe80000100a00 */
[----:B---3--:R-:W-:Y:S04]  /*1cbb0*/  STL.64 [R1+0x90], R20 ;  /* 0x0000901401007387 */ /* 0x008fe80000100a00 */
[----:B------:R-:W-:Y:S04]  /*1cbc0*/  STL.64 [R1+0x98], R22 ;  /* 0x0000981601007387 */ /* 0x000fe80000100a00 */
[----:B------:R-:W-:Y:S04]  /*1cbd0*/  LDSM.16.M88.4 R20, [R2+UR9+0x9c000] ;  /* 0x09c000090214783b */ /* 0x000fe80008000200 */
[----:B--2---:R-:W-:Y:S01]  /*1cbe0*/  STL.64 [R1+0x80], R16 ;  /* 0x0000801001007387 */ /* 0x004fe20000100a00 */
[----:B-1----:R-:W-:-:S02]  /*1cbf0*/  IMAD.MOV.U32 R5, RZ, RZ, R16 ;  /* 0x000000ffff057224 */ /* 0x002fc400078e0010 */
[----:B------:R-:W-:Y:S01]  /*1cc00*/  IMAD.MOV.U32 R4, RZ, RZ, R17 ;  /* 0x000000ffff047224 */ /* 0x000fe200078e0011 */
[----:B------:R-:W-:Y:S04]  /*1cc10*/  STL.64 [R1+0x88], R18 ;  /* 0x0000881201007387 */ /* 0x000fe80000100a00 */
[----:B------:R-:W1:Y:S04]  /*1cc20*/  LDSM.16.M88.4 R16, [R2+UR9+0x98000] ;  /* 0x098000090210783b */ /* 0x000e680008000200 */
[----:B-1----:R-:W-:Y:S04]  /*1cc30*/  STL.64 [R1+0x70], R16 ;  /* 0x0000701001007387 */ /* 0x002fe80000100a00 */
[----:B------:R-:W-:Y:S04]  /*1cc40*/  STL.64 [R1+0x78], R18 ;  /* 0x0000781201007387 */ /* 0x000fe80000100a00 */
[----:B------:R-:W-:Y:S04]  /*1cc50*/  STL.64 [R1+0x48a8], R22 ;  /* 0x0048a81601007387 */ /* 0x000fe80000100a00 */
[----:B------:R1:W-:Y:S04]  /*1cc60*/  STL.64 [R1+0x48a0], R20 ;  /* 0x0048a01401007387 */ /* 0x0003e80000100a00 */
[----:B-1----:R-:W2:Y:S04]  /*1cc70*/  LDL.LU R20, [R1+0x680] ;  /* 0x0006800001147983 */ /* 0x002ea80000300800 */
[----:B------:R-:W2:Y:S04]  /*1cc80*/  LDL.LU R21, [R1+0x684] ;  /* 0x0006840001157983 */ /* 0x000ea80000300800 */
[----:B------:R-:W3:Y:S04]  /*1cc90*/  LDL.LU R22, [R1+0x688] ;  /* 0x0006880001167983 */ /* 0x000ee80000300800 */
[----:B------:R-:W3:Y:S01]  /*1cca0*/  LDL.LU R23, [R1+0x68c] ;  /* 0x00068c0001177983 */ /* 0x000ee20000300800 */
[----:B------:R-:W-:-:S02]  /*1ccb0*/  IMAD.MOV.U32 R27, RZ, RZ, R11 ;  /* 0x000000ffff1b7224 */ /* 0x000fc400078e000b */
[----:B------:R-:W-:Y:S02]  /*1ccc0*/  IMAD.MOV.U32 R26, RZ, RZ, R10 ;  /* 0x000000ffff1a7224 */ /* 0x000fe400078e000a */
[----:B------:R-:W-:Y:S02]  /*1ccd0*/  IMAD.MOV.U32 R25, RZ, RZ, R9 ;  /* 0x000000ffff197224 */ /* 0x000fe400078e0009 */
[----:B------:R-:W-:Y:S01]  /*1cce0*/  IMAD.MOV.U32 R24, RZ, RZ, R8 ;  /* 0x000000ffff187224 */ /* 0x000fe200078e0008 */
[----:B------:R-:W-:Y:S01]  /*1ccf0*/  MOV R7, R26 ;  /* 0x0000001a00077202 */ /* 0x000fe20000000f00 */
[----:B------:R-:W-:Y:S01]  /*1cd00*/  IMAD.MOV.U32 R6, RZ, RZ, R27 ;  /* 0x000000ffff067224 */ /* 0x000fe200078e001b */
[----:B------:R-:W-:Y:S04]  /*1cd10*/  LDS R26, [R0+UR8+0xa200] ;  /* 0x00a20008001a7984 */ /* 0x000fe80008000800 */
[----:B------:R-:W1:Y:S01]  /*1cd20*/  LDS R27, [R29+UR8+0xa200] ;  /* 0x00a200081d1b7984 */ /* 0x000e620008000800 */
[----:B------:R-:W-:Y:S01]  /*1cd30*/  IMAD.MOV.U32 R28, RZ, RZ, R16 ;  /* 0x000000ffff1c7224 */ /* 0x000fe200078e0010 */
[----:B------:R-:W-:-:S02]  /*1cd40*/  MOV R3, R17 ;  /* 0x0000001100037202 */ /* 0x000fc40000000f00 */
[----:B------:R-:W-:Y:S04]  /*1cd50*/  LDS R8, [R0+UR8+0x4700] ;  /* 0x0047000800087984 */ /* 0x000fe80008000800 */
[----:B------:R-:W-:Y:S04]  /*1cd60*/  LDS R10, [R0+UR8+0x6700] ;  /* 0x00670008000a7984 */ /* 0x000fe80008000800 */
[----:B------:R-:W-:Y:S04]  /*1cd70*/  LDS R9, [R29+UR8+0x4700] ;  /* 0x004700081d097984 */ /* 0x000fe80008000800 */
[----:B------:R-:W-:Y:S04]  /*1cd80*/  LDS R11, [R29+UR8+0x6700] ;  /* 0x006700081d0b7984 */ /* 0x000fe80008000800 */
[----:B---3--:R-:W-:Y:S04]  /*1cd90*/  STL.64 [R1+0x48b8], R22 ;  /* 0x0048b81601007387 */ /* 0x008fe80000100a00 */
[----:B--2---:R2:W-:Y:S02]  /*1cda0*/  STL.64 [R1+0x48b0], R20 ;  /* 0x0048b01401007387 */ /* 0x0045e40000100a00 */
[----:B--2---:R-:W-:-:S02]  /*1cdb0*/  IMAD.MOV.U32 R20, RZ, RZ, R5 ;  /* 0x000000ffff147224 */ /* 0x004fc400078e0005 */
[----:B------:R-:W-:-:S05]  /*1cdc0*/  IMAD.MOV.U32 R21, RZ, RZ, R4 ;  /* 0x000000ffff157224 */ /* 0x000fca00078e0004 */
[----:B------:R2:W-:Y:S04]  /*1cdd0*/  STL.64 [R1+0x48d0], R20 ;  /* 0x0048d01401007387 */ /* 0x0005e80000100a00 */
[----:B--2---:R-:W2:Y:S01]  /*1cde0*/  LDL.64 R20, [R1+0x90] ;  /* 0x0000900001147983 */ /* 0x004ea20000100a00 */
[----:B------:R-:W-:Y:S02]  /*1cdf0*/  IMAD.MOV.U32 R5, RZ, RZ, R24 ;  /* 0x000000ffff057224 */ /* 0x000fe400078e0018 */
[----:B------:R-:W-:Y:S01]  /*1ce00*/  IMAD.MOV.U32 R4, RZ, RZ, R25 ;  /* 0x000000ffff047224 */ /* 0x000fe200078e0019 */
[----:B------:R-:W-:Y:S04]  /*1ce10*/  LDS R24, [R0+UR8+0x8200] ;  /* 0x0082000800187984 */ /* 0x000fe80008000800 */
[----:B------:R-:W3:Y:S04]  /*1ce20*/  LDS R25, [R29+UR8+0x8200] ;  /* 0x008200081d197984 */ /* 0x000ee80008000800 */
[----:B--2---:R-:W-:Y:S04]  /*1ce30*/  STL.64 [R1+0x48e8], R20 ;  /* 0x0048e81401007387 */ /* 0x004fe80000100a00 */
[----:B------:R-:W-:Y:S04]  /*1ce40*/  STL [R1+0x3964], R2 ;  /* 0x0039640201007387 */ /* 0x000fe80000100800 */
[----:B-1----:R-:W-:Y:S04]  /*1ce50*/  STL.64 [R1+0x4830], R26 ;  /* 0x0048301a01007387 */ /* 0x002fe80000100a00 */
        /* <DEDUP_REMOVED lines=8> */
[----:B------:R-:W2:Y:S04]  /*1cee0*/  LDL.LU R19, [R1+0x6ac] ;  /* 0x0006ac0001137983 */ /* 0x000ea80000300800 */
[----:B--2---:R-:W-:Y:S04]  /*1cef0*/  STL.64 [R1+0x4908], R18 ;  /* 0x0049081201007387 */ /* 0x004fe80000100a00 */
[----:B----4-:R1:W-:Y:S04]  /*1cf00*/  STL.64 [R1+0x4900], R16 ;  /* 0x0049001001007387 */ /* 0x0103e80000100a00 */
[----:B-1----:R-:W2:Y:S04]  /*1cf10*/  LDL.64 R16, [R1+0xb0] ;  /* 0x0000b00001107983 */ /* 0x002ea80000100a00 */
[----:B--2---:R1:W-:Y:S04]  /*1cf20*/  STL.64 [R1+0x4910], R16 ;  /* 0x0049101001007387 */ /* 0x0043e80000100a00 */
[----:B-1----:R-:W2:Y:S04]  /*1cf30*/  LDL.64 R16, [R1+0xc0] ;  /* 0x0000c00001107983 */ /* 0x002ea80000100a00 */
[----:B--2---:R1:W-:Y:S02]  /*1cf40*/  STL.64 [R1+0x4920], R16 ;  /* 0x0049201001007387 */ /* 0x0043e40000100a00 */
[----:B-1----:R-:W-:-:S02]  /*1cf50*/  IMAD.MOV.U32 R16, RZ, RZ, R13 ;  /* 0x000000ffff107224 */ /* 0x002fc400078e000d */
[----:B------:R-:W-:-:S05]  /*1cf60*/  IMAD.MOV.U32 R17, RZ, RZ, R12 ;  /* 0x000000ffff117224 */ /* 0x000fca00078e000c */
[----:B------:R-:W-:Y:S04]  /*1cf70*/  STL.64 [R1+0x4958], R16 ;  /* 0x0049581001007387 */ /* 0x000fe80000100a00 */
[----:B------:R-:W2:Y:S04]  /*1cf80*/  LDL.LU R12, [R1+0x6e0] ;  /* 0x0006e000010c7983 */ /* 0x000ea80000300800 */
[----:B------:R-:W2:Y:S04]  /*1cf90*/  LDL.LU R13, [R1+0x6e4] ;  /* 0x0006e400010d7983 */ /* 0x000ea80000300800 */
[----:B------:R-:W4:Y:S04]  /*1cfa0*/  LDL.LU R14, [R1+0x6e8] ;  /* 0x0006e800010e7983 */ /* 0x000f280000300800 */
[----:B------:R-:W4:Y:S04]  /*1cfb0*/  LDL.LU R15, [R1+0x6ec] ;  /* 0x0006ec00010f7983 */ /* 0x000f280000300800 */
[----:B----4-:R1:W-:Y:S04]  /*1cfc0*/  STL.64 [R1+0x4968], R14 ;  /* 0x0049680e01007387 */ /* 0x0103e80000100a00 */
[----:B--2---:R-:W-:Y:S04]  /*1cfd0*/  STL.64 [R1+0x4960], R12 ;  /* 0x0049600c01007387 */ /* 0x004fe80000100a00 */
[----:B------:R2:W-:Y:S01]  /*1cfe0*/  STL.64 [R1+0x4970], R6 ;  /* 0x0049700601007387 */ /* 0x0005e20000100a00 */
[----:B-1----:R-:W-:Y:S01]  /*1cff0*/  IMAD.MOV.U32 R14, RZ, RZ, R4 ;  /* 0x000000ffff0e7224 */ /* 0x002fe200078e0004 */
[----:B------:R-:W-:-:S05]  /*1d000*/  MOV R15, R5 ;  /* 0x00000005000f7202 */ /* 0x000fca0000000f00 */
[----:B------:R1:W-:Y:S04]  /*1d010*/  STL.64 [R1+0x4978], R14 ;  /* 0x0049780e01007387 */ /* 0x0003e80000100a00 */
[----:B------:R-:W4:Y:S04]  /*1d020*/  LDL.LU R4, [R1+0x770] ;  /* 0x0007700001047983 */ /* 0x000f280000300800 */
[----:B------:R-:W4:Y:S04]  /*1d030*/  LDL.LU R5, [R1+0x774] ;  /* 0x0007740001057983 */ /* 0x000f280000300800 */
[----:B--2---:R-:W2:Y:S04]  /*1d040*/  LDL.LU R6, [R1+0x778] ;  /* 0x0007780001067983 */ /* 0x004ea80000300800 */
[----:B------:R-:W2:Y:S04]  /*1d050*/  LDL.LU R7, [R1+0x77c] ;  /* 0x00077c0001077983 */ /* 0x000ea80000300800 */
[----:B--2---:R-:W-:Y:S04]  /*1d060*/  STL.64 [R1+0x4988], R6 ;  /* 0x0049880601007387 */ /* 0x004fe80000100a00 */
[----:B----4-:R2:W-:Y:S04]  /*1d070*/  STL.64 [R1+0x4980], R4 ;  /* 0x0049800401007387 */ /* 0x0105e80000100a00 */
[----:B-1----:R-:W4:Y:S04]  /*1d080*/  LDL.LU R14, [R1+0x28] ;  /* 0x00002800010e7983 */ /* 0x002f280000300800 */
[----:B------:R-:W4:Y:S04]  /*1d090*/  LDL.LU R15, [R1+0x2c] ;  /* 0x00002c00010f7983 */ /* 0x000f280000300800 */
[----:B----4-:R1:W-:Y:S04]  /*1d0a0*/  STL.64 [R1+0x4990], R14 ;  /* 0x0049900e01007387 */ /* 0x0103e80000100a00 */
[----:B--2---:R-:W2:Y:S04]  /*1d0b0*/  LDL.LU R4, [R1+0x780] ;  /* 0x0007800001047983 */ /* 0x004ea80000300800 */
[----:B------:R-:W2:Y:S04]  /*1d0c0*/  LDL.LU R5, [R1+0x784] ;  /* 0x0007840001057983 */ /* 0x000ea80000300800 */
[----:B------:R-:W4:Y:S04]  /*1d0d0*/  LDL.LU R6, [R1+0x788] ;  /* 0x0007880001067983 */ /* 0x000f280000300800 */
[----:B------:R-:W4:Y:S04]  /*1d0e0*/  LDL.LU R7, [R1+0x78c] ;  /* 0x00078c0001077983 */ /* 0x000f280000300800 */
[----:B----4-:R-:W-:Y:S04]  /*1d0f0*/  STL.64 [R1+0x49a0], R6 ;  /* 0x0049a00601007387 */ /* 0x010fe80000100a00 */
[----:B--2---:R2:W-:Y:S04]  /*1d100*/  STL.64 [R1+0x4998], R4 ;  /* 0x0049980401007387 */ /* 0x0045e80000100a00 */
        /* <DEDUP_REMOVED lines=8> */
[----:B--2---:R-:W-:Y:S04]  /*1d190*/  STL.64 [R1+0x49b0], R4 ;  /* 0x0049b00401007387 */ /* 0x004fe80000100a00 */
[----:B-1----:R-:W2:Y:S04]  /*1d1a0*/  LDL.LU R14, [R1+0x48] ;  /* 0x00004800010e7983 */ /* 0x002ea80000300800 */
[----:B------:R-:W2:Y:S04]  /*1d1b0*/  LDL.LU R15, [R1+0x4c] ;  /* 0x00004c00010f7983 */ /* 0x000ea80000300800 */
[----:B--2---:R1:W-:Y:S04]  /*1d1c0*/  STL.64 [R1+0x49c0], R14 ;  /* 0x0049c00e01007387 */ /* 0x0043e80000100a00 */
[----:B-1----:R-:W2:Y:S04]  /*1d1d0*/  LDL.LU R14, [R1+0x58] ;  /* 0x00005800010e7983 */ /* 0x002ea80000300800 */
[----:B------:R-:W2:Y:S04]  /*1d1e0*/  LDL.LU R15, [R1+0x5c] ;  /* 0x00005c00010f7983 */ /* 0x000ea80000300800 */
[----:B--2---:R1:W-:Y:S04]  /*1d1f0*/  STL.64 [R1+0x49d8], R14 ;  /* 0x0049d80e01007387 */ /* 0x0043e80000100a00 */
[----:B------:R-:W2:Y:S04]  /*1d200*/  LDL.LU R4, [R1+0x4d0] ;  /* 0x0004d00001047983 */ /* 0x000ea80000300800 */
[----:B------:R-:W2:Y:S04]  /*1d210*/  LDL.LU R5, [R1+0x4d4] ;  /* 0x0004d40001057983 */ /* 0x000ea80000300800 */
[----:B------:R-:W4:Y:S04]  /*1d220*/  LDL.LU R6, [R1+0x4d8] ;  /* 0x0004d80001067983 */ /* 0x000f280000300800 */
[----:B------:R-:W4:Y:S04]  /*1d230*/  LDL.LU R7, [R1+0x4dc] ;  /* 0x0004dc0001077983 */ /* 0x000f280000300800 */
[----:B-1----:R-:W2:Y:S04]  /*1d240*/  LDL.LU R14, [R1+0x68] ;  /* 0x00006800010e7983 */ /* 0x002ea80000300800 */
[----:B------:R-:W3:Y:S04]  /*1d250*/  LDL.LU R15, [R1+0x6c] ;  /* 0x00006c00010f7983 */ /* 0x000ee80000300800 */
[----:B----4-:R-:W-:Y:S04]  /*1d260*/  STL.64 [R1+0x49d0], R6 ;  /* 0x0049d00601007387 */ /* 0x010fe80000100a00 */
[----:B--2---:R1:W-:Y:S04]  /*1d270*/  STL.64 [R1+0x49c8], R4 ;  /* 0x0049c80401007387 */ /* 0x0043e80000100a00 */
[----:B-1----:R-:W2:Y:S04]  /*1d280*/  LDL.LU R4, [R1+0x5e0] ;  /* 0x0005e00001047983 */ /* 0x002ea80000300800 */
[----:B------:R-:W2:Y:S04]  /*1d290*/  LDL.LU R5, [R1+0x5e4] ;  /* 0x0005e40001057983 */ /* 0x000ea80000300800 */
[----:B------:R-:W4:Y:S04]  /*1d2a0*/  LDL.LU R6, [R1+0x5e8] ;  /* 0x0005e80001067983 */ /* 0x000f280000300800 */
[----:B------:R-:W4:Y:S04]  /*1d2b0*/  LDL.LU R7, [R1+0x5ec] ;  /* 0x0005ec0001077983 */ /* 0x000f280000300800 */
[----:B----4-:R-:W-:Y:S04]  /*1d2c0*/  STL.64 [R1+0x49e8], R6 ;  /* 0x0049e80601007387 */ /* 0x010fe80000100a00 */
[----:B--2---:R1:W-:Y:S04]  /*1d2d0*/  STL.64 [R1+0x49e0], R4 ;  /* 0x0049e00401007387 */ /* 0x0043e80000100a00 */
[----:B-1----:R-:W2:Y:S04]  /*1d2e0*/  LDL.LU R4, [R1+0x430] ;  /* 0x0004300001047983 */ /* 0x002ea80000300800 */
[----:B------:R-:W2:Y:S04]  /*1d2f0*/  LDL.LU R5, [R1+0x434] ;  /* 0x0004340001057983 */ /* 0x000ea80000300800 */
[----:B------:R-:W2:Y:S04]  /*1d300*/  LDL.LU R6, [R1+0x438] ;  /* 0x0004380001067983 */ /* 0x000ea80000300800 */
[----:B------:R-:W2:Y:S04]  /*1d310*/  LDL.LU R7, [R1+0x43c] ;  /* 0x00043c0001077983 */ /* 0x000ea80000300800 */
[----:B------:R-:W4:Y:S04]  /*1d320*/  LDL.LU R16, [R1+0x760] ;  /* 0x0007600001107983 */ /* 0x000f280000300800 */
[----:B------:R-:W4:Y:S04]  /*1d330*/  LDL.LU R17, [R1+0x764] ;  /* 0x0007640001117983 */ /* 0x000f280000300800 */
[----:B------:R-:W4:Y:S04]  /*1d340*/  LDL.LU R18, [R1+0x768] ;  /* 0x0007680001127983 */ /* 0x000f280000300800 */
[----:B------:R-:W4:Y:S04]  /*1d350*/  LDL.LU R19, [R1+0x76c] ;  /* 0x00076c0001137983 */ /* 0x000f280000300800 */
[----:B------:R-:W2:Y:S04]  /*1d360*/  LDL.64 R20, [R1+0xa0] ;  /* 0x0000a00001147983 */ /* 0x000ea80000100a00 */
[----:B--2---:R1:W-:Y:S04]  /*1d370*/  STL.64 [R1+0x4918], R20 ;  /* 0x0049181401007387 */ /* 0x0043e80000100a00 */
[----:B-1----:R-:W2:Y:S04]  /*1d380*/  LDL.LU R20, [R1+0x6c0] ;  /* 0x0006c00001147983 */ /* 0x002ea80000300800 */
        /* <DEDUP_REMOVED lines=9> */
[----:B---3--:R-:W-:Y:S04]  /*1d420*/  STL.64 [R1+0x48c8], R26 ;  /* 0x0048c81a01007387 */ /* 0x008fe80000100a00 */
[----:B------:R1:W-:Y:S04]  /*1d430*/  STL.64 [R1+0x48c0], R24 ;  /* 0x0048c01801007387 */ /* 0x0003e80000100a00 */
[----:B-1----:R-:W3:Y:S04]  /*1d440*/  LDL.LU R24, [R1+0x310] ;  /* 0x0003100001187983 */ /* 0x002ee80000300800 */
[----:B------:R-:W3:Y:S04]  /*1d450*/  LDL.LU R25, [R1+0x314] ;  /* 0x0003140001197983 */ /* 0x000ee80000300800 */
[----:B------:R-:W2:Y:S04]  /*1d460*/  LDL.LU R26, [R1+0x318] ;  /* 0x00031800011a7983 */ /* 0x000ea80000300800 */
[----:B------:R-:W2:Y:S01]  /*1d470*/  LDL.LU R27, [R1+0x31c] ;  /* 0x00031c00011b7983 */ /* 0x000ea20000300800 */
[C---:B------:R-:W-:Y:S03]  /*1d480*/  HMMA.1688.F32.TF32 R12, R8.reuse, R14, R4 ;  /* 0x0000000e080c723c */ /* 0x040fe60000081004 */
[----:B--2---:R-:W-:Y:S04]  /*1d490*/  STL.64 [R1+0x48e0], R26 ;  /* 0x0048e01a01007387 */ /* 0x004fe80000100a00 */
[----:B---3--:R1:W-:Y:S04]  /*1d4a0*/  STL.64 [R1+0x48d8], R24 ;  /* 0x0048d81801007387 */ /* 0x0083e80000100a00 */
        /* <DEDUP_REMOVED lines=10> */
[----:B------:R-:W3:Y:S04]  /*1d550*/  LDL.LU.64 R6, [R1+0x49d0] ;  /* 0x0049d00001067983 */ /* 0x000ee80000300a00 */
[----:B------:R-:W3:-:S13]  /*1d560*/  LDL.LU.64 R4, [R1+0x49c8] ;  /* 0x0049c80001047983 */ /* 0x000eda0000300a00 */
        /* <DEDUP_REMOVED lines=22> */
[----:B------:R-:W4:-:S15]  /*1d6d0*/  LDL.LU.64 R6, [R1+0x4970] ;  /* 0x0049700001067983 */ /* 0x000f1e0000300a00 */
[----:B------:R-:W-:Y:S02]  /*1d6e0*/  NOP ;  /* 0x0000000000007918 */ /* 0x000fe40000000000 */
[----:B------:R-:W-:Y:S04]  /*1d6f0*/  STL.64 [R1+0x400], R12 ;  /* 0x0004000c01007387 */ /* 0x000fe80000100a00 */
[----:B------:R1:W-:Y:S04]  /*1d700*/  STL.64 [R1+0x408], R14 ;  /* 0x0004080e01007387 */ /* 0x0003e80000100a00 */
[----:B-1----:R-:W3:Y:S04]  /*1d710*/  LDL.LU.64 R14, [R1+0x4968] ;  /* 0x00496800010e7983 */ /* 0x002ee80000300a00 */
[----:B------:R-:W3:Y:S01]  /*1d720*/  LDL.LU.64 R12, [R1+0x4960] ;  /* 0x00496000010c7983 */ /* 0x000ee20000300a00 */
[----:B----4-:R-:W-:Y:S03]  /*1d730*/  HMMA.1688.F32.TF32 R4, R8, R6, R16 ;  /* 0x000000060804723c */ /* 0x010fe60000081010 */
[----:B------:R-:W4:-:S15]  /*1d740*/  LDL.LU.64 R16, [R1+0x4958] ;  /* 0x0049580001107983 */ /* 0x000f1e0000300a00 */
[----:B------:R-:W-:Y:S01]  /*1d750*/  NOP ;  /* 0x0000000000007918 */ /* 0x000fe20000000000 */
[----:B------:R-:W-:Y:S04]  /*1d760*/  STL.64 [R1+0x3f0], R4 ;  /* 0x0003f00401007387 */ /* 0x000fe80000100a00 */
[----:B------:R1:W-:Y:S04]  /*1d770*/  STL.64 [R1+0x3f8], R6 ;  /* 0x0003f80601007387 */ /* 0x0003e80000100a00 */
[----:B-1----:R-:W3:Y:S04]  /*1d780*/  LDL.LU.64 R6, [R1+0x4950] ;  /* 0x0049500001067983 */ /* 0x002ee80000300a00 */
[----:B------:R-:W2:Y:S01]  /*1d790*/  LDL.LU.64 R4, [R1+0x4948] ;  /* 0x0049480001047983 */ /* 0x000ea20000300a00 */
[----:B---3--:R-:W-:Y:S03]  /*1d7a0*/  HMMA.1688.F32.TF32 R8, R8, R6, R12 ;  /* 0x000000060808723c */ /* 0x008fe6000008100c */
[----:B------:R-:W4:Y:S04]  /*1d7b0*/  LDL.LU.64 R14, [R1+0x4940] ;  /* 0x00494000010e7983 */ /* 0x000f280000300a00 */
[----:B------:R-:W4:-:S12]  /*1d7c0*/  LDL.LU.64 R12, [R1+0x4938] ;  /* 0x00493800010c7983 */ /* 0x000f180000300a00 */
[----:B------:R1:W-:Y:S04]  /*1d7d0*/  STL.64 [R1+0x370], R8 ;  /* 0x0003700801007387 */ /* 0x0003e80000100a00 */
[----:B------:R3:W-:Y:S04]  /*1d7e0*/  STL.64 [R1+0x378], R10 ;  /* 0x0003780a01007387 */ /* 0x0007e80000100a00 */
[----:B-1----:R-:W4:Y:S04]  /*1d7f0*/  LDL.LU R8, [R1+0x6b0] ;  /* 0x0006b00001087983 */ /* 0x002f280000300800 */
[----:B------:R-:W4:Y:S04]  /*1d800*/  LDL.LU R9, [R1+0x6b4] ;  /* 0x0006b40001097983 */ /* 0x000f280000300800 */
[----:B---3--:R-:W3:Y:S04]  /*1d810*/  LDL.LU R10, [R1+0x6b8] ;  /* 0x0006b800010a7983 */ /* 0x008ee80000300800 */
[----:B------:R-:W3:Y:S04]  /*1d820*/  LDL.LU R11, [R1+0x6bc] ;  /* 0x0006bc00010b7983 */ /* 0x000ee80000300800 */
[----:B--2---:R-:W-:Y:S01]  /*1d830*/  STL.64 [R1+0x47b8], R4 ;  /* 0x0047b80401007387 */ /* 0x004fe20000100a00 */
[----:B----4-:R-:W-:Y:S03]  /*1d840*/  HMMA.1688.F32.TF32 R16, R12, R16, R20 ;  /* 0x000000100c10723c */ /* 0x010fe60000081014 */
[----:B------:R-:W2:Y:S04]  /*1d850*/  LDL.LU.64 R22, [R1+0x4930] ;  /* 0x0049300001167983 */ /* 0x000ea80000300a00 */
[----:B------:R-:W2:-:S12]  /*1d860*/  LDL.LU.64 R20, [R1+0x4928] ;  /* 0x0049280001147983 */ /* 0x000e980000300a00 */
[----:B------:R1:W-:Y:S04]  /*1d870*/  STL.64 [R1+0x360], R16 ;  /* 0x0003601001007387 */ /* 0x0003e80000100a00 */
[----:B------:R-:W-:Y:S04]  /*1d880*/  STL.64 [R1+0x368], R18 ;  /* 0x0003681201007387 */ /* 0x000fe80000100a00 */
[----:B-1----:R-:W2:Y:S01]  /*1d890*/  LDL.LU.64 R16, [R1+0x4920] ;  /* 0x0049200001107983 */ /* 0x002ea20000300a00 */
[----:B------:R-:W-:Y:S01]  /*1d8a0*/  IMAD.MOV.U32 R5, RZ, RZ, R3 ;  /* 0x000000ffff057224 */ /* 0x000fe200078e0003 */
[----:B--2---:R-:W-:Y:S01]  /*1d8b0*/  HMMA.1688.F32.TF32 R20, R12, R16, R20 ;  /* 0x000000100c14723c */ /* 0x004fe20000081014 */
[----:B------:R-:W-:-:S02]  /*1d8c0*/  IMAD.MOV.U32 R3, RZ, RZ, R16 ;  /* 0x000000ffff037224 */ /* 0x000fc400078e0010 */
[----:B------:R-:W-:-:S15]  /*1d8d0*/  IMAD.MOV.U32 R2, RZ, RZ, R17 ;  /* 0x000000ffff027224 */ /* 0x000fde00078e0011 */
[----:B------:R-:W-:Y:S01]  /*1d8e0*/  NOP ;  /* 0x0000000000007918 */ /* 0x000fe20000000000 */
[----:B------:R1:W-:Y:S04]  /*1d8f0*/  STL.64 [R1+0x350], R20 ;  /* 0x0003501401007387 */ /* 0x0003e80000100a00 */
[----:B------:R-:W-:Y:S04]  /*1d900*/  STL.64 [R1+0x358], R22 ;  /* 0x0003581601007387 */ /* 0x000fe80000100a00 */
[----:B-1----:R-:W2:Y:S04]  /*1d910*/  LDL.LU.64 R20, [R1+0x4918] ;  /* 0x0049180001147983 */ /* 0x002ea80000300a00 */
[----:B------:R-:W3:Y:S02]  /*1d920*/  LDL.LU.64 R16, [R1+0x4910] ;  /* 0x0049100001107983 */ /* 0x000ee40000300a00 */
[----:B---3--:R-:W-:-:S15]  /*1d930*/  HMMA.1688.F32.TF32 R8, R12, R16, R8 ;  /* 0x000000100c08723c */ /* 0x008fde0000081008 */
[----:B------:R-:W-:-:S04]  /*1d940*/  NOP ;  /* 0x0000000000007918 */ /* 0x000fc80000000000 */
[----:B------:R1:W-:Y:S04]  /*1d950*/  STL.64 [R1+0x340], R8 ;  /* 0x0003400801007387 */ /* 0x0003e80000100a00 */
[----:B------:R-:W-:Y:S04]  /*1d960*/  STL.64 [R1+0x348], R10 ;  /* 0x0003480a01007387 */ /* 0x000fe80000100a00 */
[----:B------:R-:W3:Y:S01]  /*1d970*/  LDL.LU.64 R18, [R1+0x4908] ;  /* 0x0049080001127983 */ /* 0x000ee20000300a00 */
[----:B-1----:R-:W-:Y:S01]  /*1d980*/  MOV R9, R16 ;  /* 0x0000001000097202 */ /* 0x002fe20000000f00 */
[----:B------:R-:W-:-:S02]  /*1d990*/  IMAD.MOV.U32 R8, RZ, RZ, R17 ;  /* 0x000000ffff087224 */ /* 0x000fc400078e0011 */
[----:B------:R-:W3:Y:S01]  /*1d9a0*/  LDL.LU.64 R16, [R1+0x4900] ;  /* 0x0049000001107983 */ /* 0x000ee20000300a00 */
[----:B------:R-:W-:Y:S02]  /*1d9b0*/  IMAD.MOV.U32 R4, RZ, RZ, R28 ;  /* 0x000000ffff047224 */ /* 0x000fe400078e001c */
[----:B--2---:R-:W-:Y:S01]  /*1d9c0*/  IMAD.MOV.U32 R28, RZ, RZ, R21 ;  /* 0x000000ffff1c7224 */ /* 0x004fe200078e0015 */
[----:B---3--:R-:W-:-:S15]  /*1d9d0*/  HMMA.1688.F32.TF32 R16, R12, R20, R16 ;  /* 0x000000140c10723c */ /* 0x008fde0000081010 */
[----:B------:R-:W-:-:S04]  /*1d9e0*/  NOP ;  /* 0x0000000000007918 */ /* 0x000fc80000000000 */
[----:B------:R1:W-:Y:S04]  /*1d9f0*/  STL.64 [R1+0x330], R16 ;  /* 0x0003301001007387 */ /* 0x0003e80000100a00 */
[----:B------:R2:W-:Y:S01]  /*1da00*/  STL.64 [R1+0x338], R18 ;  /* 0x0003381201007387 */ /* 0x0005e20000100a00 */
[----:B-1----:R-:W-:-:S03]  /*1da10*/  IMAD.MOV.U32 R16, RZ, RZ, R20 ;  /* 0x000000ffff107224 */ /* 0x002fc600078e0014 */
[----:B--2---:R-:W2:Y:S04]  /*1da20*/  LDL.LU.64 R18, [R1+0x48f8] ;  /* 0x0048f80001127983 */ /* 0x004ea80000300a00 */
[----:B------:R-:W2:Y:S04]  /*1da30*/  LDL.LU R17, [R1+0x48f0] ;  /* 0x0048f00001117983 */ /* 0x000ea80000300800 */
[----:B------:R-:W3:Y:S02]  /*1da40*/  LDL.LU.64 R20, [R1+0x48e8] ;  /* 0x0048e80001147983 */ /* 0x000ee40000300a00 */
[----:B---3--:R-:W-:Y:S01]  /*1da50*/  HMMA.1688.F32.TF32 R24, R12, R20, R24 ;  /* 0x000000140c18723c */ /* 0x008fe20000081018 */
[----:B------:R-:W-:Y:S01]  /*1da60*/  IMAD.MOV.U32 R11, RZ, RZ, R20 ;  /* 0x000000ffff0b7224 */ /* 0x000fe200078e0014 */
[----:B------:R-:W-:-:S15]  /*1da70*/  MOV R10, R21 ;  /* 0x00000015000a7202 */ /* 0x000fde0000000f00 */
[----:B------:R-:W-:Y:S02]  /*1da80*/  NOP ;  /* 0x0000000000007918 */ /* 0x000fe40000000000 */
[----:B------:R-:W-:Y:S04]  /*1da90*/  STL.64 [R1+0x320], R24 ;  /* 0x0003201801007387 */ /* 0x000fe80000100a00 */
[----:B------:R1:W-:Y:S04]  /*1daa0*/  STL.64 [R1+0x328], R26 ;  /* 0x0003281a01007387 */ /* 0x0003e80000100a00 */
[----:B-1----:R-:W3:Y:S04]  /*1dab0*/  LDL.LU.64 R26, [R1+0x48e0] ;  /* 0x0048e000011a7983 */ /* 0x002ee80000300a00 */
[----:B------:R-:W3:Y:S04]  /*1dac0*/  LDL.LU.64 R24, [R1+0x48d8] ;  /* 0x0048d80001187983 */ /* 0x000ee80000300a00 */
[----:B------:R-:W3:Y:S02]  /*1dad0*/  LDL.LU.64 R20, [R1+0x48d0] ;  /* 0x0048d00001147983 */ /* 0x000ee40000300a00 */
[----:B---3--:R-:W-:Y:S02]  /*1dae0*/  HMMA.1688.F32.TF32 R20, R12, R20, R24 ;  /* 0x000000140c14723c */ /* 0x008fe40000081018 */
[----:B------:R-:W3:Y:S04]  /*1daf0*/  LDL.LU.64 R26, [R1+0x48c8] ;  /* 0x0048c800011a7983 */ /* 0x000ee80000300a00 */
[----:B------:R-:W3:-:S13]  /*1db00*/  LDL.LU.64 R24, [R1+0x48c0] ;  /* 0x0048c00001187983 */ /* 0x000eda0000300a00 */
[----:B------:R-:W-:Y:S04]  /*1db10*/  STL.64 [R1+0x310], R20 ;  /* 0x0003101401007387 */ /* 0x000fe80000100a00 */
[----:B------:R1:W-:Y:S04]  /*1db20*/  STL.64 [R1+0x318], R22 ;  /* 0x0003181601007387 */ /* 0x0003e80000100a00 */
[----:B-1----:R-:W4:Y:S04]  /*1db30*/  LDL.LU.64 R22, [R1+0x48b8] ;  /* 0x0048b80001167983 */ /* 0x002f280000300a00 */
[----:B------:R-:W4:Y:S02]  /*1db40*/  LDL.LU.64 R20, [R1+0x48b0] ;  /* 0x0048b00001147983 */ /* 0x000f240000300a00 */
[----:B----4-:R-:W-:Y:S02]  /*1db50*/  HMMA.1688.F32.TF32 R4, R12, R4, R20 ;  /* 0x000000040c04723c */ /* 0x010fe40000081014 */
[----:B------:R-:W4:Y:S04]  /*1db60*/  LDL.LU.64 R22, [R1+0x48a8] ;  /* 0x0048a80001167983 */ /* 0x000f280000300a00 */
[----:B------:R-:W3:-:S13]  /*1db70*/  LDL.LU.64 R20, [R1+0x48a0] ;  /* 0x0048a00001147983 */ /* 0x000eda0000300a00 */
[----:B------:R-:W-:Y:S04]  /*1db80*/  STL.64 [R1+0x300], R4 ;  /* 0x0003000401007387 */ /* 0x000fe80000100a00 */
[----:B------:R3:W-:Y:S02]  /*1db90*/  STL.64 [R1+0x308], R6 ;  /* 0x0003080601007387 */ /* 0x0007e40000100a00 */
[----:B---3--:R-:W-:Y:S02]  /*1dba0*/  HMMA.1688.F32.TF32 R4, R12, R20, R24 ;  /* 0x000000140c04723c */ /* 0x008fe40000081018 */
[----:B----4-:R-:W-:Y:S04]  /*1dbb0*/  STL.64 [R1+0x4840], R22 ;  /* 0x0048401601007387 */ /* 0x010fe80000100a00 */
[----:B------:R-:W-:-:S13]  /*1dbc0*/  STL.64 [R1+0x4838], R20 ;  /* 0x0048381401007387 */ /* 0x000fda0000100a00 */
[----:B------:R1:W-:Y:S04]  /*1dbd0*/  STL.64 [R1+0x270], R4 ;  /* 0x0002700401007387 */ /* 0x0003e80000100a00 */
[----:B------:R3:W-:Y:S04]  /*1dbe0*/  STL.64 [R1+0x278], R6 ;  /* 0x0002780601007387 */ /* 0x0007e80000100a00 */
[----:B-1----:R-:W4:Y:S04]  /*1dbf0*/  LDL.LU R4, [R1+0x280] ;  /* 0x0002800001047983 */ /* 0x002f280000300800 */
[----:B------:R-:W4:Y:S04]  /*1dc00*/  LDL.LU R5, [R1+0x284] ;  /* 0x0002840001057983 */ /* 0x000f280000300800 */
[----:B---3--:R-:W3:Y:S04]  /*1dc10*/  LDL.LU R6, [R1+0x288] ;  /* 0x0002880001067983 */ /* 0x008ee80000300800 */
[----:B------:R-:W3:Y:S04]  /*1dc20*/  LDL.LU R7, [R1+0x28c] ;  /* 0x00028c0001077983 */ /* 0x000ee80000300800 */
[----:B------:R-:W2:Y:S04]  /*1dc30*/  LDL.LU R24, [R1+0x580] ;  /* 0x0005800001187983 */ /* 0x000ea80000300800 */
[----:B------:R-:W2:Y:S04]  /*1dc40*/  LDL.LU R25, [R1+0x584] ;  /* 0x0005840001197983 */ /* 0x000ea80000300800 */
[----:B------:R-:W2:Y:S04]  /*1dc50*/  LDL.LU R26, [R1+0x588] ;  /* 0x00058800011a7983 */ /* 0x000ea80000300800 */
[----:B------:R-:W2:Y:S01]  /*1dc60*/  LDL.LU R27, [R1+0x58c] ;  /* 0x00058c00011b7983 */ /* 0x000ea20000300800 */
[----:B------:R-:W-:-:S02]  /*1dc70*/  IMAD.MOV.U32 R20, RZ, RZ, R16 ;  /* 0x000000ffff147224 */ /* 0x000fc400078e0010 */
[----:B------:R-:W-:Y:S01]  /*1dc80*/  IMAD.MOV.U32 R21, RZ, RZ, R28 ;  /* 0x000000ffff157224 */ /* 0x000fe200078e001c */
[----:B--2---:R-:W-:Y:S04]  /*1dc90*/  STL.64 [R1+0x4868], R26 ;  /* 0x0048681a01007387 */ /* 0x004fe80000100a00 */
[----:B------:R-:W-:Y:S04]  /*1dca0*/  STL.64 [R1+0x4860], R24 ;  /* 0x0048601801007387 */ /* 0x000fe80000100a00 */
[----:B------:R-:W2:Y:S04]  /*1dcb0*/  LDL.LU R16, [R1+0x4898] ;  /* 0x0048980001107983 */ /* 0x000ea80000300800 */
[----:B------:R-:W-:Y:S04]  /*1dcc0*/  STL.64 [R1+0x4870], R20 ;  /* 0x0048701401007387 */ /* 0x000fe80000100a00 */
[----:B---3--:R-:W-:Y:S04]  /*1dcd0*/  STL.64 [R1+0x47c8], R6 ;  /* 0x0047c80601007387 */ /* 0x008fe80000100a00 */
[----:B----4-:R1:W-:Y:S02]  /*1dce0*/  STL.64 [R1+0x47c0], R4 ;  /* 0x0047c00401007387 */ /* 0x0103e40000100a00 */
[----:B-1----:R-:W-:-:S02]  /*1dcf0*/  IMAD.MOV.U32 R4, RZ, RZ, R11 ;  /* 0x000000ffff047224 */ /* 0x002fc400078e000b */
[----:B------:R-:W-:-:S05]  /*1dd00*/  IMAD.MOV.U32 R5, RZ, RZ, R10 ;  /* 0x000000ffff057224 */ /* 0x000fca00078e000a */
[----:B------:R1:W-:Y:S04]  /*1dd10*/  STL.64 [R1+0x4878], R4 ;  /* 0x0048780401007387 */ /* 0x0003e80000100a00 */
[----:B-1----:R-:W3:Y:S04]  /*1dd20*/  LDL.LU R4, [R1+0x5b0] ;  /* 0x0005b00001047983 */ /* 0x002ee80000300800 */
[----:B------:R-:W3:Y:S04]  /*1dd30*/  LDL.LU R5, [R1+0x5b4] ;  /* 0x0005b40001057983 */ /* 0x000ee80000300800 */
[----:B------:R-:W4:Y:S04]  /*1dd40*/  LDL.LU R6, [R1+0x5b8] ;  /* 0x0005b80001067983 */ /* 0x000f280000300800 */
[----:B------:R-:W4:Y:S01]  /*1dd50*/  LDL.LU R7, [R1+0x5bc] ;  /* 0x0005bc0001077983 */ /* 0x000f220000300800 */
[----:B------:R-:W-:Y:S01]  /*1dd60*/  MOV R24, R9 ;  /* 0x0000000900187202 */ /* 0x000fe20000000f00 */
[----:B------:R-:W-:-:S02]  /*1dd70*/  IMAD.MOV.U32 R25, RZ, RZ, R8 ;  /* 0x000000ffff197224 */ /* 0x000fc400078e0008 */
[----:B----4-:R-:W-:Y:S04]  /*1dd80*/  STL.64 [R1+0x4888], R6 ;  /* 0x0048880601007387 */ /* 0x010fe80000100a00 */
[----:B---3--:R1:W-:Y:S04]  /*1dd90*/  STL.64 [R1+0x4880], R4 ;  /* 0x0048800401007387 */ /* 0x0083e80000100a00 */
[----:B-1----:R-:W2:Y:S04]  /*1dda0*/  LDL.64 R4, [R1+0xd0] ;  /* 0x0000d00001047983 */ /* 0x002ea80000100a00 */
[----:B------:R1:W-:Y:S04]  /*1ddb0*/  STL.64 [R1+0x4890], R24 ;  /* 0x0048901801007387 */ /* 0x0003e80000100a00 */
[----:B-1----:R-:W2:Y:S04]  /*1ddc0*/  LDL.LU R24, [R1+0x5c0] ;  /* 0x0005c00001187983 */ /* 0x002ea80000300800 */
[----:B------:R-:W2:Y:S04]  /*1ddd0*/  LDL.LU R25, [R1+0x5c4] ;  /* 0x0005c40001197983 */ /* 0x000ea80000300800 */
[----:B------:R-:W2:Y:S04]  /*1dde0*/  LDL.LU R26, [R1+0x5c8] ;  /* 0x0005c800011a7983 */ /* 0x000ea80000300800 */
[----:B------:R-:W2:Y:S04]  /*1ddf0*/  LDL.LU R27, [R1+0x5cc] ;  /* 0x0005cc00011b7983 */ /* 0x000ea80000300800 */
[----:B------:R-:W3:Y:S04]  /*1de00*/  LDL.LU R20, [R1+0x5a0] ;  /* 0x0005a00001147983 */ /* 0x000ee80000300800 */
[----:B------:R-:W3:Y:S04]  /*1de10*/  LDL.LU R21, [R1+0x5a4] ;  /* 0x0005a40001157983 */ /* 0x000ee80000300800 */
        /* <DEDUP_REMOVED lines=8> */
[----:B-1----:R-:W2:Y:S04]  /*1dea0*/  LDL.LU R12, [R1+0x1d0] ;  /* 0x0001d000010c7983 */ /* 0x002ea80000300800 */
[----:B------:R-:W2:Y:S04]  /*1deb0*/  LDL.LU R13, [R1+0x1d4] ;  /* 0x0001d400010d7983 */ /* 0x000ea80000300800 */
[----:B------:R-:W4:Y:S04]  /*1dec0*/  LDL.LU R14, [R1+0x1d8] ;  /* 0x0001d800010e7983 */ /* 0x000f280000300800 */
[----:B------:R-:W4:Y:S04]  /*1ded0*/  LDL.LU R15, [R1+0x1dc] ;  /* 0x0001dc00010f7983 */ /* 0x000f280000300800 */
[----:B------:R-:W2:Y:S04]  /*1dee0*/  LDL.LU R8, [R1+0x380] ;  /* 0x0003800001087983 */ /* 0x000ea80000300800 */
[----:B------:R-:W2:Y:S04]  /*1def0*/  LDL.LU R9, [R1+0x384] ;  /* 0x0003840001097983 */ /* 0x000ea80000300800 */
[----:B------:R-:W2:Y:S04]  /*1df00*/  LDL.LU R10, [R1+0x388] ;  /* 0x00038800010a7983 */ /* 0x000ea80000300800 */
[----:B------:R-:W2:Y:S01]  /*1df10*/  LDL.LU R11, [R1+0x38c] ;  /* 0x00038c00010b7983 */ /* 0x000ea20000300800 */
[----:B------:R-:W-:Y:S03]  /*1df20*/  HMMA.1688.F32.TF32 R24, R16, R4, R24 ;  /* 0x000000041018723c */ /* 0x000fe60000081018 */
[----:B--2---:R-:W-:Y:S04]  /*1df30*/  STL.64 [R1+0x4800], R10 ;  /* 0x0048000a01007387 */ /* 0x004fe80000100a00 */
[----:B------:R1:W-:Y:S04]  /*1df40*/  STL.64 [R1+0x47f8], R8 ;  /* 0x0047f80801007387 */ /* 0x0003e80000100a00 */
[----:B----4-:R-:W-:Y:S04]  /*1df50*/  STL.64 [R1+0x47b0], R14 ;  /* 0x0047b00e01007387 */ /* 0x010fe80000100a00 */
[----:B------:R2:W-:Y:S01]  /*1df60*/  STL.64 [R1+0x47a8], R12 ;  /* 0x0047a80c01007387 */ /* 0x0005e20000100a00 */
[----:B-1----:R-:W-:-:S02]  /*1df70*/  IMAD.MOV.U32 R8, RZ, RZ, R3 ;  /* 0x000000ffff087224 */ /* 0x002fc400078e0003 */
[----:B------:R-:W-:Y:S01]  /*1df80*/  IMAD.MOV.U32 R9, RZ, RZ, R2 ;  /* 0x000000ffff097224 */ /* 0x000fe200078e0002 */
[----:B------:R-:W-:Y:S01]  /*1df90*/  MOV R2, R5 ;  /* 0x0000000500027202 */ /* 0x000fe20000000f00 */
[----:B------:R-:W-:Y:S01]  /*1dfa0*/  IMAD.MOV.U32 R3, RZ, RZ, R4 ;  /* 0x000000ffff037224 */ /* 0x000fe200078e0004 */
[----:B--2---:R-:W2:Y:S04]  /*1dfb0*/  LDL.64 R12, [R1+0x80] ;  /* 0x00008000010c7983 */ /* 0x004ea80000100a00 */
[----:B------:R1:W-:Y:S04]  /*1dfc0*/  STL.64 [R1+0x260], R24 ;  /* 0x0002601801007387 */ /* 0x0003e80000100a00 */
[----:B------:R3:W-:Y:S04]  /*1dfd0*/  STL.64 [R1+0x268], R26 ;  /* 0x0002681a01007387 */ /* 0x0007e80000100a00 */
[----:B-1----:R-:W3:Y:S04]  /*1dfe0*/  LDL.LU.64 R24, [R1+0x4890] ;  /* 0x0048900001187983 */ /* 0x002ee80000300a00 */
[----:B------:R-:W4:Y:S04]  /*1dff0*/  LDL.LU.64 R6, [R1+0x4888] ;  /* 0x0048880001067983 */ /* 0x000f280000300a00 */
[----:B------:R-:W4:Y:S02]  /*1e000*/  LDL.LU.64 R4, [R1+0x4880] ;  /* 0x0048800001047983 */ /* 0x000f240000300a00 */
[C---:B----4-:R-:W-:Y:S08]  /*1e010*/  HMMA.1688.F32.TF32 R4, R16.reuse, R8, R4 ;  /* 0x000000081004723c */ /* 0x050ff00000081004 */
[----:B---3--:R-:W-:Y:S11]  /*1e020*/  HMMA.1688.F32.TF32 R24, R16, R24, R20 ;  /* 0x000000181018723c */ /* 0x008ff60000081014 */
[----:B------:R1:W-:Y:S04]  /*1e030*/  STL.64 [R1+0x250], R4 ;  /* 0x0002500401007387 */ /* 0x0003e80000100a00 */
[----:B------:R-:W-:Y:S04]  /*1e040*/  STL.64 [R1+0x258], R6 ;  /* 0x0002580601007387 */ /* 0x000fe80000100a00 */
[----:B-1----:R-:W3:Y:S04]  /*1e050*/  LDL.LU.64 R4, [R1+0x4878] ;  /* 0x0048780001047983 */ /* 0x002ee80000300a00 */
[----:B------:R1:W-:Y:S02]  /*1e060*/  STL.64 [R1+0x4810], R8 ;  /* 0x0048100801007387 */ /* 0x0003e40000100a00 */
[----:B-1----:R-:W-:-:S02]  /*1e070*/  IMAD.MOV.U32 R8, RZ, RZ, R3 ;  /* 0x000000ffff087224 */ /* 0x002fc400078e0003 */
[----:B------:R-:W-:-:S05]  /*1e080*/  IMAD.MOV.U32 R9, RZ, RZ, R2 ;  /* 0x000000ffff097224 */ /* 0x000fca00078e0002 */
[----:B------:R1:W-:Y:S04]  /*1e090*/  STL.64 [R1+0x4848], R8 ;  /* 0x0048480801007387 */ /* 0x0003e80000100a00 */
[----:B-1----:R-:W4:Y:S04]  /*1e0a0*/  LDL.LU R8, [R1+0x590] ;  /* 0x0005900001087983 */ /* 0x002f280000300800 */
[----:B------:R-:W4:Y:S04]  /*1e0b0*/  LDL.LU R9, [R1+0x594] ;  /* 0x0005940001097983 */ /* 0x000f280000300800 */
[----:B------:R-:W4:Y:S04]  /*1e0c0*/  LDL.LU R10, [R1+0x598] ;  /* 0x00059800010a7983 */ /* 0x000f280000300800 */
[----:B------:R-:W4:Y:S04]  /*1e0d0*/  LDL.LU R11, [R1+0x59c] ;  /* 0x00059c00010b7983 */ /* 0x000f280000300800 */
[----:B------:R-:W4:Y:S04]  /*1e0e0*/  LDL.LU.64 R20, [R1+0x4870] ;  /* 0x0048700001147983 */ /* 0x000f280000300a00 */
[----:B------:R-:W-:Y:S04]  /*1e0f0*/  STL.64 [R1+0x240], R24 ;  /* 0x0002401801007387 */ /* 0x000fe80000100a00 */
[----:B------:R1:W-:Y:S04]  /*1e100*/  STL.64 [R1+0x248], R26 ;  /* 0x0002481a01007387 */ /* 0x0003e80000100a00 */
[----:B-1----:R-:W3:Y:S04]  /*1e110*/  LDL.LU.64 R26, [R1+0x4868] ;  /* 0x00486800011a7983 */ /* 0x002ee80000300a00 */
[----:B------:R-:W3:Y:S01]  /*1e120*/  LDL.LU.64 R24, [R1+0x4860] ;  /* 0x0048600001187983 */ /* 0x000ee20000300a00 */
[C---:B----4-:R-:W-:Y:S08]  /*1e130*/  HMMA.1688.F32.TF32 R8, R16.reuse, R20, R8 ;  /* 0x000000141008723c */ /* 0x050ff00000081008 */
[C---:B---3--:R-:W-:Y:S11]  /*1e140*/  HMMA.1688.F32.TF32 R20, R16.reuse, R4, R24 ;  /* 0x000000041014723c */ /* 0x048ff60000081018 */
[----:B------:R1:W-:Y:S04]  /*1e150*/  STL.64 [R1+0x230], R8 ;  /* 0x0002300801007387 */ /* 0x0003e80000100a00 */
[----:B------:R3:W-:Y:S04]  /*1e160*/  STL.64 [R1+0x238], R10 ;  /* 0x0002380a01007387 */ /* 0x0007e80000100a00 */
[----:B-1----:R-:W4:Y:S04]  /*1e170*/  LDL.LU R8, [R1+0x560] ;  /* 0x0005600001087983 */ /* 0x002f280000300800 */
[----:B------:R-:W-:Y:S04]  /*1e180*/  STL.64 [R1+0x220], R20 ;  /* 0x0002201401007387 */ /* 0x000fe80000100a00 */
[----:B------:R-:W-:Y:S04]  /*1e190*/  STL.64 [R1+0x228], R22 ;  /* 0x0002281601007387 */ /* 0x000fe80000100a00 */
[----:B------:R-:W4:Y:S04]  /*1e1a0*/  LDL.LU R9, [R1+0x564] ;  /* 0x0005640001097983 */ /* 0x000f280000300800 */
[----:B---3--:R-:W3:Y:S04]  /*1e1b0*/  LDL.LU R10, [R1+0x568] ;  /* 0x00056800010a7983 */ /* 0x008ee80000300800 */
[----:B------:R-:W3:Y:S04]  /*1e1c0*/  LDL.LU R11, [R1+0x56c] ;  /* 0x00056c00010b7983 */ /* 0x000ee80000300800 */
[----:B---3--:R-:W-:Y:S04]  /*1e1d0*/  STL.64 [R1+0x4858], R10 ;  /* 0x0048580a01007387 */ /* 0x008fe80000100a00 */
[----:B----4-:R1:W-:Y:S04]  /*1e1e0*/  STL.64 [R1+0x4850], R8 ;  /* 0x0048500801007387 */ /* 0x0103e80000100a00 */
[----:B-1----:R-:W2:Y:S04]  /*1e1f0*/  LDL.LU R8, [R1+0x570] ;  /* 0x0005700001087983 */ /* 0x002ea80000300800 */
[----:B------:R-:W2:Y:S04]  /*1e200*/  LDL.LU R9, [R1+0x574] ;  /* 0x0005740001097983 */ /* 0x000ea80000300800 */
[----:B------:R-:W2:Y:S04]  /*1e210*/  LDL.LU R10, [R1+0x578] ;  /* 0x00057800010a7983 */ /* 0x000ea80000300800 */
[----:B------:R-:W2:Y:S04]  /*1e220*/  LDL.LU R11, [R1+0x57c] ;  /* 0x00057c00010b7983 */ /* 0x000ea80000300800 */
[----:B------:R-:W3:Y:S04]  /*1e230*/  LDL.64 R20, [R1+0x70] ;  /* 0x0000700001147983 */ /* 0x000ee80000100a00 */
[----:B------:R-:W4:Y:S04]  /*1e240*/  LDL.LU R24, [R1+0x4c0] ;  /* 0x0004c00001187983 */ /* 0x000f280000300800 */
[----:B------:R-:W4:Y:S04]  /*1e250*/  LDL.LU R25, [R1+0x4c4] ;  /* 0x0004c40001197983 */ /* 0x000f280000300800 */
[----:B------:R-:W4:Y:S04]  /*1e260*/  LDL.LU R26, [R1+0x4c8] ;  /* 0x0004c800011a7983 */ /* 0x000f280000300800 */
[----:B------:R-:W4:Y:S04]  /*1e270*/  LDL.LU R27, [R1+0x4cc] ;  /* 0x0004cc00011b7983 */ /* 0x000f280000300800 */
[----:B------:R1:W-:Y:S04]  /*1e280*/  STL.64 [R1+0x47d8], R4 ;  /* 0x0047d80401007387 */ /* 0x0003e80000100a00 */
[----:B-1----:R-:W2:Y:S04]  /*1e290*/  LDL.64 R4, [R1+0xa0] ;  /* 0x0000a00001047983 */ /* 0x002ea80000100a00 */
[----:B--2---:R1:W-:Y:S04]  /*1e2a0*/  STL.64 [R1+0x47f0], R4 ;  /* 0x0047f00401007387 */ /* 0x0043e80000100a00 */
[----:B-1----:R-:W2:Y:S01]  /*1e2b0*/  LDL.64 R4, [R1+0xb0] ;  /* 0x0000b00001047983 */ /* 0x002ea20000100a00 */
[----:B------:R-:W-:Y:S03]  /*1e2c0*/  HMMA.1688.F32.TF32 R8, R16, R12, R8 ;  /* 0x0000000c1008723c */ /* 0x000fe60000081008 */
        /* <DEDUP_REMOVED lines=13> */
[----:B-1----:R-:W2:Y:S04]  /*1e3a0*/  LDL.LU.64 R10, [R1+0x4858] ;  /* 0x00485800010a7983 */ /* 0x002ea80000300a00 */
[----:B------:R-:W2:Y:S04]  /*1e3b0*/  LDL.LU.64 R8, [R1+0x4850] ;  /* 0x0048500001087983 */ /* 0x000ea80000300a00 */
[----:B------:R1:W-:Y:S04]  /*1e3c0*/  STL.64 [R1+0x47d0], R12 ;  /* 0x0047d00c01007387 */ /* 0x0003e80000100a00 */
[----:B-1----:R-:W4:Y:S04]  /*1e3d0*/  LDL.LU R12, [R1+0x290] ;  /* 0x00029000010c7983 */ /* 0x002f280000300800 */
[----:B------:R-:W4:Y:S04]  /*1e3e0*/  LDL.LU R13, [R1+0x294] ;  /* 0x00029400010d7983 */ /* 0x000f280000300800 */
[----:B------:R-:W4:Y:S04]  /*1e3f0*/  LDL.LU R14, [R1+0x298] ;  /* 0x00029800010e7983 */ /* 0x000f280000300800 */
[----:B------:R-:W4:Y:S01]  /*1e400*/  LDL.LU R15, [R1+0x29c] ;  /* 0x00029c00010f7983 */ /* 0x000f220000300800 */
[----:B---3--:R-:W-:-:S02]  /*1e410*/  IMAD.MOV.U32 R3, RZ, RZ, R20 ;  /* 0x000000ffff037224 */ /* 0x008fc400078e0014 */
[----:B------:R-:W-:Y:S01]  /*1e420*/  IMAD.MOV.U32 R2, RZ, RZ, R21 ;  /* 0x000000ffff027224 */ /* 0x000fe200078e0015 */
[C---:B--2---:R-:W-:Y:S01]  /*1e430*/  HMMA.1688.F32.TF32 R8, R16.reuse, R20, R8 ;  /* 0x000000141008723c */ /* 0x044fe20000081008 */
[----:B----4-:R-:W-:Y:S04]  /*1e440*/  STL.64 [R1+0x47e8], R14 ;  /* 0x0047e80e01007387 */ /* 0x010fe80000100a00 */
[----:B------:R1:W-:Y:S04]  /*1e450*/  STL.64 [R1+0x47e0], R12 ;  /* 0x0047e00c01007387 */ /* 0x0003e80000100a00 */
[----:B-1----:R-:W2:Y:S04]  /*1e460*/  LDL.LU R12, [R1+0x2e0] ;  /* 0x0002e000010c7983 */ /* 0x002ea80000300800 */
[----:B------:R-:W2:Y:S04]  /*1e470*/  LDL.LU R13, [R1+0x2e4] ;  /* 0x0002e400010d7983 */ /* 0x000ea80000300800 */
[----:B------:R-:W2:Y:S04]  /*1e480*/  LDL.LU R14, [R1+0x2e8] ;  /* 0x0002e800010e7983 */ /* 0x000ea80000300800 */
[----:B------:R-:W2:Y:S04]  /*1e490*/  LDL.LU R15, [R1+0x2ec] ;  /* 0x0002ec00010f7983 */ /* 0x000ea80000300800 */
[----:B------:R1:W-:Y:S04]  /*1e4a0*/  STL.64 [R1+0x200], R8 ;  /* 0x0002000801007387 */ /* 0x0003e80000100a00 */
[----:B------:R3:W-:Y:S04]  /*1e4b0*/  STL.64 [R1+0x208], R10 ;  /* 0x0002080a01007387 */ /* 0x0007e80000100a00 */
[----:B-1----:R-:W3:Y:S04]  /*1e4c0*/  LDL.LU.64 R8, [R1+0x4848] ;  /* 0x0048480001087983 */ /* 0x002ee80000300a00 */
[----:B------:R-:W4:Y:S04]  /*1e4d0*/  LDL.LU.64 R22, [R1+0x4840] ;  /* 0x0048400001167983 */ /* 0x000f280000300a00 */
[----:B------:R-:W2:Y:S02]  /*1e4e0*/  LDL.LU.64 R20, [R1+0x4838] ;  /* 0x0048380001147983 */ /* 0x000ea40000300a00 */
[----:B--2---:R-:W-:Y:S02]  /*1e4f0*/  HMMA.1688.F32.TF32 R16, R16, R20, R24 ;  /* 0x000000141010723c */ /* 0x004fe40000081018 */
[----:B------:R-:W3:Y:S04]  /*1e500*/  LDL.LU.64 R26, [R1+0x4830] ;  /* 0x00483000011a7983 */ /* 0x000ee80000300a00 */
[----:B------:R-:W3:-:S13]  /*1e510*/  LDL.LU.64 R24, [R1+0x4828] ;  /* 0x0048280001187983 */ /* 0x000eda0000300a00 */
[----:B------:R-:W-:Y:S04]  /*1e520*/  STL.64 [R1+0x170], R16 ;  /* 0x0001701001007387 */ /* 0x000fe80000100a00 */
[----:B------:R-:W-:Y:S01]  /*1e530*/  STL.64 [R1+0x178], R18 ;  /* 0x0001781201007387 */ /* 0x000fe20000100a00 */
[----:B---3--:R-:W-:Y:S03]  /*1e540*/  HMMA.1688.F32.TF32 R8, R24, R8, R4 ;  /* 0x000000081808723c */ /* 0x008fe60000081004 */
[----:B------:R-:W2:Y:S04]  /*1e550*/  LDL.LU.64 R6, [R1+0x4820] ;  /* 0x0048200001067983 */ /* 0x000ea80000300a00 */
[----:B------:R-:W2:-:S12]  /*1e560*/  LDL.LU.64 R4, [R1+0x4818] ;  /* 0x0048180001047983 */ /* 0x000e980000300a00 */
[----:B------:R1:W-:Y:S04]  /*1e570*/  STL.64 [R1+0x160], R8 ;  /* 0x0001600801007387 */ /* 0x0003e80000100a00 */
        /* <DEDUP_REMOVED lines=8> */
[----:B------:R-:W2:Y:S02]  /*1e600*/  LDL.LU.64 R8, [R1+0x47f8] ;  /* 0x0047f80001087983 */ /* 0x000ea40000300a00 */
[----:B--2---:R-:W-:-:S15]  /*1e610*/  HMMA.1688.F32.TF32 R8, R24, R4, R8 ;  /* 0x000000041808723c */ /* 0x004fde0000081008 */
[----:B------:R-:W-:-:S04]  /*1e620*/  NOP ;  /* 0x0000000000007918 */ /* 0x000fc80000000000 */
[----:B------:R1:W-:Y:S04]  /*1e630*/  STL.64 [R1+0x140], R8 ;  /* 0x0001400801007387 */ /* 0x0003e80000100a00 */
[----:B------:R-:W-:Y:S01]  /*1e640*/  STL.64 [R1+0x148], R10 ;  /* 0x0001480a01007387 */ /* 0x000fe20000100a00 */
[----:B------:R-:W-:Y:S01]  /*1e650*/  MOV R16, R3 ;  /* 0x0000000300107202 */ /* 0x000fe20000000f00 */
[----:B------:R-:W-:Y:S02]  /*1e660*/  IMAD.MOV.U32 R17, RZ, RZ, R2 ;  /* 0x000000ffff117224 */ /* 0x000fe400078e0002 */
[----:B------:R-:W-:Y:S01]  /*1e670*/  LDS R10, [R0+UR8+0xa400] ;  /* 0x00a40008000a7984 */ /* 0x000fe20008000800 */
[----:B-1----:R-:W-:-:S03]  /*1e680*/  IMAD.MOV.U32 R9, RZ, RZ, R4 ;  /* 0x000000ffff097224 */ /* 0x002fc600078e0004 */
[----:B------:R-:W1:Y:S01]  /*1e690*/  LDS R11, [R29+UR8+0xa400] ;  /* 0x00a400081d0b7984 */ /* 0x000e620008000800 */
[----:B------:R-:W-:-:S03]  /*1e6a0*/  IMAD.MOV.U32 R8, RZ, RZ, R5 ;  /* 0x000000ffff087224 */ /* 0x000fc600078e0005 */
[----:B------:R-:W2:Y:S02]  /*1e6b0*/  LDL.LU.64 R4, [R1+0x47f0] ;  /* 0x0047f00001047983 */ /* 0x000ea40000300a00 */
[----:B--2---:R-:W-:Y:S01]  /*1e6c0*/  HMMA.1688.F32.TF32 R12, R24, R4, R12 ;  /* 0x00000004180c723c */ /* 0x004fe2000008100c */
[----:B------:R-:W-:Y:S01]  /*1e6d0*/  IMAD.MOV.U32 R3, RZ, RZ, R4 ;  /* 0x000000ffff037224 */ /* 0x000fe200078e0004 */
[----:B------:R-:W-:-:S15]  /*1e6e0*/  MOV R2, R5 ;  /* 0x0000000500027202 */ /* 0x000fde0000000f00 */
[----:B------:R-:W-:Y:S02]  /*1e6f0*/  NOP ;  /* 0x0000000000007918 */ /* 0x000fe40000000000 */
[----:B------:R-:W-:Y:S04]  /*1e700*/  STL.64 [R1+0x130], R12 ;  /* 0x0001300c01007387 */ /* 0x000fe80000100a00 */
[----:B------:R2:W-:Y:S04]  /*1e710*/  STL.64 [R1+0x138], R14 ;  /* 0x0001380e01007387 */ /* 0x0005e80000100a00 */
[----:B--2---:R-:W2:Y:S04]  /*1e720*/  LDL.LU.64 R14, [R1+0x47e8] ;  /* 0x0047e800010e7983 */ /* 0x004ea80000300a00 */
[----:B------:R-:W2:Y:S04]  /*1e730*/  LDL.LU.64 R12, [R1+0x47e0] ;  /* 0x0047e000010c7983 */ /* 0x000ea80000300a00 */
[----:B------:R-:W2:Y:S02]  /*1e740*/  LDL.LU.64 R4, [R1+0x47d8] ;  /* 0x0047d80001047983 */ /* 0x000ea40000300a00 */
[----:B--2---:R-:W-:Y:S02]  /*1e750*/  HMMA.1688.F32.TF32 R4, R24, R4, R12 ;  /* 0x000000041804723c */ /* 0x004fe4000008100c */
[----:B------:R-:W2:-:S15]  /*1e760*/  LDL.LU.64 R12, [R1+0x47d0] ;  /* 0x0047d000010c7983 */ /* 0x000e9e0000300a00 */
[----:B------:R-:W-:Y:S02]  /*1e770*/  NOP ;  /* 0x0000000000007918 */ /* 0x000fe40000000000 */
[----:B------:R-:W-:Y:S04]  /*1e780*/  STL.64 [R1+0x120], R4 ;  /* 0x0001200401007387 */ /* 0x000fe80000100a00 */
[----:B------:R3:W-:Y:S04]  /*1e790*/  STL.64 [R1+0x128], R6 ;  /* 0x0001280601007387 */ /* 0x0007e80000100a00 */
[----:B---3--:R-:W2:Y:S04]  /*1e7a0*/  LDL.LU.64 R6, [R1+0x47c8] ;  /* 0x0047c80001067983 */ /* 0x008ea80000300a00 */
[----:B------:R-:W2:Y:S02]  /*1e7b0*/  LDL.LU.64 R4, [R1+0x47c0] ;  /* 0x0047c00001047983 */ /* 0x000ea40000300a00 */
[----:B--2---:R-:W-:-:S15]  /*1e7c0*/  HMMA.1688.F32.TF32 R4, R24, R12, R4 ;  /* 0x0000000c1804723c */ /* 0x004fde0000081004 */
[----:B------:R-:W-:-:S04]  /*1e7d0*/  NOP ;  /* 0x0000000000007918 */ /* 0x000fc80000000000 */
[----:B------:R2:W-:Y:S04]  /*1e7e0*/  STL.64 [R1+0x110], R4 ;  /* 0x0001100401007387 */ /* 0x0005e80000100a00 */
[----:B------:R3:W-:Y:S04]  /*1e7f0*/  STL.64 [R1+0x118], R6 ;  /* 0x0001180601007387 */ /* 0x0007e80000100a00 */
[----:B--2---:R-:W2:Y:S01]  /*1e800*/  LDL.LU.64 R4, [R1+0x47b8] ;  /* 0x0047b80001047983 */ /* 0x004ea20000300a00 */
[----:B---3--:R-:W-:-:S03]  /*1e810*/  IMAD.MOV.U32 R7, RZ, RZ, R12 ;  /* 0x000000ffff077224 */ /* 0x008fc600078e000c */
[----:B------:R-:W3:Y:S01]  /*1e820*/  LDL.LU.64 R14, [R1+0x47b0] ;  /* 0x0047b000010e7983 */ /* 0x000ee20000300a00 */
[----:B------:R-:W-:-:S03]  /*1e830*/  IMAD.MOV.U32 R6, RZ, RZ, R13 ;  /* 0x000000ffff067224 */ /* 0x000fc600078e000d */
[----:B------:R-:W3:Y:S02]  /*1e840*/  LDL.LU.64 R12, [R1+0x47a8] ;  /* 0x0047a800010c7983 */ /* 0x000ee40000300a00 */
[C---:B---3--:R-:W-:Y:S02]  /*1e850*/  HMMA.1688.F32.TF32 R16, R24.reuse, R16, R12 ;  /* 0x000000101810723c */ /* 0x048fe4000008100c */
[----:B------:R-:W3:Y:S04]  /*1e860*/  LDL.LU.64 R14, [R1+0x47a0] ;  /* 0x0047a000010e7983 */ /* 0x000ee80000300a00 */
[----:B------:R-:W3:Y:S04]  /*1e870*/  LDL.LU.64 R12, [R1+0x4798] ;  /* 0x00479800010c7983 */ /* 0x000ee80000300a00 */
[----:B----4-:R-:W-:Y:S09]  /*1e880*/  STL.64 [R1+0x4748], R22 ;  /* 0x0047481601007387 */ /* 0x010ff20000100a00 */
[----:B------:R-:W-:Y:S04]  /*1e890*/  STL.64 [R1+0x100], R16 ;  /* 0x0001001001007387 */ /* 0x000fe80000100a00 */
[----:B------:R-:W-:Y:S04]  /*1e8a0*/  STL.64 [R1+0x108], R18 ;  /* 0x0001081201007387 */ /* 0x000fe80000100a00 */
[----:B------:R4:W-:Y:S01]  /*1e8b0*/  STL.64 [R1+0x4740], R20 ;  /* 0x0047401401007387 */ /* 0x0009e20000100a00 */
[----:B---3--:R-:W-:Y:S01]  /*1e8c0*/  HMMA.1688.F32.TF32 R12, R24, R20, R12 ;  /* 0x00000014180c723c */ /* 0x008fe2000008100c */
[----:B------:R-:W-:Y:S01]  /*1e8d0*/  IMAD.MOV.U32 R24, RZ, RZ, R9 ;  /* 0x000000ffff187224 */ /* 0x000fe200078e0009 */
[----:B----4-:R-:W-:Y:S01]  /*1e8e0*/  MOV R20, R7 ;  /* 0x0000000700147202 */ /* 0x010fe20000000f00 */
[----:B------:R-:W-:Y:S01]  /*1e8f0*/  IMAD.MOV.U32 R25, RZ, RZ, R8 ;  /* 0x000000ffff197224 */ /* 0x000fe200078e0008 */
[----:B--2---:R-:W-:Y:S01]  /*1e900*/  MOV R23, R4 ;  /* 0x0000000400177202 */ /* 0x004fe20000000f00 */
[----:B------:R-:W-:Y:S01]  /*1e910*/  IMAD.MOV.U32 R21, RZ, RZ, R6 ;  /* 0x000000ffff157224 */ /* 0x000fe200078e0006 */
[----:B------:R-:W-:Y:S01]  /*1e920*/  LDS R8, [R0+UR8+0x8400] ;  /* 0x0084000800087984 */ /* 0x000fe20008000800 */
[----:B------:R-:W-:-:S03]  /*1e930*/  IMAD.MOV.U32 R22, RZ, RZ, R5 ;  /* 0x000000ffff167224 */ /* 0x000fc600078e0005 */
[----:B------:R-:W2:Y:S04]  /*1e940*/  LDS R9, [R29+UR8+0x8400] ;  /* 0x008400081d097984 */ /* 0x000ea80008000800 */
[----:B------:R-:W-:Y:S04]  /*1e950*/  LDS R6, [R0+UR8+0xa300] ;  /* 0x00a3000800067984 */ /* 0x000fe80008000800 */
[----:B------:R-:W-:Y:S04]  /*1e960*/  LDS R7, [R29+UR8+0xa300] ;  /* 0x00a300081d077984 */ /* 0x000fe80008000800 */
[----:B------:R-:W-:Y:S04]  /*1e970*/  STL.64 [R1], R12 ;  /* 0x0000000c01007387 */ /* 0x000fe80000100a00 */
[----:B------:R-:W-:Y:S04]  /*1e980*/  STL.64 [R1+0x8], R14 ;  /* 0x0000080e01007387 */ /* 0x000fe80000100a00 */
[----:B------:R-:W-:Y:S04]  /*1e990*/  STL.64 [R1+0x4770], R24 ;  /* 0x0047701801007387 */ /* 0x000fe80000100a00 */
[----:B------:R3:W-:Y:S04]  /*1e9a0*/  STL.64 [R1+0x4750], R20 ;  /* 0x0047501401007387 */ /* 0x0007e80000100a00 */
[----:B------:R-:W-:Y:S04]  /*1e9b0*/  LDS R14, [R0+UR8+0xa500] ;  /* 0x00a50008000e7984 */ /* 0x000fe80008000800 */
[----:B------:R-:W4:Y:S01]  /*1e9c0*/  LDS R15, [R29+UR8+0xa500] ;  /* 0x00a500081d0f7984 */ /* 0x000f220008000800 */
[----:B---3--:R-:W-:-:S03]  /*1e9d0*/  IMAD.MOV.U32 R20, RZ, RZ, R3 ;  /* 0x000000ffff147224 */ /* 0x008fc600078e0003 */
[----:B------:R-:W-:Y:S01]  /*1e9e0*/  LDS R12, [R0+UR8+0x8500] ;  /* 0x00850008000c7984 */ /* 0x000fe20008000800 */
[----:B------:R-:W-:-:S03]  /*1e9f0*/  IMAD.MOV.U32 R21, RZ, RZ, R2 ;  /* 0x000000ffff157224 */ /* 0x000fc600078e0002 */
[----:B------:R-:W3:Y:S04]  /*1ea00*/  LDS R13, [R29+UR8+0x8500] ;  /* 0x008500081d0d7984 */ /* 0x000ee80008000800 */
[----:B------:R1:W-:Y:S04]  /*1ea10*/  STL.64 [R1+0x4768], R20 ;  /* 0x0047681401007387 */ /* 0x0003e80000100a00 */
[----:B------:R-:W-:Y:S04]  /*1ea20*/  LDS R18, [R0+UR8+0xa600] ;  /* 0x00a6000800127984 */ /* 0x000fe80008000800 */
[----:B------:R-:W-:Y:S04]  /*1ea30*/  LDS R19, [R29+UR8+0xa600] ;  /* 0x00a600081d137984 */ /* 0x000fe80008000800 */
[----:B-1----:R-:W2:Y:S04]  /*1ea40*/  LDL.LU R20, [R1+0x730] ;  /* 0x0007300001147983 */ /* 0x002ea80000300800 */
[----:B------:R-:W2:Y:S04]  /*1ea50*/  LDL.LU R21, [R1+0x734] ;  /* 0x0007340001157983 */ /* 0x000ea80000300800 */
[----:B------:R-:W3:Y:S04]  /*1ea60*/  LDL.LU R5, [R1+0x4794] ;  /* 0x0047940001057983 */ /* 0x000ee80000300800 */
[----:B------:R-:W3:Y:S04]  /*1ea70*/  LDL.LU R4, [R1+0x4790] ;  /* 0x0047900001047983 */ /* 0x000ee80000300800 */
[----:B------:R-:W-:Y:S04]  /*1ea80*/  STL.64 [R1+0x4780], R22 ;  /* 0x0047801601007387 */ /* 0x000fe80000100a00 */
[----:B------:R-:W-:Y:S04]  /*1ea90*/  LDS R16, [R0+UR8+0x8600] ;  /* 0x0086000800107984 */ /* 0x000fe80008000800 */
[----:B------:R-:W-:Y:S04]  /*1eaa0*/  LDS R17, [R29+UR8+0x8600] ;  /* 0x008600081d117984 */ /* 0x000fe80008000800 */
[----:B--2---:R1:W-:Y:S04]  /*1eab0*/  STL.64 [R1+0x4778], R20 ;  /* 0x0047781401007387 */ /* 0x0043e80000100a00 */
[----:B------:R-:W2:Y:S04]  /*1eac0*/  LDL.64 R24, [R1+0xc0] ;  /* 0x0000c00001187983 */ /* 0x000ea80000100a00 */
[----:B-1----:R-:W4:Y:S01]  /*1ead0*/  LDL.64 R20, [R1+0xd0] ;  /* 0x0000d00001147983 */ /* 0x002f220000100a00 */
[----:B---3--:R-:W-:-:S02]  /*1eae0*/  IMAD.MOV.U32 R26, RZ, RZ, R5 ;  /* 0x000000ffff1a7224 */ /* 0x008fc400078e0005 */
[----:B------:R-:W-:Y:S01]  /*1eaf0*/  IMAD.MOV.U32 R27, RZ, RZ, R4 ;  /* 0x000000ffff1b7224 */ /* 0x000fe200078e0004 */
[----:B------:R-:W-:Y:S04]  /*1eb00*/  LDS R5, [R29+UR8+0x8300] ;  /* 0x008300081d057984 */ /* 0x000fe80008000800 */
[----:B------:R-:W1:Y:S04]  /*1eb10*/  LDS R4, [R0+UR8+0x8300] ;  /* 0x0083000800047984 */ /* 0x000e680008000800 */
[----:B--2---:R2:W-:Y:S04]  /*1eb20*/  STL.64 [R1+0x4788], R24 ;  /* 0x0047881801007387 */ /* 0x0045e80000100a00 */
[----:B--2---:R-:W1:Y:S04]  /*1eb30*/  LDL.LU R24, [R1+0x750] ;  /* 0x0007500001187983 */ /* 0x004e680000300800 */
[----:B------:R-:W1:Y:S04]  /*1eb40*/  LDL.LU R25, [R1+0x754] ;  /* 0x0007540001197983 */ /* 0x000e680000300800 */
[----:B------:R-:W-:Y:S04]  /*1eb50*/  STL.64 [R1+0x4738], R10 ;  /* 0x0047380a01007387 */ /* 0x000fe80000100a00 */
[----:B------:R2:W-:Y:S04]  /*1eb60*/  STL.64 [R1+0x4730], R8 ;  /* 0x0047300801007387 */ /* 0x0005e80000100a00 */
[----:B--2---:R-:W2:Y:S04]  /*1eb70*/  LDL.LU R8, [R1+0x740] ;  /* 0x0007400001087983 */ /* 0x004ea80000300800 */
[----:B------:R-:W2:Y:S04]  /*1eb80*/  LDL.LU R9, [R1+0x744] ;  /* 0x0007440001097983 */ /* 0x000ea80000300800 */
[----:B------:R-:W2:Y:S04]  /*1eb90*/  LDL.LU R10, [R1+0x748] ;  /* 0x00074800010a7983 */ /* 0x000ea80000300800 */
[----:B------:R-:W2:Y:S04]  /*1eba0*/  LDL.LU R11, [R1+0x74c] ;  /* 0x00074c00010b7983 */ /* 0x000ea80000300800 */
[----:B----4-:R-:W-:Y:S04]  /*1ebb0*/  STL.64 [R1+0x46b0], R14 ;  /* 0x0046b00e01007387 */ /* 0x010fe80000100a00 */
[----:B------:R3:W-:Y:S04]  /*1ebc0*/  STL.64 [R1+0x46a8], R12 ;  /* 0x0046a80c01007387 */ /* 0x0007e80000100a00 */
[----:B---3--:R-:W3:Y:S04]  /*1ebd0*/  LDL.LU R12, [R1+0x700] ;  /* 0x00070000010c7983 */ /* 0x008ee80000300800 */
[----:B------:R-:W3:Y:S04]  /*1ebe0*/  LDL.LU R13, [R1+0x704] ;  /* 0x00070400010d7983 */ /* 0x000ee80000300800 */
[----:B------:R-:W4:Y:S04]  /*1ebf0*/  LDL.LU R14, [R1+0x708] ;  /* 0x00070800010e7983 */ /* 0x000f280000300800 */
[----:B------:R-:W4:Y:S01]  /*1ec00*/  LDL.LU R15, [R1+0x70c] ;  /* 0x00070c00010f7983 */ /* 0x000f220000300800 */
[----:B-1----:R-:W-:Y:S03]  /*1ec10*/  HMMA.1688.F32.TF32 R24, R4, R20, R24 ;  /* 0x000000140418723c */ /* 0x002fe60000081018 */
[----:B----4-:R-:W-:Y:S04]  /*1ec20*/  STL.64 [R1+0x4760], R14 ;  /* 0x0047600e01007387 */ /* 0x010fe80000100a00 */
[----:B---3--:R1:W-:Y:S04]  /*1ec30*/  STL.64 [R1+0x4758], R12 ;  /* 0x0047580c01007387 */ /* 0x0083e80000100a00 */
[----:B-1----:R-:W3:Y:S04]  /*1ec40*/  LDL.LU R12, [R1+0x720] ;  /* 0x00072000010c7983 */ /* 0x002ee80000300800 */
[----:B------:R-:W3:Y:S04]  /*1ec50*/  LDL.LU R13, [R1+0x724] ;  /* 0x00072400010d7983 */ /* 0x000ee80000300800 */
[----:B------:R-:W3:Y:S04]  /*1ec60*/  LDL.LU R14, [R1+0x728] ;  /* 0x00072800010e7983 */ /* 0x000ee80000300800 */
[----:B------:R-:W3:Y:S04]  /*1ec70*/  LDL.LU R15, [R1+0x72c] ;  /* 0x00072c00010f7983 */ /* 0x000ee80000300800 */
[----:B------:R-:W-:Y:S04]  /*1ec80*/  STL [R1+0x4698], R0 ;  /* 0x0046980001007387 */ /* 0x000fe80000100800 */
[----:B------:R-:W-:Y:S04]  /*1ec90*/  STL.64 [R1+0x4628], R18 ;  /* 0x0046281201007387 */ /* 0x000fe80000100a00 */
[----:B------:R1:W-:Y:S04]  /*1eca0*/  STL.64 [R1+0x4620], R16 ;  /* 0x0046201001007387 */ /* 0x0003e80000100a00 */
[----:B-1----:R-:W4:Y:S04]  /*1ecb0*/  LDL.64 R16, [R1+0x90] ;  /* 0x0000900001107983 */ /* 0x002f280000100a00 */
[----:B------:R1:W-:Y:S04]  /*1ecc0*/  STL.64 [R1+0x3e0], R24 ;  /* 0x0003e01801007387 */ /* 0x0003e80000100a00 */
[----:B------:R-:W-:Y:S04]  /*1ecd0*/  STL.64 [R1+0x3e8], R26 ;  /* 0x0003e81a01007387 */ /* 0x000fe80000100a00 */
[----:B-1----:R-:W2:Y:S01]  /*1ece0*/  LDL.LU.64 R24, [R1+0x4788] ;  /* 0x0047880001187983 */ /* 0x002ea20000300a00 */
[----:B------:R-:W-:-:S02]  /*1ecf0*/  IMAD.MOV.U32 R2, RZ, RZ, R20 ;  /* 0x000000ffff027224 */ /* 0x000fc400078e0014 */
[----:B------:R-:W-:Y:S01]  /*1ed00*/  IMAD.MOV.U32 R0, RZ, RZ, R21 ;  /* 0x000000ffff007224 */ /* 0x000fe200078e0015 */
[----:B------:R-:W3:Y:S04]  /*1ed10*/  LDL.LU.64 R22, [R1+0x4780] ;  /* 0x0047800001167983 */ /* 0x000ee80000300a00 */
[----:B------:R-:W3:Y:S01]  /*1ed20*/  LDL.LU.64 R20, [R1+0x4778] ;  /* 0x0047780001147983 */ /* 0x000ee20000300a00 */
[----:B--2---:R-:W-:Y:S01]  /*1ed30*/  HMMA.1688.F32.TF32 R8, R4, R24, R8 ;  /* 0x000000180408723c */ /* 0x004fe20000081008 */
[----:B------:R-:W-:-:S15]  /*1ed40*/  IMAD.MOV.U32 R3, RZ, RZ, R25 ;  /* 0x000000ffff037224 */ /* 0x000fde00078e0019 */
[----:B------:R-:W-:-:S03]  /*1ed50*/  NOP ;  /* 0x0000000000007918 */ /* 0x000fc60000000000 */
[----:B------:R1:W-:Y:S04]  /*1ed60*/  STL.64 [R1+0x3d0], R8 ;  /* 0x0003d00801007387 */ /* 0x0003e80000100a00 */
[----:B------:R-:W-:Y:S01]  /*1ed70*/  STL.64 [R1+0x3d8], R10 ;  /* 0x0003d80a01007387 */ /* 0x000fe20000100a00 */
[----:B-1----:R-:W-:-:S03]  /*1ed80*/  MOV R8, R24 ;  /* 0x0000001800087202 */ /* 0x002fc60000000f00 */
[----:B------:R-:W3:Y:S02]  /*1ed90*/  LDL.LU.64 R24, [R1+0x4770] ;  /* 0x0047700001187983 */ /* 0x000ee40000300a00 */
[----:B---3--:R-:W-:-:S15]  /*1eda0*/  HMMA.1688.F32.TF32 R20, R4, R24, R20 ;  /* 0x000000180414723c */ /* 0x008fde0000081014 */
[----:B------:R-:W-:-:S04]  /*1edb0*/  NOP ;  /* 0x0000000000007918 */ /* 0x000fc80000000000 */
[----:B------:R1:W-:Y:S04]  /*1edc0*/  STL.64 [R1+0x3c0], R20 ;  /* 0x0003c01401007387 */ /* 0x0003e80000100a00 */
[----:B------:R-:W-:Y:S04]  /*1edd0*/  STL.64 [R1+0x3c8], R22 ;  /* 0x0003c81601007387 */ /* 0x000fe80000100a00 */
[----:B-1----:R-:W2:Y:S04]  /*1ede0*/  LDL.LU.64 R20, [R1+0x4768] ;  /* 0x0047680001147983 */ /* 0x002ea80000300a00 */
[----:B------:R1:W-:Y:S04]  /*1edf0*/  STL.64 [R1+0x4700], R24 ;  /* 0x0047001801007387 */ /* 0x0003e80000100a00 */
[----:B-1----:R-:W4:Y:S04]  /*1ee00*/  LDL.LU R24, [R1+0x710] ;  /* 0x0007100001187983 */ /* 0x002f280000300800 */
[----:B------:R-:W4:Y:S04]  /*1ee10*/  LDL.LU R25, [R1+0x714] ;  /* 0x0007140001197983 */ /* 0x000f280000300800 */
[----:B------:R-:W4:Y:S04]  /*1ee20*/  LDL.LU R26, [R1+0x718] ;  /* 0x00071800011a7983 */ /* 0x000f280000300800 */
[----:B------:R-:W4:Y:S01]  /*1ee30*/  LDL.LU R27, [R1+0x71c] ;  /* 0x00071c00011b7983 */ /* 0x000f220000300800 */
[----:B--2---:R-:W-:Y:S03]  /*1ee40*/  HMMA.1688.F32.TF32 R20, R4, R20, R12 ;  /* 0x000000140414723c */ /* 0x004fe6000008100c */
[----:B------:R-:W2:Y:S04]  /*1ee50*/  LDL.LU.64 R14, [R1+0x4760] ;  /* 0x00476000010e7983 */ /* 0x000ea80000300a00 */
[----:B------:R-:W2:-:S12]  /*1ee60*/  LDL.LU.64 R12, [R1+0x4758] ;  /* 0x00475800010c7983 */ /* 0x000e980000300a00 */
[----:B------:R1:W-:Y:S04]  /*1ee70*/  STL.64 [R1+0x3b0], R20 ;  /* 0x0003b01401007387 */ /* 0x0003e80000100a00 */
[----:B------:R-:W-:Y:S04]  /*1ee80*/  STL.64 [R1+0x3b8], R22 ;  /* 0x0003b81601007387 */ /* 0x000fe80000100a00 */
[----:B-1----:R-:W2:Y:S01]  /*1ee90*/  LDL.LU.64 R20, [R1+0x4750] ;  /* 0x0047500001147983 */ /* 0x002ea20000300a00 */
[----:B----4-:R-:W-:Y:S03]  /*1eea0*/  HMMA.1688.F32.TF32 R24, R4, R16, R24 ;  /* 0x000000100418723c */ /* 0x010fe60000081018 */
[----:B------:R1:W-:Y:S04]  /*1eeb0*/  STL.64 [R1+0x46e0], R16 ;  /* 0x0046e01001007387 */ /* 0x0003e80000100a00 */
[----:B-1----:R-:W3:-:S12]  /*1eec0*/  LDL.64 R16, [R1+0xa0] ;  /* 0x0000a00001107983 */ /* 0x002ed80000100a00 */
[----:B------:R-:W-:Y:S04]  /*1eed0*/  STL.64 [R1+0x3a0], R24 ;  /* 0x0003a01801007387 */ /* 0x000fe80000100a00 */
[----:B------:R-:W-:Y:S01]  /*1eee0*/  STL.64 [R1+0x3a8], R26 ;  /* 0x0003a81a01007387 */ /* 0x000fe20000100a00 */
[----:B--2---:R-:W-:Y:S03]  /*1eef0*/  HMMA.1688.F32.TF32 R12, R4, R20, R12 ;  /* 0x00000014040c723c */ /* 0x004fe6000008100c */
[----:B---3--:R1:W-:Y:S04]  /*1ef00*/  STL.64 [R1+0x46f8], R16 ;  /* 0x0046f81001007387 */ /* 0x0083e80000100a00 */
[----:B------:R-:W2:-:S12]  /*1ef10*/  LDL.LU R20, [R1+0x6f0] ;  /* 0x0006f00001147983 */ /* 0x000e980000300800 */
[----:B------:R-:W-:Y:S04]  /*1ef20*/  STL.64 [R1+0x390], R12 ;  /* 0x0003900c01007387 */ /* 0x000fe80000100a00 */
[----:B------:R-:W-:Y:S04]  /*1ef30*/  STL.64 [R1+0x398], R14 ;  /* 0x0003980e01007387 */ /* 0x000fe80000100a00 */
[----:B------:R-:W2:Y:S04]  /*1ef40*/  LDL.LU R21, [R1+0x6f4] ;  /* 0x0006f40001157983 */ /* 0x000ea80000300800 */
[----:B------:R-:W2:Y:S04]  /*1ef50*/  LDL.LU R22, [R1+0x6f8] ;  /* 0x0006f80001167983 */ /* 0x000ea80000300800 */
[----:B------:R-:W2:Y:S04]  /*1ef60*/  LDL.LU R23, [R1+0x6fc] ;  /* 0x0006fc0001177983 */ /* 0x000ea80000300800 */
[----:B-1----:R-:W3:Y:S04]  /*1ef70*/  LDL.LU R16, [R1+0x640] ;  /* 0x0006400001107983 */ /* 0x002ee80000300800 */
[----:B------:R-:W3:Y:S04]  /*1ef80*/  LDL.LU R17, [R1+0x644] ;  /* 0x0006440001117983 */ /* 0x000ee80000300800 */
[----:B------:R-:W4:Y:S04]  /*1ef90*/  LDL.LU R18, [R1+0x648] ;  /* 0x0006480001127983 */ /* 0x000f280000300800 */
[----:B------:R-:W4:Y:S01]  /*1efa0*/  LDL.LU R19, [R1+0x64c] ;  /* 0x00064c0001137983 */ /* 0x000f220000300800 */
[----:B------:R-:W-:-:S02]  /*1efb0*/  IMAD.MOV.U32 R24, RZ, RZ, R8 ;  /* 0x000000ffff187224 */ /* 0x000fc400078e0008 */
[----:B------:R-:W-:Y:S01]  /*1efc0*/  IMAD.MOV.U32 R25, RZ, RZ, R3 ;  /* 0x000000ffff197224 */ /* 0x000fe200078e0003 */
[----:B----4-:R-:W-:Y:S04]  /*1efd0*/  STL.64 [R1+0x4710], R18 ;  /* 0x0047101201007387 */ /* 0x010fe80000100a00 */
[----:B---3--:R1:W-:Y:S04]  /*1efe0*/  STL.64 [R1+0x4708], R16 ;  /* 0x0047081001007387 */ /* 0x0083e80000100a00 */
[----:B------:R-:W3:Y:S04]  /*1eff0*/  LDL.LU R8, [R1+0x670] ;  /* 0x0006700001087983 */ /* 0x000ee80000300800 */
[----:B------:R-:W3:Y:S04]  /*1f000*/  LDL.LU R9, [R1+0x674] ;  /* 0x0006740001097983 */ /* 0x000ee80000300800 */
[----:B------:R-:W3:Y:S04]  /*1f010*/  LDL.LU R10, [R1+0x678] ;  /* 0x00067800010a7983 */ /* 0x000ee80000300800 */
[----:B------:R-:W3:Y:S04]  /*1f020*/  LDL.LU R11, [R1+0x67c] ;  /* 0x00067c00010b7983 */ /* 0x000ee80000300800 */
[----:B------:R-:W-:Y:S04]  /*1f030*/  STL.64 [R1+0x4718], R24 ;  /* 0x0047181801007387 */ /* 0x000fe80000100a00 */
[----:B-1----:R-:W4:Y:S04]  /*1f040*/  LDL.LU R16, [R1+0x650] ;  /* 0x0006500001107983 */ /* 0x002f280000300800 */
[----:B------:R-:W4:Y:S04]  /*1f050*/  LDL.LU R17, [R1+0x654] ;  /* 0x0006540001117983 */ /* 0x000f280000300800 */
[----:B------:R-:W2:Y:S04]  /*1f060*/  LDL.LU R18, [R1+0x658] ;  /* 0x0006580001127983 */ /* 0x000ea80000300800 */
[----:B------:R-:W2:Y:S04]  /*1f070*/  LDL.LU R19, [R1+0x65c] ;  /* 0x00065c0001137983 */ /* 0x000ea80000300800 */
[----:B--2---:R-:W-:Y:S04]  /*1f080*/  STL.64 [R1+0x4728], R18 ;  /* 0x0047281201007387 */ /* 0x004fe80000100a00 */
[----:B----4-:R1:W-:Y:S04]  /*1f090*/  STL.64 [R1+0x4720], R16 ;  /* 0x0047201001007387 */ /* 0x0103e80000100a00 */
[----:B-1----:R-:W2:Y:S04]  /*1f0a0*/  LDL.LU R16, [R1+0x660] ;  /* 0x0006600001107983 */ /* 0x002ea80000300800 */
[----:B------:R-:W2:Y:S04]  /*1f0b0*/  LDL.LU R17, [R1+0x664] ;  /* 0x0006640001117983 */ /* 0x000ea80000300800 */
[----:B------:R-:W2:Y:S04]  /*1f0c0*/  LDL.LU R18, [R1+0x668] ;  /* 0x0006680001127983 */ /* 0x000ea80000300800 */
[----:B------:R-:W2:Y:S04]  /*1f0d0*/  LDL.LU R19, [R1+0x66c] ;  /* 0x00066c0001137983 */ /* 0x000ea80000300800 */
[----:B------:R-:W4:Y:S04]  /*1f0e0*/  LDL.LU R12, [R1+0x550] ;  /* 0x00055000010c7983 */ /* 0x000f280000300800 */
[----:B------:R-:W4:Y:S04]  /*1f0f0*/  LDL.LU R13, [R1+0x554] ;  /* 0x00055400010d7983 */ /* 0x000f280000300800 */
[----:B------:R-:W2:Y:S04]  /*1f100*/  LDL.LU R14, [R1+0x558] ;  /* 0x00055800010e7983 */ /* 0x000ea80000300800 */
[----:B------:R-:W2:Y:S04]  /*1f110*/  LDL.LU R15, [R1+0x55c] ;  /* 0x00055c00010f7983 */ /* 0x000ea80000300800 */
[----:B--2---:R-:W-:Y:S04]  /*1f120*/  STL.64 [R1+0x46c0], R14 ;  /* 0x0046c00e01007387 */ /* 0x004fe80000100a00 */
[----:B----4-:R1:W-:Y:S04]  /*1f130*/  STL.64 [R1+0x46b8], R12 ;  /* 0x0046b80c01007387 */ /* 0x0103e80000100a00 */
[----:B-1----:R-:W2:Y:S02]  /*1f140*/  LDL.64 R12, [R1+0x70] ;  /* 0x00007000010c7983 */ /* 0x002ea40000100a00 */
[----:B--2---:R-:W-:-:S15]  /*1f150*/  HMMA.1688.F32.TF32 R20, R4, R12, R20 ;  /* 0x0000000c0414723c */ /* 0x004fde0000081014 */
[----:B------:R-:W-:-:S04]  /*1f160*/  NOP ;  /* 0x0000000000007918 */ /* 0x000fc80000000000 */
[----:B------:R-:W-:Y:S04]  /*1f170*/  STL.64 [R1+0x380], R20 ;  /* 0x0003801401007387 */ /* 0x000fe80000100a00 */
[----:B------:R1:W-:Y:S04]  /*1f180*/  STL.64 [R1+0x388], R22 ;  /* 0x0003881601007387 */ /* 0x0003e80000100a00 */
[----:B-1----:R-:W2:Y:S04]  /*1f190*/  LDL.LU.64 R22, [R1+0x4748] ;  /* 0x0047480001167983 */ /* 0x002ea80000300a00 */
[----:B------:R-:W3:Y:S04]  /*1f1a0*/  LDL.LU.64 R20, [R1+0x4740] ;  /* 0x0047400001147983 */ /* 0x000ee80000300a00 */
[----:B------:R1:W-:Y:S04]  /*1f1b0*/  STL.64 [R1+0x46d8], R12 ;  /* 0x0046d80c01007387 */ /* 0x0003e80000100a00 */
[----:B-1----:R-:W4:Y:S04]  /*1f1c0*/  LDL.LU R12, [R1+0x610] ;  /* 0x00061000010c7983 */ /* 0x002f280000300800 */
[----:B------:R-:W4:Y:S04]  /*1f1d0*/  LDL.LU R13, [R1+0x614] ;  /* 0x00061400010d7983 */ /* 0x000f280000300800 */
[----:B------:R-:W2:Y:S04]  /*1f1e0*/  LDL.LU R14, [R1+0x618] ;  /* 0x00061800010e7983 */ /* 0x000ea80000300800 */
[----:B------:R-:W2:Y:S01]  /*1f1f0*/  LDL.LU R15, [R1+0x61c] ;  /* 0x00061c00010f7983 */ /* 0x000ea20000300800 */
[----:B---3--:R-:W-:Y:S03]  /*1f200*/  HMMA.1688.F32.TF32 R4, R4, R20, R8 ;  /* 0x000000140404723c */ /* 0x008fe60000081008 */
[----:B--2---:R-:W-:Y:S04]  /*1f210*/  STL.64 [R1+0x46f0], R14 ;  /* 0x0046f00e01007387 */ /* 0x004fe80000100a00 */
[----:B----4-:R1:W-:Y:S04]  /*1f220*/  STL.64 [R1+0x46e8], R12 ;  /* 0x0046e80c01007387 */ /* 0x0103e80000100a00 */
[----:B-1----:R-:W2:Y:S04]  /*1f230*/  LDL.LU R12, [R1+0x630] ;  /* 0x00063000010c7983 */ /* 0x002ea80000300800 */
[----:B------:R-:W2:Y:S04]  /*1f240*/  LDL.LU R13, [R1+0x634] ;  /* 0x00063400010d7983 */ /* 0x000ea80000300800 */
[----:B------:R-:W2:Y:S04]  /*1f250*/  LDL.LU R14, [R1+0x638] ;  /* 0x00063800010e7983 */ /* 0x000ea80000300800 */
[----:B------:R-:W2:Y:S04]  /*1f260*/  LDL.LU R15, [R1+0x63c] ;  /* 0x00063c00010f7983 */ /* 0x000ea80000300800 */
[----:B------:R-:W3:Y:S04]  /*1f270*/  LDL.LU.64 R10, [R1+0x4738] ;  /* 0x00473800010a7983 */ /* 0x000ee80000300a00 */
[----:B------:R-:W3:Y:S01]  /*1f280*/  LDL.LU.64 R8, [R1+0x4730] ;  /* 0x0047300001087983 */ /* 0x000ee20000300a00 */
[----:B------:R-:W-:Y:S01]  /*1f290*/  IMAD.MOV.U32 R24, RZ, RZ, R2 ;  /* 0x000000ffff187224 */ /* 0x000fe200078e0002 */
[----:B------:R-:W-:-:S02]  /*1f2a0*/  MOV R25, R0 ;  /* 0x0000000000197202 */ /* 0x000fc40000000f00 */
[----:B------:R1:W-:Y:S04]  /*1f2b0*/  STL.64 [R1+0x2f0], R4 ;  /* 0x0002f00401007387 */ /* 0x0003e80000100a00 */
[----:B------:R4:W-:Y:S04]  /*1f2c0*/  STL.64 [R1+0x2f8], R6 ;  /* 0x0002f80601007387 */ /* 0x0009e80000100a00 */
[----:B-1----:R-:W2:Y:S04]  /*1f2d0*/  LDL.LU R4, [R1+0x620] ;  /* 0x0006200001047983 */ /* 0x002ea80000300800 */
[----:B------:R-:W2:Y:S04]  /*1f2e0*/  LDL.LU R5, [R1+0x624] ;  /* 0x0006240001057983 */ /* 0x000ea80000300800 */
[----:B----4-:R-:W4:Y:S04]  /*1f2f0*/  LDL.LU R6, [R1+0x628] ;  /* 0x0006280001067983 */ /* 0x010f280000300800 */
[----:B------:R-:W4:Y:S04]  /*1f300*/  LDL.LU R7, [R1+0x62c] ;  /* 0x00062c0001077983 */ /* 0x000f280000300800 */
[----:B------:R-:W-:Y:S04]  /*1f310*/  STL.64 [R1+0x46d0], R22 ;  /* 0x0046d01601007387 */ /* 0x000fe80000100a00 */
[----:B------:R1:W-:Y:S04]  /*1f320*/  STL.64 [R1+0x46c8], R20 ;  /* 0x0046c81401007387 */ /* 0x0003e80000100a00 */
[----:B-1----:R-:W2:Y:S04]  /*1f330*/  LDL.LU R20, [R1+0x600] ;  /* 0x0006000001147983 */ /* 0x002ea80000300800 */
[----:B------:R-:W2:Y:S04]  /*1f340*/  LDL.LU R21, [R1+0x604] ;  /* 0x0006040001157983 */ /* 0x000ea80000300800 */
[----:B------:R-:W2:Y:S04]  /*1f350*/  LDL.LU R22, [R1+0x608] ;  /* 0x0006080001167983 */ /* 0x000ea80000300800 */
[----:B------:R-:W2:Y:S01]  /*1f360*/  LDL.LU R23, [R1+0x60c] ;  /* 0x00060c0001177983 */ /* 0x000ea20000300800 */
[----:B---3--:R-:W-:Y:S03]  /*1f370*/  HMMA.1688.F32.TF32 R24, R8, R24, R16 ;  /* 0x000000180818723c */ /* 0x008fe60000081010 */
[----:B------:R-:W3:Y:S04]  /*1f380*/  LDL.LU.64 R18, [R1+0x4728] ;  /* 0x0047280001127983 */ /* 0x000ee80000300a00 */
[----:B------:R-:W3:-:S12]  /*1f390*/  LDL.LU.64 R16, [R1+0x4720] ;  /* 0x0047200001107983 */ /* 0x000ed80000300a00 */
[----:B------:R1:W-:Y:S04]  /*1f3a0*/  STL.64 [R1+0x2e0], R24 ;  /* 0x0002e01801007387 */ /* 0x0003e80000100a00 */
[----:B------:R3:W-:Y:S04]  /*1f3b0*/  STL.64 [R1+0x2e8], R26 ;  /* 0x0002e81a01007387 */ /* 0x0007e80000100a00 */
[----:B-1----:R-:W3:Y:S02]  /*1f3c0*/  LDL.LU.64 R24, [R1+0x4718] ;  /* 0x0047180001187983 */ /* 0x002ee40000300a00 */
[----:B---3--:R-:W-:Y:S02]  /*1f3d0*/  HMMA.1688.F32.TF32 R24, R8, R24, R16 ;  /* 0x000000180818723c */ /* 0x008fe40000081010 */
[----:B------:R-:W3:Y:S04]  /*1f3e0*/  LDL.LU.64 R18, [R1+0x4710] ;  /* 0x0047100001127983 */ /* 0x000ee80000300a00 */
[----:B------:R-:W3:-:S13]  /*1f3f0*/  LDL.LU.64 R16, [R1+0x4708] ;  /* 0x0047080001107983 */ /* 0x000eda0000300a00 */
[----:B------:R1:W-:Y:S04]  /*1f400*/  STL.64 [R1+0x2d0], R24 ;  /* 0x0002d01801007387 */ /* 0x0003e80000100a00 */
[----:B------:R-:W-:Y:S04]  /*1f410*/  STL.64 [R1+0x2d8], R26 ;  /* 0x0002d81a01007387 */ /* 0x000fe80000100a00 */
[----:B-1----:R-:W3:Y:S02]  /*1f420*/  LDL.LU.64 R24, [R1+0x4700] ;  /* 0x0047000001187983 */ /* 0x002ee40000300a00 */
[----:B---3--:R-:W-:-:S15]  /*1f430*/  HMMA.1688.F32.TF32 R16, R8, R24, R16 ;  /* 0x000000180810723c */ /* 0x008fde0000081010 */
[----:B------:R-:W-:-:S04]  /*1f440*/  NOP ;  /* 0x0000000000007918 */ /* 0x000fc80000000000 */
[----:B------:R1:W-:Y:S04]  /*1f450*/  STL.64 [R1+0x2c0], R16 ;  /* 0x0002c01001007387 */ /* 0x0003e80000100a00 */
[----:B------:R-:W-:Y:S04]  /*1f460*/  STL.64 [R1+0x2c8], R18 ;  /* 0x0002c81201007387 */ /* 0x000fe80000100a00 */
[----:B-1----:R-:W2:Y:S04]  /*1f470*/  LDL.LU.64 R16, [R1+0x46f8] ;  /* 0x0046f80001107983 */ /* 0x002ea80000300a00 */
[----:B------:R1:W-:Y:S04]  /*1f480*/  STL.64 [R1+0x4690], R24 ;  /* 0x0046901801007387 */ /* 0x0003e80000100a00 */
[----:B-1----:R-:W3:Y:S01]  /*1f490*/  LDL.64 R24, [R1+0x80] ;  /* 0x0000800001187983 */ /* 0x002ee20000100a00 */
[----:B--2---:R-:W-:Y:S01]  /*1f4a0*/  HMMA.1688.F32.TF32 R12, R8, R16, R12 ;  /* 0x00000010080c723c */ /* 0x004fe2000008100c */
[----:B------:R-:W-:-:S15]  /*1f4b0*/  IMAD.MOV.U32 R0, RZ, RZ, R17 ;  /* 0x000000ffff007224 */ /* 0x000fde00078e0011 */
[----:B------:R-:W-:-:S03]  /*1f4c0*/  NOP ;  /* 0x0000000000007918 */ /* 0x000fc60000000000 */
[----:B------:R-:W-:Y:S04]  /*1f4d0*/  STL.64 [R1+0x2b0], R12 ;  /* 0x0002b00c01007387 */ /* 0x000fe80000100a00 */
[----:B------:R1:W-:Y:S04]  /*1f4e0*/  STL.64 [R1+0x2b8], R14 ;  /* 0x0002b80e01007387 */ /* 0x0003e80000100a00 */
[----:B-1----:R-:W3:Y:S04]  /*1f4f0*/  LDL.LU.64 R14, [R1+0x46f0] ;  /* 0x0046f000010e7983 */ /* 0x002ee80000300a00 */
[----:B------:R-:W3:Y:S04]  /*1f500*/  LDL.LU.64 R12, [R1+0x46e8] ;  /* 0x0046e800010c7983 */ /* 0x000ee80000300a00 */
[----:B------:R-:W4:Y:S02]  /*1f510*/  LDL.LU.64 R16, [R1+0x46e0] ;  /* 0x0046e00001107983 */ /* 0x000f240000300a00 */
[C---:B----4-:R-:W-:Y:S08]  /*1f520*/  HMMA.1688.F32.TF32 R4, R8.reuse, R16, R4 ;  /* 0x000000100804723c */ /* 0x050ff00000081004 */
[----:B---3--:R-:W-:Y:S11]  /*1f530*/  HMMA.1688.F32.TF32 R12, R8, R24, R12 ;  /* 0x00000018080c723c */ /* 0x008ff6000008100c */
[----:B------:R1:W-:Y:S04]  /*1f540*/  STL.64 [R1+0x2a0], R4 ;  /* 0x0002a00401007387 */ /* 0x0003e80000100a00 */
[----:B------:R-:W-:Y:S01]  /*1f550*/  STL.64 [R1+0x2a8], R6 ;  /* 0x0002a80601007387 */ /* 0x000fe20000100a00 */
[----:B-1----:R-:W-:-:S02]  /*1f560*/  IMAD.MOV.U32 R5, RZ, RZ, R16 ;  /* 0x000000ffff057224 */ /* 0x002fc400078e0010 */
[----:B------:R-:W-:-:S05]  /*1f570*/  IMAD.MOV.U32 R4, RZ, RZ, R17 ;  /* 0x000000ffff047224 */ /* 0x000fca00078e0011 */
        /* <DEDUP_REMOVED lines=9> */
[----:B------:R1:W-:Y:S04]  /*1f610*/  STL.64 [R1+0x290], R12 ;  /* 0x0002900c01007387 */ /* 0x0003e80000100a00 */
[----:B------:R-:W-:Y:S04]  /*1f620*/  STL.64 [R1+0x298], R14 ;  /* 0x0002980e01007387 */ /* 0x000fe80000100a00 */
[----:B-1----:R-:W4:Y:S01]  /*1f630*/  LDL.LU.64 R12, [R1+0x46d8] ;  /* 0x0046d800010c7983 */ /* 0x002f220000300a00 */
[----:B------:R-:W-:Y:S01]  /*1f640*/  IMAD.MOV.U32 R29, RZ, RZ, R24 ;  /* 0x000000ffff1d7224 */ /* 0x000fe200078e0018 */
[----:B------:R-:W-:-:S02]  /*1f650*/  MOV R2, R25 ;  /* 0x0000001900027202 */ /* 0x000fc40000000f00 */
[----:B------:R-:W2:Y:S04]  /*1f660*/  LDL.LU R24, [R1+0x530] ;  /* 0x0005300001187983 */ /* 0x000ea80000300800 */
[----:B------:R-:W2:Y:S04]  /*1f670*/  LDL.LU R25, [R1+0x534] ;  /* 0x0005340001197983 */ /* 0x000ea80000300800 */
[----:B------:R-:W2:Y:S04]  /*1f680*/  LDL.LU R26, [R1+0x538] ;  /* 0x00053800011a7983 */ /* 0x000ea80000300800 */
[----:B------:R-:W2:Y:S01]  /*1f690*/  LDL.LU R27, [R1+0x53c] ;  /* 0x00053c00011b7983 */ /* 0x000ea20000300800 */
[----:B----4-:R-:W-:Y:S01]  /*1f6a0*/  HMMA.1688.F32.TF32 R20, R8, R12, R20 ;  /* 0x0000000c0814723c */ /* 0x010fe20000081014 */
[----:B------:R-:W-:-:S02]  /*1f6b0*/  IMAD.MOV.U32 R28, RZ, RZ, R12 ;  /* 0x000000ffff1c7224 */ /* 0x000fc400078e000c */
[----:B------:R-:W-:-:S15]  /*1f6c0*/  IMAD.MOV.U32 R3, RZ, RZ, R13 ;  /* 0x000000ffff037224 */ /* 0x000fde00078e000d */
[----:B------:R-:W-:Y:S01]  /*1f6d0*/  NOP ;  /* 0x0000000000007918 */ /* 0x000fe20000000000 */
[----:B------:R-:W-:Y:S04]  /*1f6e0*/  STL.64 [R1+0x280], R20 ;  /* 0x0002801401007387 */ /* 0x000fe80000100a00 */
[----:B------:R1:W-:Y:S04]  /*1f6f0*/  STL.64 [R1+0x288], R22 ;  /* 0x0002881601007387 */ /* 0x0003e80000100a00 */
[----:B-1----:R-:W4:Y:S04]  /*1f700*/  LDL.LU.64 R22, [R1+0x46d0] ;  /* 0x0046d00001167983 */ /* 0x002f280000300a00 */
[----:B------:R-:W2:Y:S04]  /*1f710*/  LDL.LU.64 R20, [R1+0x46c8] ;  /* 0x0046c80001147983 */ /* 0x000ea80000300a00 */
[----:B------:R-:W2:Y:S04]  /*1f720*/  LDL.LU.64 R14, [R1+0x46c0] ;  /* 0x0046c000010e7983 */ /* 0x000ea80000300a00 */
[----:B------:R-:W2:Y:S02]  /*1f730*/  LDL.LU.64 R12, [R1+0x46b8] ;  /* 0x0046b800010c7983 */ /* 0x000ea40000300a00 */
[----:B--2---:R-:W-:Y:S02]  /*1f740*/  HMMA.1688.F32.TF32 R8, R8, R20, R12 ;  /* 0x000000140808723c */ /* 0x004fe4000008100c */
[----:B------:R-:W2:Y:S04]  /*1f750*/  LDL.LU.64 R14, [R1+0x46b0] ;  /* 0x0046b000010e7983 */ /* 0x000ea80000300a00 */
[----:B------:R-:W2:-:S13]  /*1f760*/  LDL.LU.64 R12, [R1+0x46a8] ;  /* 0x0046a800010c7983 */ /* 0x000e9a0000300a00 */
[----:B------:R1:W-:Y:S04]  /*1f770*/  STL.64 [R1+0x1f0], R8 ;  /* 0x0001f00801007387 */ /* 0x0003e80000100a00 */
[----:B------:R-:W-:Y:S04]  /*1f780*/  STL.64 [R1+0x1f8], R10 ;  /* 0x0001f80a01007387 */ /* 0x000fe80000100a00 */
[----:B-1----:R-:W2:Y:S04]  /*1f790*/  LDL R8, [R1+0xd0] ;  /* 0x0000d00001087983 */ /* 0x002ea80000100800 */
[----:B------:R-:W2:Y:S04]  /*1f7a0*/  LDL R9, [R1+0xd4] ;  /* 0x0000d40001097983 */ /* 0x000ea80000100800 */
[----:B----4-:R-:W-:Y:S04]  /*1f7b0*/  STL.64 [R1+0x4638], R22 ;  /* 0x0046381601007387 */ /* 0x010fe80000100a00 */
[----:B------:R1:W-:Y:S04]  /*1f7c0*/  STL.64 [R1+0x4630], R20 ;  /* 0x0046301401007387 */ /* 0x0003e80000100a00 */
[----:B-1----:R-:W4:Y:S04]  /*1f7d0*/  LDL R20, [R1+0xc0] ;  /* 0x0000c00001147983 */ /* 0x002f280000100800 */
[----:B------:R-:W4:Y:S01]  /*1f7e0*/  LDL R21, [R1+0xc4] ;  /* 0x0000c40001157983 */ /* 0x000f220000100800 */
[----:B--2---:R-:W-:Y:S03]  /*1f7f0*/  HMMA.1688.F32.TF32 R8, R12, R8, R4 ;  /* 0x000000080c08723c */ /* 0x004fe60000081004 */
[----:B------:R-:W2:-:S15]  /*1f800*/  LDL.LU.64 R4, [R1+0x46a0] ;  /* 0x0046a00001047983 */ /* 0x000e9e0000300a00 */
[----:B------:R-:W-:Y:S01]  /*1f810*/  NOP ;  /* 0x0000000000007918 */ /* 0x000fe20000000000 */
[----:B------:R2:W-:Y:S04]  /*1f820*/  STL.64 [R1+0x1e0], R8 ;  /* 0x0001e00801007387 */ /* 0x0005e80000100a00 */
[----:B------:R-:W-:Y:S01]  /*1f830*/  STL.64 [R1+0x1e8], R10 ;  /* 0x0001e80a01007387 */ /* 0x000fe20000100a00 */
[----:B--2---:R-:W-:Y:S02]  /*1f840*/  IMAD.MOV.U32 R8, RZ, RZ, R5 ;  /* 0x000000ffff087224 */ /* 0x004fe400078e0005 */
[----:B------:R-:W-:-:S05]  /*1f850*/  IMAD.MOV.U32 R9, RZ, RZ, R4 ;  /* 0x000000ffff097224 */ /* 0x000fca00078e0004 */
[----:B------:R1:W-:Y:S04]  /*1f860*/  STL.64 [R1+0x4660], R8 ;  /* 0x0046600801007387 */ /* 0x0003e80000100a00 */
[----:B------:R-:W2:Y:S04]  /*1f870*/  LDL.LU R4, [R1+0x4f0] ;  /* 0x0004f00001047983 */ /* 0x000ea80000300800 */
[----:B------:R-:W2:Y:S04]  /*1f880*/  LDL.LU R5, [R1+0x4f4] ;  /* 0x0004f40001057983 */ /* 0x000ea80000300800 */
[----:B------:R-:W2:Y:S04]  /*1f890*/  LDL.LU R6, [R1+0x4f8] ;  /* 0x0004f80001067983 */ /* 0x000ea80000300800 */
[----:B------:R-:W2:Y:S01]  /*1f8a0*/  LDL.LU R7, [R1+0x4fc] ;  /* 0x0004fc0001077983 */ /* 0x000ea20000300800 */
[----:B-1----:R-:W-:-:S03]  /*1f8b0*/  MOV R9, R0 ;  /* 0x0000000000097202 */ /* 0x002fc60000000f00 */
[----:B------:R-:W3:Y:S04]  /*1f8c0*/  LDL R8, [R1+0xa0] ;  /* 0x0000a00001087983 */ /* 0x000ee80000100800 */
[----:B------:R-:W3:Y:S04]  /*1f8d0*/  LDL.LU R0, [R1+0x4698] ;  /* 0x0046980001007983 */ /* 0x000ee80000300800 */
[----:B--2---:R-:W-:Y:S04]  /*1f8e0*/  STL.64 [R1+0x4658], R6 ;  /* 0x0046580601007387 */ /* 0x004fe80000100a00 */
[----:B------:R1:W-:Y:S04]  /*1f8f0*/  STL.64 [R1+0x4650], R4 ;  /* 0x0046500401007387 */ /* 0x0003e80000100a00 */
[----:B-1----:R-:W2:Y:S04]  /*1f900*/  LDL.LU R4, [R1+0x500] ;  /* 0x0005000001047983 */ /* 0x002ea80000300800 */
[----:B------:R-:W2:Y:S04]  /*1f910*/  LDL.LU R5, [R1+0x504] ;  /* 0x0005040001057983 */ /* 0x000ea80000300800 */
[----:B------:R-:W2:Y:S04]  /*1f920*/  LDL.LU R6, [R1+0x508] ;  /* 0x0005080001067983 */ /* 0x000ea80000300800 */
        /* <DEDUP_REMOVED lines=8> */
[----:B------:R-:W3:Y:S02]  /*1f9b0*/  LDL.LU.64 R24, [R1+0x4690] ;  /* 0x0046900001187983 */ /* 0x000ee40000300a00 */
[----:B---3--:R-:W-:Y:S02]  /*1f9c0*/  HMMA.1688.F32.TF32 R16, R12, R24, R16 ;  /* 0x000000180c10723c */ /* 0x008fe40000081010 */
[----:B------:R-:W3:Y:S04]  /*1f9d0*/  LDL.LU R24, [R1+0x420] ;  /* 0x0004200001187983 */ /* 0x000ee80000300800 */
[----:B------:R-:W-:Y:S04]  /*1f9e0*/  STL.64 [R1+0x1d0], R20 ;  /* 0x0001d01401007387 */ /* 0x000fe80000100a00 */
[----:B------:R-:W-:Y:S09]  /*1f9f0*/  STL.64 [R1+0x1d8], R22 ;  /* 0x0001d81601007387 */ /* 0x000ff20000100a00 */
[----:B------:R1:W-:Y:S04]  /*1fa00*/  STL.64 [R1+0x1c0], R16 ;  /* 0x0001c01001007387 */ /* 0x0003e80000100a00 */
[----:B------:R4:W-:Y:S04]  /*1fa10*/  STL.64 [R1+0x1c8], R18 ;  /* 0x0001c81201007387 */ /* 0x0009e80000100a00 */
[----:B------:R-:W3:Y:S04]  /*1fa20*/  LDL.LU R25, [R1+0x424] ;  /* 0x0004240001197983 */ /* 0x000ee80000300800 */
[----:B------:R-:W2:Y:S04]  /*1fa30*/  LDL.LU R26, [R1+0x428] ;  /* 0x00042800011a7983 */ /* 0x000ea80000300800 */
[----:B------:R-:W2:Y:S04]  /*1fa40*/  LDL.LU R27, [R1+0x42c] ;  /* 0x00042c00011b7983 */ /* 0x000ea80000300800 */
[----:B-1----:R-:W2:Y:S04]  /*1fa50*/  LDL.LU R16, [R1+0x4b0] ;  /* 0x0004b00001107983 */ /* 0x002ea80000300800 */
[----:B------:R-:W2:Y:S04]  /*1fa60*/  LDL.LU R17, [R1+0x4b4] ;  /* 0x0004b40001117983 */ /* 0x000ea80000300800 */
[----:B----4-:R-:W4:Y:S04]  /*1fa70*/  LDL.LU R18, [R1+0x4b8] ;  /* 0x0004b80001127983 */ /* 0x010f280000300800 */
[----:B------:R-:W4:Y:S01]  /*1fa80*/  LDL.LU R19, [R1+0x4bc] ;  /* 0x0004bc0001137983 */ /* 0x000f220000300800 */
[----:B------:R-:W-:-:S02]  /*1fa90*/  IMAD.MOV.U32 R20, RZ, RZ, R28 ;  /* 0x000000ffff147224 */ /* 0x000fc400078e001c */
[----:B------:R-:W-:Y:S01]  /*1faa0*/  IMAD.MOV.U32 R21, RZ, RZ, R3 ;  /* 0x000000ffff157224 */ /* 0x000fe200078e0003 */
[----:B----4-:R-:W-:Y:S04]  /*1fab0*/  STL.64 [R1+0x4648], R18 ;  /* 0x0046481201007387 */ /* 0x010fe80000100a00 */
[----:B--2---:R1:W-:Y:S04]  /*1fac0*/  STL.64 [R1+0x4640], R16 ;  /* 0x0046401001007387 */ /* 0x0043e80000100a00 */
[----:B------:R-:W2:Y:S04]  /*1fad0*/  LDL.LU R28, [R1+0x4688] ;  /* 0x00468800011c7983 */ /* 0x000ea80000300800 */
[----:B------:R-:W4:Y:S04]  /*1fae0*/  LDL.LU R3, [R1+0x4684] ;  /* 0x0046840001037983 */ /* 0x000f280000300800 */
[----:B-1----:R-:W4:Y:S04]  /*1faf0*/  LDL.LU R16, [R1+0x4e0] ;  /* 0x0004e00001107983 */ /* 0x002f280000300800 */
[----:B------:R-:W4:Y:S04]  /*1fb00*/  LDL.LU R17, [R1+0x4e4] ;  /* 0x0004e40001117983 */ /* 0x000f280000300800 */
[----:B------:R-:W4:Y:S04]  /*1fb10*/  LDL.LU R18, [R1+0x4e8] ;  /* 0x0004e80001127983 */ /* 0x000f280000300800 */
[----:B------:R-:W4:Y:S04]  /*1fb20*/  LDL.LU R19, [R1+0x4ec] ;  /* 0x0004ec0001137983 */ /* 0x000f280000300800 */
[----:B------:R-:W-:Y:S04]  /*1fb30*/  STL.64 [R1+0x45a0], R26 ;  /* 0x0045a01a01007387 */ /* 0x000fe80000100a00 */
[----:B---3--:R1:W-:Y:S04]  /*1fb40*/  STL.64 [R1+0x4598], R24 ;  /* 0x0045981801007387 */ /* 0x0083e80000100a00 */
[----:B-1----:R-:W3:Y:S04]  /*1fb50*/  LDL.LU R24, [R1+0x440] ;  /* 0x0004400001187983 */ /* 0x002ee80000300800 */
[----:B------:R-:W3:Y:S01]  /*1fb60*/  LDL.LU R25, [R1+0x444] ;  /* 0x0004440001197983 */ /* 0x000ee20000300800 */
[----:B------:R-:W-:Y:S01]  /*1fb70*/  HMMA.1688.F32.TF32 R8, R12, R8, R4 ;  /* 0x000000080c08723c */ /* 0x000fe20000081004 */
[----:B--2---:R-:W-:-:S02]  /*1fb80*/  IMAD.MOV.U32 R27, RZ, RZ, R28 ;  /* 0x000000ffff1b7224 */ /* 0x004fc400078e001c */
[----:B----4-:R-:W-:Y:S02]  /*1fb90*/  IMAD.MOV.U32 R26, RZ, RZ, R3 ;  /* 0x000000ffff1a7224 */ /* 0x010fe400078e0003 */
[----:B------:R-:W2:Y:S04]  /*1fba0*/  LDL.LU R3, [R1+0x4680] ;  /* 0x0046800001037983 */ /* 0x000ea80000300800 */
[----:B------:R-:W4:Y:S04]  /*1fbb0*/  LDL.LU R28, [R1+0x467c] ;  /* 0x00467c00011c7983 */ /* 0x000f280000300800 */
[----:B------:R-:W-:Y:S04]  /*1fbc0*/  STL.64 [R1+0x45c0], R26 ;  /* 0x0045c01a01007387 */ /* 0x000fe80000100a00 */
[----:B---3--:R1:W-:Y:S02]  /*1fbd0*/  STL.64 [R1+0x45b8], R24 ;  /* 0x0045b81801007387 */ /* 0x0083e40000100a00 */
[----:B-1----:R-:W-:-:S02]  /*1fbe0*/  MOV R24, R29 ;  /* 0x0000001d00187202 */ /* 0x002fc40000000f00 */
[----:B------:R-:W3:Y:S04]  /*1fbf0*/  LDL.LU R29, [R1+0x4678] ;  /* 0x00467800011d7983 */ /* 0x000ee80000300800 */
[----:B------:R-:W2:Y:S04]  /*1fc00*/  LDL.LU.64 R6, [R1+0x4670] ;  /* 0x0046700001067983 */ /* 0x000ea80000300a00 */
[----:B------:R-:W2:Y:S04]  /*1fc10*/  LDL.LU.64 R4, [R1+0x4668] ;  /* 0x0046680001047983 */ /* 0x000ea80000300a00 */
[----:B------:R1:W-:Y:S04]  /*1fc20*/  STL.64 [R1+0x1b0], R8 ;  /* 0x0001b00801007387 */ /* 0x0003e80000100a00 */
[----:B------:R2:W-:Y:S04]  /*1fc30*/  STL.64 [R1+0x1b8], R10 ;  /* 0x0001b80a01007387 */ /* 0x0005e80000100a00 */
[----:B-1----:R-:W2:Y:S01]  /*1fc40*/  LDL.LU.64 R8, [R1+0x4660] ;  /* 0x0046600001087983 */ /* 0x002ea20000300a00 */
[----:B------:R-:W-:Y:S01]  /*1fc50*/  IMAD.MOV.U32 R25, RZ, RZ, R2 ;  /* 0x000000ffff197224 */ /* 0x000fe200078e0002 */
[----:B--2---:R-:W-:Y:S02]  /*1fc60*/  HMMA.1688.F32.TF32 R8, R12, R8, R4 ;  /* 0x000000080c08723c */ /* 0x004fe40000081004 */
[----:B------:R-:W2:Y:S04]  /*1fc70*/  LDL.LU.64 R6, [R1+0x4658] ;  /* 0x0046580001067983 */ /* 0x000ea80000300a00 */
[----:B------:R-:W2:-:S13]  /*1fc80*/  LDL.LU.64 R4, [R1+0x4650] ;  /* 0x0046500001047983 */ /* 0x000e9a0000300a00 */
[----:B------:R1:W-:Y:S04]  /*1fc90*/  STL.64 [R1+0x1a0], R8 ;  /* 0x0001a00801007387 */ /* 0x0003e80000100a00 */
[----:B------:R2:W-:Y:S04]  /*1fca0*/  STL.64 [R1+0x1a8], R10 ;  /* 0x0001a80a01007387 */ /* 0x0005e80000100a00 */
[----:B-1----:R-:W3:Y:S01]  /*1fcb0*/  LDL.LU R8, [R1+0x490] ;  /* 0x0004900001087983 */ /* 0x002ee20000300800 */
[----:B--2---:R-:W-:-:S15]  /*1fcc0*/  HMMA.1688.F32.TF32 R4, R12, R24, R4 ;  /* 0x000000180c04723c */ /* 0x004fde0000081004 */
[----:B------:R-:W-:-:S04]  /*1fcd0*/  NOP ;  /* 0x0000000000007918 */ /* 0x000fc80000000000 */
[----:B------:R1:W-:Y:S04]  /*1fce0*/  STL.64 [R1+0x190], R4 ;  /* 0x0001900401007387 */ /* 0x0003e80000100a00 */
[----:B------:R2:W-:Y:S04]  /*1fcf0*/  STL.64 [R1+0x198], R6 ;  /* 0x0001980601007387 */ /* 0x0005e80000100a00 */
[----:B------:R-:W3:Y:S04]  /*1fd00*/  LDL.LU R9, [R1+0x494] ;  /* 0x0004940001097983 */ /* 0x000ee80000300800 */
[----:B------:R-:W3:Y:S04]  /*1fd10*/  LDL.LU R10, [R1+0x498] ;  /* 0x00049800010a7983 */ /* 0x000ee80000300800 */
[----:B------:R-:W3:Y:S04]  /*1fd20*/  LDL.LU R11, [R1+0x49c] ;  /* 0x00049c00010b7983 */ /* 0x000ee80000300800 */
[----:B-1----:R-:W4:Y:S04]  /*1fd30*/  LDL.LU R4, [R1+0x4a0] ;  /* 0x0004a00001047983 */ /* 0x002f280000300800 */
[----:B------:R-:W4:Y:S04]  /*1fd40*/  LDL.LU R5, [R1+0x4a4] ;  /* 0x0004a40001057983 */ /* 0x000f280000300800 */
[----:B--2---:R-:W4:Y:S04]  /*1fd50*/  LDL.LU R6, [R1+0x4a8] ;  /* 0x0004a80001067983 */ /* 0x004f280000300800 */
[----:B------:R-:W4:Y:S04]  /*1fd60*/  LDL.LU R7, [R1+0x4ac] ;  /* 0x0004ac0001077983 */ /* 0x000f280000300800 */
[----:B---3--:R-:W-:Y:S04]  /*1fd70*/  STL.64 [R1+0x4618], R10 ;  /* 0x0046180a01007387 */ /* 0x008fe80000100a00 */
[----:B------:R1:W-:Y:S04]  /*1fd80*/  STL.64 [R1+0x4610], R8 ;  /* 0x0046100801007387 */ /* 0x0003e80000100a00 */
[----:B-1----:R-:W4:Y:S04]  /*1fd90*/  LDL.LU.64 R8, [R1+0xd0] ;  /* 0x0000d00001087983 */ /* 0x002f280000300a00 */
[----:B------:R1:W-:Y:S04]  /*1fda0*/  STL.64 [R1+0x45d0], R24 ;  /* 0x0045d01801007387 */ /* 0x0003e80000100a00 */
[----:B-1----:R-:W2:Y:S04]  /*1fdb0*/  LDL.LU.64 R24, [R1+0x90] ;  /* 0x0000900001187983 */ /* 0x002ea80000300a00 */
[----:B--2---:R1:W-:Y:S04]  /*1fdc0*/  STL.64 [R1+0x45e8], R24 ;  /* 0x0045e81801007387 */ /* 0x0043e80000100a00 */
[----:B-1----:R-:W2:Y:S01]  /*1fdd0*/  LDL.LU.64 R24, [R1+0xa0] ;  /* 0x0000a00001187983 */ /* 0x002ea20000300a00 */
[C---:B------:R-:W-:Y:S03]  /*1fde0*/  HMMA.1688.F32.TF32 R20, R12.reuse, R20, R16 ;  /* 0x000000140c14723c */ /* 0x040fe60000081010 */
[----:B--2---:R1:W-:Y:S04]  /*1fdf0*/  STL.64 [R1+0x45f0], R24 ;  /* 0x0045f01801007387 */ /* 0x0043e80000100a00 */
[----:B-1----:R-:W2:Y:S04]  /*1fe00*/  LDL.LU.64 R24, [R1+0xb0] ;  /* 0x0000b00001187983 */ /* 0x002ea80000300a00 */
[----:B--2---:R1:W-:Y:S04]  /*1fe10*/  STL.64 [R1+0x4608], R24 ;  /* 0x0046081801007387 */ /* 0x0043e80000100a00 */
[----:B-1----:R-:W2:Y:S04]  /*1fe20*/  LDL.LU.64 R24, [R1+0xc0] ;  /* 0x0000c00001187983 */ /* 0x002ea80000300a00 */
[----:B------:R-:W3:Y:S04]  /*1fe30*/  LDL.LU.64 R18, [R1+0x4648] ;  /* 0x0046480001127983 */ /* 0x000ee80000300a00 */
[----:B------:R-:W3:Y:S04]  /*1fe40*/  LDL.LU.64 R16, [R1+0x4640] ;  /* 0x0046400001107983 */ /* 0x000ee80000300a00 */
[----:B------:R-:W-:Y:S04]  /*1fe50*/  STL.64 [R1+0x180], R20 ;  /* 0x0001801401007387 */ /* 0x000fe80000100a00 */
[----:B------:R1:W-:Y:S04]  /*1fe60*/  STL.64 [R1+0x188], R22 ;  /* 0x0001881601007387 */ /* 0x0003e80000100a00 */
[----:B-1----:R-:W2:Y:S04]  /*1fe70*/  LDL.LU.64 R22, [R1+0x4638] ;  /* 0x0046380001167983 */ /* 0x002ea80000300a00 */
[----:B------:R-:W3:Y:S02]  /*1fe80*/  LDL.LU.64 R20, [R1+0x4630] ;  /* 0x0046300001147983 */ /* 0x000ee40000300a00 */
[----:B---3--:R-:W-:Y:S02]  /*1fe90*/  HMMA.1688.F32.TF32 R12, R12, R20, R16 ;  /* 0x000000140c0c723c */ /* 0x008fe40000081010 */
[----:B------:R-:W4:Y:S04]  /*1fea0*/  LDL.LU.64 R18, [R1+0x4628] ;  /* 0x0046280001127983 */ /* 0x000f280000300a00 */
[----:B------:R-:W4:-:S13]  /*1feb0*/  LDL.LU.64 R16, [R1+0x4620] ;  /* 0x0046200001107983 */ /* 0x000f1a0000300a00 */
[----:B------:R1:W-:Y:S04]  /*1fec0*/  STL.64 [R1+0xf0], R12 ;  /* 0x0000f00c01007387 */ /* 0x0003e80000100a00 */
[----:B------:R3:W-:Y:S04]  /*1fed0*/  STL.64 [R1+0xf8], R14 ;  /* 0x0000f80e01007387 */ /* 0x0007e80000100a00 */
[----:B-1----:R-:W2:Y:S04]  /*1fee0*/  LDL.LU R12, [R1+0x470] ;  /* 0x00047000010c7983 */ /* 0x002ea80000300800 */
[----:B------:R-:W2:Y:S04]  /*1fef0*/  LDL.LU R13, [R1+0x474] ;  /* 0x00047400010d7983 */ /* 0x000ea80000300800 */
[----:B---3--:R-:W3:Y:S04]  /*1ff00*/  LDL.LU R14, [R1+0x478] ;  /* 0x00047800010e7983 */ /* 0x008ee80000300800 */
        /* <DEDUP_REMOVED lines=9> */
[----:B-1----:R-:W3:Y:S01]  /*1ffa0*/  LDL.LU.64 R20, [R1+0x70] ;  /* 0x0000700001147983 */ /* 0x002ee20000300a00 */
[----:B----4-:R-:W-:Y:S03]  /*1ffb0*/  HMMA.1688.F32.TF32 R4, R16, R8, R4 ;  /* 0x000000081004723c */ /* 0x010fe60000081004 */
[----:B---3--:R1:W-:Y:S04]  /*1ffc0*/  STL.64 [R1+0x45c8], R20 ;  /* 0x0045c81401007387 */ /* 0x0083e80000100a00 */
[----:B-1----:R-:W3:Y:S04]  /*1ffd0*/  LDL.LU R20, [R1+0x450] ;  /* 0x0004500001147983 */ /* 0x002ee80000300800 */
[----:B------:R-:W3:Y:S04]  /*1ffe0*/  LDL.LU R21, [R1+0x454] ;  /* 0x0004540001157983 */ /* 0x000ee80000300800 */
[----:B------:R-:W4:Y:S04]  /*1fff0*/  LDL.LU R22, [R1+0x458] ;  /* 0x0004580001167983 */ /* 0x000f280000300800 */
[----:B------:R-:W4:Y:S04]  /*20000*/  LDL.LU R23, [R1+0x45c] ;  /* 0x00045c0001177983 */ /* 0x000f280000300800 */
[----:B----4-:R-:W-:Y:S04]  /*20010*/  STL.64 [R1+0x45e0], R22 ;  /* 0x0045e01601007387 */ /* 0x010fe80000100a00 */
[----:B---3--:R1:W-:Y:S04]  /*20020*/  STL.64 [R1+0x45d8], R20 ;  /* 0x0045d81401007387 */ /* 0x0083e80000100a00 */
[----:B-1----:R-:W3:Y:S04]  /*20030*/  LDL.LU R20, [R1+0x460] ;  /* 0x0004600001147983 */ /* 0x002ee80000300800 */
[----:B------:R1:W-:Y:S04]  /*20040*/  STL.64 [R1+0xe0], R4 ;  /* 0x0000e00401007387 */ /* 0x0003e80000100a00 */
[----:B------:R4:W-:Y:S04]  /*20050*/  STL.64 [R1+0xe8], R6 ;  /* 0x0000e80601007387 */ /* 0x0009e80000100a00 */
[----:B------:R-:W2:Y:S01]  /*20060*/  LDL.LU.64 R10, [R1+0x4618] ;  /* 0x00461800010a7983 */ /* 0x000ea20000300a00 */
[----:B-1----:R-:W-:Y:S01]  /*20070*/  IMAD.MOV.U32 R5, RZ, RZ, R9 ;  /* 0x000000ffff057224 */ /* 0x002fe200078e0009 */
[----:B----4-:R-:W-:-:S02]  /*20080*/  MOV R6, R8 ;  /* 0x0000000800067202 */ /* 0x010fc40000000f00 */
[----:B------:R-:W2:Y:S01]  /*20090*/  LDL.LU.64 R8, [R1+0x4610] ;  /* 0x0046100001087983 */ /* 0x000ea20000300a00 */
[----:B------:R-:W-:Y:S01]  /*200a0*/  IMAD.MOV.U32 R7, RZ, RZ, R25 ;  /* 0x000000ffff077224 */ /* 0x000fe200078e0019 */
[----:B--2---:R-:W-:-:S15]  /*200b0*/  HMMA.1688.F32.TF32 R8, R16, R24, R8 ;  /* 0x000000181008723c */ /* 0x004fde0000081008 */
[----:B------:R-:W-:-:S04]  /*200c0*/  NOP ;  /* 0x0000000000007918 */ /* 0x000fc80000000000 */
[----:B------:R1:W-:Y:S04]  /*200d0*/  STL.64 [R1+0x60], R8 ;  /* 0x0000600801007387 */ /* 0x0003e80000100a00 */
[----:B------:R2:W-:Y:S01]  /*200e0*/  STL.64 [R1+0x68], R10 ;  /* 0x0000680a01007387 */ /* 0x0005e20000100a00 */
[----:B-1----:R-:W-:-:S03]  /*200f0*/  IMAD.MOV.U32 R8, RZ, RZ, R24 ;  /* 0x000000ffff087224 */ /* 0x002fc600078e0018 */
[----:B------:R-:W4:Y:S02]  /*20100*/  LDL.LU.64 R24, [R1+0x4608] ;  /* 0x0046080001187983 */ /* 0x000f240000300a00 */
[----:B----4-:R-:W-:Y:S01]  /*20110*/  HMMA.1688.F32.TF32 R12, R16, R24, R12 ;  /* 0x00000018100c723c */ /* 0x010fe2000008100c */
[----:B--2---:R-:W-:Y:S01]  /*20120*/  IMAD.MOV.U32 R10, RZ, RZ, R24 ;  /* 0x000000ffff0a7224 */ /* 0x004fe200078e0018 */
        /* <DEDUP_REMOVED lines=11> */
[----:B------:R2:W-:Y:S01]  /*201e0*/  STL.64 [R1+0x48], R14 ;  /* 0x0000480e01007387 */ /* 0x0005e20000100a00 */
[----:B-1----:R-:W-:-:S03]  /*201f0*/  IMAD.MOV.U32 R12, RZ, RZ, R24 ;  /* 0x000000ffff0c7224 */ /* 0x002fc600078e0018 */
[----:B------:R-:W3:Y:S01]  /*20200*/  LDL.LU.64 R24, [R1+0x45e8] ;  /* 0x0045e80001187983 */ /* 0x000ee20000300a00 */
[----:B------:R-:W-:Y:S02]  /*20210*/  IMAD.MOV.U32 R21, RZ, RZ, R29 ;  /* 0x000000ffff157224 */ /* 0x000fe400078e001d */
[----:B------:R-:W-:Y:S02]  /*20220*/  IMAD.MOV.U32 R22, RZ, RZ, R28 ;  /* 0x000000ffff167224 */ /* 0x000fe400078e001c */
[----:B------:R-:W-:-:S07]  /*20230*/  IMAD.MOV.U32 R23, RZ, RZ, R3 ;  /* 0x000000ffff177224 */ /* 0x000fce00078e0003 */
[----:B---3--:R-:W-:Y:S01]  /*20240*/  HMMA.1688.F32.TF32 R20, R16, R24, R20 ;  /* 0x000000181014723c */ /* 0x008fe20000081014 */
[----:B--2---:R-:W-:Y:S02]  /*20250*/  IMAD.MOV.U32 R14, RZ, RZ, R24 ;  /* 0x000000ffff0e7224 */ /* 0x004fe400078e0018 */
[----:B------:R-:W-:-:S15]  /*20260*/  IMAD.MOV.U32 R13, RZ, RZ, R25 ;  /* 0x000000ffff0d7224 */ /* 0x000fde00078e0019 */
[----:B------:R-:W-:Y:S01]  /*20270*/  NOP ;  /* 0x0000000000007918 */ /* 0x000fe20000000000 */
[----:B------:R-:W-:Y:S04]  /*20280*/  STL.64 [R1+0x30], R20 ;  /* 0x0000301401007387 */ /* 0x000fe80000100a00 */
[----:B------:R1:W-:Y:S04]  /*20290*/  STL.64 [R1+0x38], R22 ;  /* 0x0000381601007387 */ /* 0x0003e80000100a00 */
[----:B-1----:R-:W2:Y:S04]  /*202a0*/  LDL.LU.64 R22, [R1+0x45e0] ;  /* 0x0045e00001167983 */ /* 0x002ea80000300a00 */
[----:B------:R-:W2:Y:S04]  /*202b0*/  LDL.LU.64 R20, [R1+0x45d8] ;  /* 0x0045d80001147983 */ /* 0x000ea80000300a00 */
[----:B------:R-:W2:Y:S02]  /*202c0*/  LDL.LU.64 R24, [R1+0x45d0] ;  /* 0x0045d00001187983 */ /* 0x000ea40000300a00 */
[----:B--2---:R-:W-:Y:S02]  /*202d0*/  HMMA.1688.F32.TF32 R24, R16, R24, R20 ;  /* 0x000000181018723c */ /* 0x004fe40000081014 */
[----:B------:R-:W2:-:S15]  /*202e0*/  LDL.LU.64 R20, [R1+0x45c8] ;  /* 0x0045c80001147983 */ /* 0x000e9e0000300a00 */
[----:B------:R-:W-:Y:S02]  /*202f0*/  NOP ;  /* 0x0000000000007918 */ /* 0x000fe40000000000 */
[----:B------:R-:W-:Y:S01]  /*20300*/  STL.64 [R1+0x20], R24 ;  /* 0x0000201801007387 */ /* 0x000fe20000100a00 */
[----:B------:R-:W-:-:S03]  /*20310*/  MOV R3, R27 ;  /* 0x0000001b00037202 */ /* 0x000fc60000000f00 */
[----:B------:R1:W-:Y:S04]  /*20320*/  STL [R1+0x28], R26 ;  /* 0x0000281a01007387 */ /* 0x0003e80000100800 */
[----:B-1----:R-:W3:Y:S04]  /*20330*/  LDL.LU.64 R26, [R1+0x45c0] ;  /* 0x0045c000011a7983 */ /* 0x002ee80000300a00 */
[----:B------:R-:W3:Y:S04]  /*20340*/  LDL.LU.64 R24, [R1+0x45b8] ;  /* 0x0045b80001187983 */ /* 0x000ee80000300a00 */
[----:B------:R1:W-:Y:S04]  /*20350*/  STL [R1+0x4388], R3 ;  /* 0x0043880301007387 */ /* 0x0003e80000100800 */
[----:B------:R-:W4:Y:S01]  /*20360*/  LDL.LU.64 R22, [R1+0x45b0] ;  /* 0x0045b00001167983 */ /* 0x000f220000300a00 */
[----:B--2---:R-:W-:-:S02]  /*20370*/  IMAD.MOV.U32 R4, RZ, RZ, R20 ;  /* 0x000000ffff047224 */ /* 0x004fc400078e0014 */
[----:B-1----:R-:W-:Y:S01]  /*20380*/  IMAD.MOV.U32 R3, RZ, RZ, R21 ;  /* 0x000000ffff037224 */ /* 0x002fe200078e0015 */
[----:B---3--:R-:W-:Y:S01]  /*20390*/  HMMA.1688.F32.TF32 R24, R16, R20, R24 ;  /* 0x000000141018723c */ /* 0x008fe20000081018 */
[----:B------:R-:W2:-:S15]  /*203a0*/  LDL.LU.64 R20, [R1+0x45a8] ;  /* 0x0045a80001147983 */ /* 0x000e9e0000300a00 */
[----:B------:R-:W-:-:S03]  /*203b0*/  NOP ;  /* 0x0000000000007918 */ /* 0x000fc60000000000 */
[----:B------:R-:W-:Y:S01]  /*203c0*/  IMAD.MOV.U32 R28, RZ, RZ, R26 ;  /* 0x000000ffff1c7224 */ /* 0x000fe200078e001a */
[----:B------:R1:W-:Y:S01]  /*203d0*/  STL [R1+0x10], R24 ;  /* 0x0000101801007387 */ /* 0x0003e20000100800 */
[----:B------:R-:W-:Y:S01]  /*203e0*/  MOV R2, R27 ;  /* 0x0000001b00027202 */ /* 0x000fe20000000f00 */
[----:B------:R-:W-:Y:S02]  /*203f0*/  IMAD.MOV.U32 R29, RZ, RZ, R25 ;  /* 0x000000ffff1d7224 */ /* 0x000fe400078e0019 */
[----:B------:R-:W3:Y:S04]  /*20400*/  LDL.LU.64 R26, [R1+0x45a0] ;  /* 0x0045a000011a7983 */ /* 0x000ee80000300a00 */
[----:B-1----:R-:W3:Y:S04]  /*20410*/  LDL.LU.64 R24, [R1+0x4598] ;  /* 0x0045980001187983 */ /* 0x002ee80000300a00 */
[----:B------:R-:W-:Y:S04]  /*20420*/  STL [R1+0x438c], R29 ;  /* 0x00438c1d01007387 */ /* 0x000fe80000100800 */
[----:B----4-:R-:W-:Y:S04]  /*20430*/  STL.64 [R1+0x4510], R22 ;  /* 0x0045101601007387 */ /* 0x010fe80000100a00 */
[----:B--2---:R1:W-:Y:S01]  /*20440*/  STL.64 [R1+0x4508], R20 ;  /* 0x0045081401007387 */ /* 0x0043e20000100a00 */
[----:B---3--:R-:W-:Y:S03]  /*20450*/  HMMA.1688.F32.TF32 R24, R16, R20, R24 ;  /* 0x000000141018723c */ /* 0x008fe60000081018 */
[----:B-1----:R-:W2:Y:S04]  /*20460*/  LDL.LU R20, [R1+0x400] ;  /* 0x0004000001147983 */ /* 0x002ea80000300800 */
[----:B------:R-:W2:Y:S04]  /*20470*/  LDL.LU R21, [R1+0x404] ;  /* 0x0004040001157983 */ /* 0x000ea80000300800 */
[----:B------:R-:W3:Y:S04]  /*20480*/  LDL.LU R22, [R1+0x408] ;  /* 0x0004080001167983 */ /* 0x000ee80000300800 */
[----:B------:R-:W3:Y:S01]  /*20490*/  LDL.LU R23, [R1+0x40c] ;  /* 0x00040c0001177983 */ /* 0x000ee20000300800 */
[----:B------:R-:W-:Y:S01]  /*204a0*/  IMAD.MOV.U32 R29, RZ, RZ, R4 ;  /* 0x000000ffff1d7224 */ /* 0x000fe200078e0004 */
[----:B------:R-:W-:-:S02]  /*204b0*/  LOP3.LUT R19, R0, 0x20, RZ, 0x3c, !PT ;  /* 0x0000002000137812 */ /* 0x000fc400078e3cff */
[----:B------:R-:W-:Y:S04]  /*204c0*/  LDS R4, [R0+UR8+0x8700] ;  /* 0x0087000800047984 */ /* 0x000fe80008000800 */
[----:B------:R-:W-:Y:S04]  /*204d0*/  LDS R15, [R19+UR8+0xe100] ;  /* 0x00e10008130f7984 */ /* 0x000fe80008000800 */
[----:B------:R-:W-:Y:S04]  /*204e0*/  LDS R17, [R19+UR8+0xc200] ;  /* 0x00c2000813117984 */ /* 0x000fe80008000800 */
[----:B------:R-:W-:Y:S04]  /*204f0*/  LDS R18, [R0+UR8+0xe200] ;  /* 0x00e2000800127984 */ /* 0x000fe80008000800 */
[----:B------:R-:W-:Y:S04]  /*20500*/  LDS R16, [R0+UR8+0xc200] ;  /* 0x00c2000800107984 */ /* 0x000fe80008000800 */
[----:B---3--:R-:W-:Y:S04]  /*20510*/  STL.64 [R1+0x4520], R22 ;  /* 0x0045201601007387 */ /* 0x008fe80000100a00 */
[----:B--2---:R1:W-:Y:S02]  /*20520*/  STL.64 [R1+0x4518], R20 ;  /* 0x0045181401007387 */ /* 0x0043e40000100a00 */
[----:B-1----:R-:W-:-:S02]  /*20530*/  IMAD.MOV.U32 R20, RZ, RZ, R14 ;  /* 0x000000ffff147224 */ /* 0x002fc400078e000e */
[----:B------:R-:W-:Y:S01]  /*20540*/  IMAD.MOV.U32 R21, RZ, RZ, R13 ;  /* 0x000000ffff157224 */ /* 0x000fe200078e000d */
[----:B------:R-:W1:Y:S04]  /*20550*/  LDS R14, [R0+UR8+0xe100] ;  /* 0x00e10008000e7984 */ /* 0x000e680008000800 */
[----:B------:R2:W-:Y:S04]  /*20560*/  STL.64 [R1+0x4538], R20 ;  /* 0x0045381401007387 */ /* 0x0005e80000100a00 */
[----:B------:R-:W-:Y:S01]  /*20570*/  LDS R13, [R19+UR8+0xc100] ;  /* 0x00c10008130d7984 */ /* 0x000fe20008000800 */
[----:B--2---:R-:W-:-:S02]  /*20580*/  IMAD.MOV.U32 R20, RZ, RZ, R12 ;  /* 0x000000ffff147224 */ /* 0x004fc400078e000c */
[----:B------:R-:W-:Y:S01]  /*20590*/  IMAD.MOV.U32 R21, RZ, RZ, R11 ;  /* 0x000000ffff157224 */ /* 0x000fe200078e000b */
[----:B------:R-:W2:Y:S04]  /*205a0*/  LDS R12, [R0+UR8+0xc100] ;  /* 0x00c10008000c7984 */ /* 0x000ea80008000800 */
[----:B------:R-:W-:Y:S04]  /*205b0*/  STL.64 [R1+0x4550], R20 ;  /* 0x0045501401007387 */ /* 0x000fe80000100a00 */
[----:B------:R-:W-:Y:S04]  /*205c0*/  STL.64 [R1+0x41a0], R26 ;  /* 0x0041a01a01007387 */ /* 0x000fe80000100a00 */
[----:B------:R3:W-:Y:S04]  /*205d0*/  STL.64 [R1+0x4198], R24 ;  /* 0x0041981801007387 */ /* 0x0007e80000100a00 */
[----:B------:R-:W-:Y:S04]  /*205e0*/  LDS R11, [R19+UR8+0xe000] ;  /* 0x00e00008130b7984 */ /* 0x000fe80008000800 */
[----:B---3--:R-:W3:Y:S04]  /*205f0*/  LDL.LU.64 R24, [R1+0x80] ;  /* 0x0000800001187983 */ /* 0x008ee80000300a00 */
[----:B------:R-:W4:Y:S01]  /*20600*/  LDL.LU.64 R26, [R1+0x88] ;  /* 0x00008800011a7983 */ /* 0x000f220000300a00 */
[----:B------:R-:W-:Y:S01]  /*20610*/  MOV R20, R10 ;  /* 0x0000000a00147202 */ /* 0x000fe20000000f00 */
[----:B------:R-:W-:-:S02]  /*20620*/  IMAD.MOV.U32 R21, RZ, RZ, R9 ;  /* 0x000000ffff157224 */ /* 0x000fc400078e0009 */
[----:B------:R-:W-:Y:S04]  /*20630*/  LDS R9, [R19+UR8+0xc000] ;  /* 0x00c0000813097984 */ /* 0x000fe80008000800 */
[----:B------:R-:W-:Y:S04]  /*20640*/  LDS R10, [R0+UR8+0xe000] ;  /* 0x00e00008000a7984 */ /* 0x000fe80008000800 */
[----:B----4-:R-:W-:Y:S04]  /*20650*/  STL.64 [R1+0x4530], R26 ;  /* 0x0045301a01007387 */ /* 0x010fe80000100a00 */
[----:B---3--:R3:W-:Y:S04]  /*20660*/  STL.64 [R1+0x4528], R24 ;  /* 0x0045281801007387 */ /* 0x0087e80000100a00 */
[----:B---3--:R-:W3:Y:S04]  /*20670*/  LDL.LU R24, [R1+0x410] ;  /* 0x0004100001187983 */ /* 0x008ee80000300800 */
[----:B------:R-:W3:Y:S04]  /*20680*/  LDL.LU R25, [R1+0x414] ;  /* 0x0004140001197983 */ /* 0x000ee80000300800 */
[----:B------:R-:W4:Y:S04]  /*20690*/  LDL.LU R26, [R1+0x418] ;  /* 0x00041800011a7983 */ /* 0x000f280000300800 */
[----:B------:R-:W4:Y:S04]  /*206a0*/  LDL.LU R27, [R1+0x41c] ;  /* 0x00041c00011b7983 */ /* 0x000f280000300800 */
[----:B------:R-:W-:Y:S04]  /*206b0*/  STL.64 [R1+0x4568], R20 ;  /* 0x0045681401007387 */ /* 0x000fe80000100a00 */
[----:B----4-:R-:W-:Y:S04]  /*206c0*/  STL.64 [R1+0x4548], R26 ;  /* 0x0045481a01007387 */ /* 0x010fe80000100a00 */
[----:B---3--:R3:W-:Y:S04]  /*206d0*/  STL.64 [R1+0x4540], R24 ;  /* 0x0045401801007387 */ /* 0x0087e80000100a00 */
[----:B---3--:R-:W3:Y:S04]  /*206e0*/  LDL.LU R24, [R1+0x430] ;  /* 0x0004300001187983 */ /* 0x008ee80000300800 */
[----:B------:R-:W3:Y:S04]  /*206f0*/  LDL.LU R25, [R1+0x434] ;  /* 0x0004340001197983 */ /* 0x000ee80000300800 */
[----:B------:R-:W4:Y:S04]  /*20700*/  LDL.LU R26, [R1+0x438] ;  /* 0x00043800011a7983 */ /* 0x000f280000300800 */
[----:B------:R-:W4:Y:S01]  /*20710*/  LDL.LU R27, [R1+0x43c] ;  /* 0x00043c00011b7983 */ /* 0x000f220000300800 */
[----:B------:R-:W-:-:S02]  /*20720*/  IMAD.MOV.U32 R20, RZ, RZ, R8 ;  /* 0x000000ffff147224 */ /* 0x000fc400078e0008 */
[----:B------:R-:W-:Y:S01]  /*20730*/  IMAD.MOV.U32 R21, RZ, RZ, R7 ;  /* 0x000000ffff157224 */ /* 0x000fe200078e0007 */
[----:B------:R-:W-:Y:S04]  /*20740*/  LDS R8, [R0+UR8+0xc000] ;  /* 0x00c0000800087984 */ /* 0x000fe80008000800 */
[----:B------:R-:W-:Y:S04]  /*20750*/  STL.64 [R1+0x4580], R20 ;  /* 0x0045801401007387 */ /* 0x000fe80000100a00 */
[----:B------:R-:W-:Y:S04]  /*20760*/  LDS R7, [R19+UR8+0xa700] ;  /* 0x00a7000813077984 */ /* 0x000fe80008000800 */
[----:B----4-:R-:W-:Y:S04]  /*20770*/  STL.64 [R1+0x4560], R26 ;  /* 0x0045601a01007387 */ /* 0x010fe80000100a00 */
[----:B---3--:R3:W-:Y:S04]  /*20780*/  STL.64 [R1+0x4558], R24 ;  /* 0x0045581801007387 */ /* 0x0087e80000100a00 */
[----:B---3--:R-:W3:Y:S04]  /*20790*/  LDL.LU R24, [R1+0x4d0] ;  /* 0x0004d00001187983 */ /* 0x008ee80000300800 */
[----:B------:R-:W3:Y:S04]  /*207a0*/  LDL.LU R25, [R1+0x4d4] ;  /* 0x0004d40001197983 */ /* 0x000ee80000300800 */
[----:B------:R-:W4:Y:S04]  /*207b0*/  LDL.LU R26, [R1+0x4d8] ;  /* 0x0004d800011a7983 */ /* 0x000f280000300800 */
[----:B------:R-:W4:Y:S04]  /*207c0*/  LDL.LU R27, [R1+0x4dc] ;  /* 0x0004dc00011b7983 */ /* 0x000f280000300800 */
[----:B----4-:R-:W-:Y:S04]  /*207d0*/  STL.64 [R1+0x4578], R26 ;  /* 0x0045781a01007387 */ /* 0x010fe80000100a00 */
[----:B---3--:R3:W-:Y:S04]  /*207e0*/  STL.64 [R1+0x4570], R24 ;  /* 0x0045701801007387 */ /* 0x0087e80000100a00 */
[----:B---3--:R-:W3:Y:S04]  /*207f0*/  LDL.LU R24, [R1+0x5e0] ;  /* 0x0005e00001187983 */ /* 0x008ee80000300800 */
[----:B------:R-:W3:Y:S04]  /*20800*/  LDL.LU R25, [R1+0x5e4] ;  /* 0x0005e40001197983 */ /* 0x000ee80000300800 */
[----:B------:R-:W4:Y:S04]  /*20810*/  LDL.LU R26, [R1+0x5e8] ;  /* 0x0005e800011a7983 */ /* 0x000f280000300800 */
[----:B------:R-:W4:Y:S01]  /*20820*/  LDL.LU R27, [R1+0x5ec] ;  /* 0x0005ec00011b7983 */ /* 0x000f220000300800 */
[----:B------:R-:W-:Y:S01]  /*20830*/  IMAD.MOV.U32 R20, RZ, RZ, R6 ;  /* 0x000000ffff147224 */ /* 0x000fe200078e0006 */
[----:B------:R-:W-:-:S02]  /*20840*/  MOV R21, R5 ;  /* 0x0000000500157202 */ /* 0x000fc40000000f00 */
[----:B------:R-:W-:Y:S04]  /*20850*/  LDS R6, [R0+UR8+0xa700] ;  /* 0x00a7000800067984 */ /* 0x000fe80008000800 */
[----:B------:R-:W-:Y:S04]  /*20860*/  LDS R5, [R19+UR8+0x8700] ;  /* 0x0087000813057984 */ /* 0x000fe80008000800 */
[----:B------:R-:W1:Y:S04]  /*20870*/  LDS R19, [R19+UR8+0xe200] ;  /* 0x00e2000813137984 */ /* 0x000e680008000800 */
[----:B----4-:R-:W-:Y:S04]  /*20880*/  STL.64 [R1+0x4590], R26 ;  /* 0x0045901a01007387 */ /* 0x010fe80000100a00 */
[----:B---3--:R3:W-:Y:S04]  /*20890*/  STL.64 [R1+0x4588], R24 ;  /* 0x0045881801007387 */ /* 0x0087e80000100a00 */
[----:B---3--:R-:W3:Y:S04]  /*208a0*/  LDL.LU R24, [R1+0x5f0] ;  /* 0x0005f00001187983 */ /* 0x008ee80000300800 */
[----:B------:R-:W3:Y:S04]  /*208b0*/  LDL.LU R25, [R1+0x5f4] ;  /* 0x0005f40001197983 */ /* 0x000ee80000300800 */
[----:B------:R-:W3:Y:S04]  /*208c0*/  LDL.LU R26, [R1+0x5f8] ;  /* 0x0005f800011a7983 */ /* 0x000ee80000300800 */
[----:B------:R-:W3:Y:S04]  /*208d0*/  LDL.LU R27, [R1+0x5fc] ;  /* 0x0005fc00011b7983 */ /* 0x000ee80000300800 */
[----:B-1----:R-:W-:Y:S04]  /*208e0*/  STL.64 [R1+0x4478], R14 ;  /* 0x0044780e01007387 */ /* 0x002fe80000100a00 */
[----:B--2---:R1:W-:Y:S04]  /*208f0*/  STL.64 [R1+0x4470], R12 ;  /* 0x0044700c01007387 */ /* 0x0043e80000100a00 */
[----:B-1----:R-:W2:Y:S04]  /*20900*/  LDL.LU R12, [R1+0x370] ;  /* 0x00037000010c7983 */ /* 0x002ea80000300800 */
[----:B------:R-:W2:Y:S04]  /*20910*/  LDL.LU R13, [R1+0x374] ;  /* 0x00037400010d7983 */ /* 0x000ea80000300800 */
[----:B------:R-:W2:Y:S04]  /*20920*/  LDL.LU R14, [R1+0x378] ;  /* 0x00037800010e7983 */ /* 0x000ea80000300800 */
[----:B------:R-:W2:Y:S04]  /*20930*/  LDL.LU R15, [R1+0x37c] ;  /* 0x00037c00010f7983 */ /* 0x000ea80000300800 */
[----:B------:R-:W-:Y:S04]  /*20940*/  STL.64 [R1+0x4410], R18 ;  /* 0x0044101201007387 */ /* 0x000fe80000100a00 */
[----:B------:R-:W-:Y:S01]  /*20950*/  STL.64 [R1+0x4408], R16 ;  /* 0x0044081001007387 */ /* 0x000fe20000100a00 */
        /* <DEDUP_REMOVED lines=26> */
[----:B------:R-:W4:-:S13]  /*20b00*/  LDL.LU.64 R24, [R1+0x4528] ;  /* 0x0045280001187983 */ /* 0x000f1a0000300a00 */
[----:B------:R-:W-:Y:S04]  /*20b10*/  STL.64 [R1+0x410], R20 ;  /* 0x0004101401007387 */ /* 0x000fe80000100a00 */
[----:B------:R1:W-:Y:S04]  /*20b20*/  STL.64 [R1+0x418], R22 ;  /* 0x0004181601007387 */ /* 0x0003e80000100a00 */
[----:B-1----:R-:W4:Y:S04]  /*20b30*/  LDL.LU.64 R22, [R1+0x4520] ;  /* 0x0045200001167983 */ /* 0x002f280000300a00 */
[----:B------:R-:W4:Y:S02]  /*20b40*/  LDL.LU.64 R20, [R1+0x4518] ;  /* 0x0045180001147983 */ /* 0x000f240000300a00 */
[----:B----4-:R-:W-:-:S15]  /*20b50*/  HMMA.1688.F32.TF32 R20, R4, R24, R20 ;  /* 0x000000180414723c */ /* 0x010fde0000081014 */
[----:B------:R-:W-:-:S04]  /*20b60*/  NOP ;  /* 0x0000000000007918 */ /* 0x000fc80000000000 */
[----:B------:R-:W-:Y:S04]  /*20b70*/  STL.64 [R1+0x400], R20 ;  /* 0x0004001401007387 */ /* 0x000fe80000100a00 */
[----:B------:R1:W-:Y:S04]  /*20b80*/  STL.64 [R1+0x408], R22 ;  /* 0x0004081601007387 */ /* 0x0003e80000100a00 */
[----:B-1----:R-:W4:Y:S04]  /*20b90*/  LDL.LU.64 R22, [R1+0x4510] ;  /* 0x0045100001167983 */ /* 0x002f280000300a00 */
[----:B------:R-:W2:Y:S04]  /*20ba0*/  LDL.LU.64 R20, [R1+0x4508] ;  /* 0x0045080001147983 */ /* 0x000ea80000300a00 */
[----:B---3--:R1:W-:Y:S04]  /*20bb0*/  STL.64 [R1+0x44a0], R26 ;  /* 0x0044a01a01007387 */ /* 0x0083e80000100a00 */
[----:B------:R-:W3:Y:S04]  /*20bc0*/  LDL.LU R24, [R1+0x3f0] ;  /* 0x0003f00001187983 */ /* 0x000ee80000300800 */
[----:B------:R-:W3:Y:S04]  /*20bd0*/  LDL.LU R25, [R1+0x3f4] ;  /* 0x0003f40001197983 */ /* 0x000ee80000300800 */
[----:B-1----:R-:W3:Y:S04]  /*20be0*/  LDL.LU R26, [R1+0x3f8] ;  /* 0x0003f800011a7983 */ /* 0x002ee80000300800 */
[----:B------:R-:W3:Y:S01]  /*20bf0*/  LDL.LU R27, [R1+0x3fc] ;  /* 0x0003fc00011b7983 */ /* 0x000ee20000300800 */
[----:B------:R-:W-:-:S02]  /*20c00*/  IMAD.MOV.U32 R16, RZ, RZ, R29 ;  /* 0x000000ffff107224 */ /* 0x000fc400078e001d */
[----:B------:R-:W-:Y:S01]  /*20c10*/  IMAD.MOV.U32 R17, RZ, RZ, R3 ;  /* 0x000000ffff117224 */ /* 0x000fe200078e0003 */
[C---:B--2---:R-:W-:Y:S01]  /*20c20*/  HMMA.1688.F32.TF32 R12, R4.reuse, R20, R12 ;  /* 0x00000014040c723c */ /* 0x044fe2000008100c */
[----:B----4-:R-:W-:Y:S07]  /*20c30*/  STL.64 [R1+0x4480], R22 ;  /* 0x0044801601007387 */ /* 0x010fee0000100a00 */
[----:B---3--:R-:W-:-:S15]  /*20c40*/  HMMA.1688.F32.TF32 R16, R4, R16, R24 ;  /* 0x000000100410723c */ /* 0x008fde0000081018 */
[----:B------:R-:W-:-:S04]  /*20c50*/  NOP ;  /* 0x0000000000007918 */ /* 0x000fc80000000000 */
[----:B------:R-:W-:Y:S04]  /*20c60*/  STL.64 [R1+0x3f0], R16 ;  /* 0x0003f01001007387 */ /* 0x000fe80000100a00 */
[----:B------:R-:W-:Y:S04]  /*20c70*/  STL.64 [R1+0x3f8], R18 ;  /* 0x0003f81201007387 */ /* 0x000fe80000100a00 */
[----:B------:R-:W2:Y:S04]  /*20c80*/  LDL.LU R4, [R1] ;  /* 0x0000000001047983 */ /* 0x000ea80000300800 */
        /* <DEDUP_REMOVED lines=15> */
[----:B------:R-:W2:Y:S04]  /*20d80*/  LDL.LU R24, [R1+0x320] ;  /* 0x0003200001187983 */ /* 0x000ea80000300800 */
[----:B------:R-:W2:Y:S04]  /*20d90*/  LDL.LU R25, [R1+0x324] ;  /* 0x0003240001197983 */ /* 0x000ea80000300800 */
[----:B------:R-:W2:Y:S04]  /*20da0*/  LDL.LU R26, [R1+0x328] ;  /* 0x00032800011a7983 */ /* 0x000ea80000300800 */
[----:B------:R-:W2:Y:S04]  /*20db0*/  LDL.LU R27, [R1+0x32c] ;  /* 0x00032c00011b7983 */ /* 0x000ea80000300800 */
[----:B--2---:R1:W-:Y:S04]  /*20dc0*/  STL.64 [R1+0x44b0], R26 ;  /* 0x0044b01a01007387 */ /* 0x0043e80000100a00 */
[----:B------:R2:W-:Y:S04]  /*20dd0*/  STL.64 [R1+0x44a8], R24 ;  /* 0x0044a81801007387 */ /* 0x0005e80000100a00 */
[----:B-1----:R-:W2:Y:S04]  /*20de0*/  LDL R26, [R1+0xa8] ;  /* 0x0000a800011a7983 */ /* 0x002ea80000100800 */
[----:B------:R-:W2:Y:S04]  /*20df0*/  LDL R27, [R1+0xac] ;  /* 0x0000ac00011b7983 */ /* 0x000ea80000100800 */
[----:B--2---:R1:W-:Y:S04]  /*20e00*/  STL.64 [R1+0x44c8], R26 ;  /* 0x0044c81a01007387 */ /* 0x0043e80000100a00 */
[----:B------:R-:W2:Y:S04]  /*20e10*/  LDL.LU R24, [R1+0x340] ;  /* 0x0003400001187983 */ /* 0x000ea80000300800 */
[----:B------:R-:W2:Y:S04]  /*20e20*/  LDL.LU R25, [R1+0x344] ;  /* 0x0003440001197983 */ /* 0x000ea80000300800 */
[----:B-1----:R-:W2:Y:S04]  /*20e30*/  LDL.LU R26, [R1+0x348] ;  /* 0x00034800011a7983 */ /* 0x002ea80000300800 */
[----:B------:R-:W2:Y:S04]  /*20e40*/  LDL.LU R27, [R1+0x34c] ;  /* 0x00034c00011b7983 */ /* 0x000ea80000300800 */
[----:B--2---:R1:W-:Y:S04]  /*20e50*/  STL.64 [R1+0x44d8], R26 ;  /* 0x0044d81a01007387 */ /* 0x0043e80000100a00 */
[----:B------:R-:W-:Y:S04]  /*20e60*/  STL.64 [R1+0x44d0], R24 ;  /* 0x0044d01801007387 */ /* 0x000fe80000100a00 */
[----:B-1----:R-:W2:Y:S04]  /*20e70*/  LDL R26, [R1+0xc8] ;  /* 0x0000c800011a7983 */ /* 0x002ea80000100800 */
[----:B------:R-:W2:Y:S04]  /*20e80*/  LDL R27, [R1+0xcc] ;  /* 0x0000cc00011b7983 */ /* 0x000ea80000100800 */
[----:B--2---:R1:W-:Y:S04]  /*20e90*/  STL.64 [R1+0x44f0], R26 ;  /* 0x0044f01a01007387 */ /* 0x0043e80000100a00 */
[----:B------:R-:W-:Y:S04]  /*20ea0*/  STL.64 [R1+0x4490], R14 ;  /* 0x0044900e01007387 */ /* 0x000fe80000100a00 */
[----:B----4-:R-:W-:Y:S04]  /*20eb0*/  STL.64 [R1+0x4488], R12 ;  /* 0x0044880c01007387 */ /* 0x010fe80000100a00 */
[----:B------:R-:W2:Y:S04]  /*20ec0*/  LDL R22, [R1+0x78] ;  /* 0x0000780001167983 */ /* 0x000ea80000100800 */
[----:B------:R-:W2:Y:S04]  /*20ed0*/  LDL R23, [R1+0x7c] ;  /* 0x00007c0001177983 */ /* 0x000ea80000100800 */
[----:B-1----:R-:W4:Y:S04]  /*20ee0*/  LDL R26, [R1+0xd8] ;  /* 0x0000d800011a7983 */ /* 0x002f280000100800 */
[----:B------:R-:W4:Y:S04]  /*20ef0*/  LDL R27, [R1+0xdc] ;  /* 0x0000dc00011b7983 */ /* 0x000f280000100800 */
[----:B--2---:R1:W-:Y:S04]  /*20f00*/  STL.64 [R1+0x4498], R22 ;  /* 0x0044981601007387 */ /* 0x0043e80000100a00 */
[----:B------:R-:W2:Y:S04]  /*20f10*/  LDL.LU R20, [R1+0x310] ;  /* 0x0003100001147983 */ /* 0x000ea80000300800 */
[----:B------:R-:W2:Y:S04]  /*20f20*/  LDL.LU R21, [R1+0x314] ;  /* 0x0003140001157983 */ /* 0x000ea80000300800 */
[----:B-1----:R-:W2:Y:S04]  /*20f30*/  LDL.LU R22, [R1+0x318] ;  /* 0x0003180001167983 */ /* 0x002ea80000300800 */
[----:B------:R-:W2:Y:S04]  /*20f40*/  LDL.LU R23, [R1+0x31c] ;  /* 0x00031c0001177983 */ /* 0x000ea80000300800 */
[----:B--2---:R-:W-:Y:S04]  /*20f50*/  STL.64 [R1+0x44c0], R22 ;  /* 0x0044c01601007387 */ /* 0x004fe80000100a00 */
[----:B------:R1:W-:Y:S04]  /*20f60*/  STL.64 [R1+0x44b8], R20 ;  /* 0x0044b81401007387 */ /* 0x0003e80000100a00 */
        /* <DEDUP_REMOVED lines=12> */
[----:B-1----:R-:W4:Y:S04]  /*21030*/  LDL.LU R20, [R1+0x360] ;  /* 0x0003600001147983 */ /* 0x002f280000300800 */
[----:B------:R-:W4:Y:S04]  /*21040*/  LDL.LU R21, [R1+0x364] ;  /* 0x0003640001157983 */ /* 0x000f280000300800 */
        /* <DEDUP_REMOVED lines=8> */
[----:B------:R-:W2:Y:S04]  /*210d0*/  LDL.LU R18, [R1+0x238] ;  /* 0x0002380001127983 */ /* 0x000ea80000300800 */
[----:B------:R-:W2:Y:S01]  /*210e0*/  LDL.LU R19, [R1+0x23c] ;  /* 0x00023c0001137983 */ /* 0x000ea20000300800 */
[C---:B----4-:R-:W-:Y:S03]  /*210f0*/  HMMA.1688.F32.TF32 R24, R8.reuse, R26, R20 ;  /* 0x0000001a0818723c */ /* 0x050fe60000081014 */
[----:B--2---:R1:W-:Y:S04]  /*21100*/  STL.64 [R1+0x4440], R18 ;  /* 0x0044401201007387 */ /* 0x0043e80000100a00 */
[----:B------:R-:W-:Y:S04]  /*21110*/  STL.64 [R1+0x4438], R16 ;  /* 0x0044381001007387 */ /* 0x000fe80000100a00 */
[----:B-1----:R-:W2:Y:S04]  /*21120*/  LDL R18, [R1+0xb8] ;  /* 0x0000b80001127983 */ /* 0x002ea80000100800 */
[----:B------:R-:W2:Y:S04]  /*21130*/  LDL R19, [R1+0xbc] ;  /* 0x0000bc0001137983 */ /* 0x000ea80000100800 */
[----:B---3--:R1:W-:Y:S04]  /*21140*/  STL.64 [R1+0x43a8], R6 ;  /* 0x0043a80601007387 */ /* 0x0083e80000100a00 */
[----:B------:R-:W-:Y:S04]  /*21150*/  STL.64 [R1+0x43a0], R4 ;  /* 0x0043a00401007387 */ /* 0x000fe80000100a00 */
[----:B-1----:R-:W3:Y:S04]  /*21160*/  LDL.64 R6, [R1+0x98] ;  /* 0x0000980001067983 */ /* 0x002ee80000100a00 */
[----:B------:R-:W4:Y:S04]  /*21170*/  LDL.LU.64 R22, [R1+0x4500] ;  /* 0x0045000001167983 */ /* 0x000f280000300a00 */
[----:B------:R-:W4:Y:S04]  /*21180*/  LDL.LU.64 R20, [R1+0x44f8] ;  /* 0x0044f80001147983 */ /* 0x000f280000300a00 */
        /* <DEDUP_REMOVED lines=15> */
[----:B------:R1:W-:Y:S04]  /*21280*/  STL.64 [R1+0x4450], R18 ;  /* 0x0044501201007387 */ /* 0x0003e80000100a00 */
[----:B-1----:R-:W2:Y:S01]  /*21290*/  LDL.64 R18, [R1+0xc8] ;  /* 0x0000c80001127983 */ /* 0x002ea20000100a00 */
[C---:B----4-:R-:W-:Y:S03]  /*212a0*/  HMMA.1688.F32.TF32 R24, R8.reuse, R26, R20 ;  /* 0x0000001a0818723c */ /* 0x050fe60000081014 */
[----:B--2---:R1:W-:Y:S04]  /*212b0*/  STL.64 [R1+0x4460], R18 ;  /* 0x0044601201007387 */ /* 0x0043e80000100a00 */
[----:B-1----:R-:W2:Y:S04]  /*212c0*/  LDL.64 R18, [R1+0xd8] ;  /* 0x0000d80001127983 */ /* 0x002ea80000100a00 */
[----:B------:R-:W4:Y:S04]  /*212d0*/  LDL.LU.64 R22, [R1+0x44c0] ;  /* 0x0044c00001167983 */ /* 0x000f280000300a00 */
[----:B------:R-:W4:Y:S04]  /*212e0*/  LDL.LU.64 R20, [R1+0x44b8] ;  /* 0x0044b80001147983 */ /* 0x000f280000300a00 */
        /* <DEDUP_REMOVED lines=14> */
[----:B----4-:R-:W-:-:S15]  /*213d0*/  HMMA.1688.F32.TF32 R20, R8, R26, R20 ;  /* 0x0000001a0814723c */ /* 0x010fde0000081014 */
[----:B------:R-:W-:-:S04]  /*213e0*/  NOP ;  /* 0x0000000000007918 */ /* 0x000fc80000000000 */
[----:B------:R-:W-:Y:S04]  /*213f0*/  STL.64 [R1+0x310], R20 ;  /* 0x0003101401007387 */ /* 0x000fe80000100a00 */
[----:B------:R1:W-:Y:S04]  /*21400*/  STL.64 [R1+0x318], R22 ;  /* 0x0003181601007387 */ /* 0x0003e80000100a00 */
[----:B-1----:R-:W3:Y:S04]  /*21410*/  LDL.LU.64 R22, [R1+0x4498] ;  /* 0x0044980001167983 */ /* 0x002ee80000300a00 */
[----:B------:R1:W-:Y:S04]  /*21420*/  STL.64 [R1+0x4458], R26 ;  /* 0x0044581a01007387 */ /* 0x0003e80000100a00 */
[----:B------:R-:W4:Y:S04]  /*21430*/  LDL.LU R24, [R1+0x250] ;  /* 0x0002500001187983 */ /* 0x000f280000300800 */
[----:B------:R-:W4:Y:S04]  /*21440*/  LDL.LU R25, [R1+0x254] ;  /* 0x0002540001197983 */ /* 0x000f280000300800 */
[----:B-1----:R-:W4:Y:S04]  /*21450*/  LDL.LU R26, [R1+0x258] ;  /* 0x00025800011a7983 */ /* 0x002f280000300800 */
[----:B------:R-:W4:Y:S01]  /*21460*/  LDL.LU R27, [R1+0x25c] ;  /* 0x00025c00011b7983 */ /* 0x000f220000300800 */
[----:B---3--:R-:W-:Y:S03]  /*21470*/  HMMA.1688.F32.TF32 R20, R8, R22, R12 ;  /* 0x000000160814723c */ /* 0x008fe6000008100c */
[----:B------:R-:W3:Y:S04]  /*21480*/  LDL.LU.64 R14, [R1+0x4490] ;  /* 0x00449000010e7983 */ /* 0x000ee80000300a00 */
[----:B------:R-:W3:-:S12]  /*21490*/  LDL.LU.64 R12, [R1+0x4488] ;  /* 0x00448800010c7983 */ /* 0x000ed80000300a00 */
[----:B------:R-:W-:Y:S04]  /*214a0*/  STL.64 [R1+0x300], R20 ;  /* 0x0003001401007387 */ /* 0x000fe80000100a00 */
[----:B------:R1:W-:Y:S04]  /*214b0*/  STL.64 [R1+0x308], R22 ;  /* 0x0003081601007387 */ /* 0x0003e80000100a00 */
[----:B-1----:R-:W3:Y:S02]  /*214c0*/  LDL.LU.64 R22, [R1+0x4480] ;  /* 0x0044800001167983 */ /* 0x002ee40000300a00 */
[----:B---3--:R-:W-:Y:S02]  /*214d0*/  HMMA.1688.F32.TF32 R8, R8, R22, R12 ;  /* 0x000000160808723c */ /* 0x008fe4000008100c */
[----:B------:R-:W2:Y:S04]  /*214e0*/  LDL.LU.64 R14, [R1+0x4478] ;  /* 0x00447800010e7983 */ /* 0x000ea80000300a00 */
[----:B------:R-:W2:Y:S04]  /*214f0*/  LDL.LU.64 R12, [R1+0x4470] ;  /* 0x00447000010c7983 */ /* 0x000ea80000300a00 */
[----:B------:R1:W-:Y:S04]  /*21500*/  STL.64 [R1+0x4418], R22 ;  /* 0x0044181601007387 */ /* 0x0003e80000100a00 */
[----:B------:R-:W3:Y:S05]  /*21510*/  LDL.LU R20, [R1+0x220] ;  /* 0x0002200001147983 */ /* 0x000eea0000300800 */
[----:B------:R-:W-:Y:S04]  /*21520*/  STL.64 [R1+0x270], R8 ;  /* 0x0002700801007387 */ /* 0x000fe80000100a00 */
[----:B------:R-:W-:Y:S04]  /*21530*/  STL.64 [R1+0x278], R10 ;  /* 0x0002780a01007387 */ /* 0x000fe80000100a00 */
[----:B------:R-:W3:Y:S04]  /*21540*/  LDL.LU R21, [R1+0x224] ;  /* 0x0002240001157983 */ /* 0x000ee80000300800 */
[----:B-1----:R-:W2:Y:S04]  /*21550*/  LDL.LU R22, [R1+0x228] ;  /* 0x0002280001167983 */ /* 0x002ea80000300800 */
[----:B------:R-:W2:Y:S04]  /*21560*/  LDL.LU R23, [R1+0x22c] ;  /* 0x00022c0001177983 */ /* 0x000ea80000300800 */
[----:B--2---:R1:W-:Y:S04]  /*21570*/  STL.64 [R1+0x4430], R22 ;  /* 0x0044301601007387 */ /* 0x0043e80000100a00 */
[----:B---3--:R2:W-:Y:S04]  /*21580*/  STL.64 [R1+0x4428], R20 ;  /* 0x0044281401007387 */ /* 0x0085e80000100a00 */
[----:B-1----:R-:W3:Y:S01]  /*21590*/  LDL.64 R22, [R1+0xa8] ;  /* 0x0000a80001167983 */ /* 0x002ee20000100a00 */
[----:B------:R-:W-:Y:S03]  /*215a0*/  HMMA.1688.F32.TF32 R4, R12, R18, R4 ;  /* 0x000000120c04723c */ /* 0x000fe60000081004 */
[----:B---3--:R1:W-:Y:S04]  /*215b0*/  STL.64 [R1+0x4448], R22 ;  /* 0x0044481601007387 */ /* 0x0083e80000100a00 */
[----:B--2---:R-:W2:Y:S04]  /*215c0*/  LDL.LU R20, [R1+0x240] ;  /* 0x0002400001147983 */ /* 0x004ea80000300800 */
[----:B------:R-:W2:Y:S04]  /*215d0*/  LDL.LU R21, [R1+0x244] ;  /* 0x0002440001157983 */ /* 0x000ea80000300800 */
[----:B-1----:R-:W2:Y:S04]  /*215e0*/  LDL.LU R22, [R1+0x248] ;  /* 0x0002480001167983 */ /* 0x002ea80000300800 */
[----:B------:R-:W2:Y:S04]  /*215f0*/  LDL.LU R23, [R1+0x24c] ;  /* 0x00024c0001177983 */ /* 0x000ea80000300800 */
[----:B------:R-:W3:Y:S01]  /*21600*/  LDL.64 R10, [R1+0x78] ;  /* 0x00007800010a7983 */ /* 0x000ee20000100a00 */
[----:B------:R-:W-:-:S03]  /*21610*/  MOV R3, R19 ;  /* 0x0000001300037202 */ /* 0x000fc60000000f00 */
[----:B---3--:R1:W-:Y:S04]  /*21620*/  STL.64 [R1+0x4420], R10 ;  /* 0x0044200a01007387 */ /* 0x0083e80000100a00 */
[----:B------:R-:W3:Y:S04]  /*21630*/  LDL.LU R8, [R1+0x210] ;  /* 0x0002100001087983 */ /* 0x000ee80000300800 */
[----:B------:R-:W3:Y:S04]  /*21640*/  LDL.LU R9, [R1+0x214] ;  /* 0x0002140001097983 */ /* 0x000ee80000300800 */
[----:B-1----:R-:W3:Y:S04]  /*21650*/  LDL.LU R10, [R1+0x218] ;  /* 0x00021800010a7983 */ /* 0x002ee80000300800 */
[----:B------:R-:W3:Y:S04]  /*21660*/  LDL.LU R11, [R1+0x21c] ;  /* 0x00021c00010b7983 */ /* 0x000ee80000300800 */
[----:B------:R1:W-:Y:S04]  /*21670*/  STL.64 [R1+0x260], R4 ;  /* 0x0002600401007387 */ /* 0x0003e80000100a00 */
[----:B------:R2:W-:Y:S01]  /*21680*/  STL.64 [R1+0x268], R6 ;  /* 0x0002680601007387 */ /* 0x0005e20000100a00 */
[----:B-1----:R-:W-:-:S03]  /*21690*/  IMAD.MOV.U32 R4, RZ, RZ, R18 ;  /* 0x000000ffff047224 */ /* 0x002fc600078e0012 */
[----:B--2---:R-:W2:Y:S04]  /*216a0*/  LDL.LU.64 R6, [R1+0x4468] ;  /* 0x0044680001067983 */ /* 0x004ea80000300a00 */
[----:B------:R-:W4:Y:S02]  /*216b0*/  LDL.LU.64 R18, [R1+0x4460] ;  /* 0x0044600001127983 */ /* 0x000f240000300a00 */
[----:B----4-:R-:W-:Y:S01]  /*216c0*/  HMMA.1688.F32.TF32 R24, R12, R18, R24 ;  /* 0x000000120c18723c */ /* 0x010fe20000081018 */
[----:B------:R-:W-:-:S15]  /*216d0*/  IMAD.MOV.U32 R5, RZ, RZ, R19 ;  /* 0x000000ffff057224 */ /* 0x000fde00078e0013 */
[----:B------:R-:W-:-:S03]  /*216e0*/  NOP ;  /* 0x0000000000007918 */ /* 0x000fc60000000000 */
[----:B------:R1:W-:Y:S04]  /*216f0*/  STL.64 [R1+0x250], R24 ;  /* 0x0002501801007387 */ /* 0x0003e80000100a00 */
[----:B------:R4:W-:Y:S01]  /*21700*/  STL.64 [R1+0x258], R26 ;  /* 0x0002581a01007387 */ /* 0x0009e20000100a00 */
[----:B-1----:R-:W-:-:S03]  /*21710*/  IMAD.MOV.U32 R24, RZ, RZ, R18 ;  /* 0x000000ffff187224 */ /* 0x002fc600078e0012 */
[----:B----4-:R-:W3:Y:S04]  /*21720*/  LDL.LU.64 R26, [R1+0x4458] ;  /* 0x00445800011a7983 */ /* 0x010ee80000300a00 */
[----:B------:R-:W4:Y:S02]  /*21730*/  LDL.LU.64 R18, [R1+0x4450] ;  /* 0x0044500001127983 */ /* 0x000f240000300a00 */
[----:B----4-:R-:W-:Y:S02]  /*21740*/  HMMA.1688.F32.TF32 R16, R12, R18, R20 ;  /* 0x000000120c10723c */ /* 0x010fe40000081014 */
[----:B------:R-:W4:-:S15]  /*21750*/  LDL.LU.64 R22, [R1+0x4448] ;  /* 0x0044480001167983 */ /* 0x000f1e0000300a00 */
[----:B------:R-:W-:Y:S02]  /*21760*/  NOP ;  /* 0x0000000000007918 */ /* 0x000fe40000000000 */
[----:B------:R-:W-:Y:S04]  /*21770*/  STL.64 [R1+0x240], R16 ;  /* 0x0002401001007387 */ /* 0x000fe80000100a00 */
[----:B------:R1:W-:Y:S04]  /*21780*/  STL.64 [R1+0x248], R18 ;  /* 0x0002481201007387 */ /* 0x0003e80000100a00 */
[----:B-1----:R-:W4:Y:S04]  /*21790*/  LDL.LU.64 R18, [R1+0x4440] ;  /* 0x0044400001127983 */ /* 0x002f280000300a00 */
[----:B------:R-:W4:Y:S02]  /*217a0*/  LDL.LU.64 R16, [R1+0x4438] ;  /* 0x0044380001107983 */ /* 0x000f240000300a00 */
[----:B----4-:R-:W-:-:S15]  /*217b0*/  HMMA.1688.F32.TF32 R16, R12, R22, R16 ;  /* 0x000000160c10723c */ /* 0x010fde0000081010 */
[----:B------:R-:W-:-:S04]  /*217c0*/  NOP ;  /* 0x0000000000007918 */ /* 0x000fc80000000000 */
[----:B------:R1:W-:Y:S04]  /*217d0*/  STL.64 [R1+0x230], R16 ;  /* 0x0002301001007387 */ /* 0x0003e80000100a00 */
[----:B------:R-:W-:Y:S01]  /*217e0*/  STL.64 [R1+0x238], R18 ;  /* 0x0002381201007387 */ /* 0x000fe20000100a00 */
[----:B-1----:R-:W-:Y:S02]  /*217f0*/  IMAD.MOV.U32 R17, RZ, RZ, R22 ;  /* 0x000000ffff117224 */ /* 0x002fe400078e0016 */
[----:B------:R-:W-:Y:S02]  /*21800*/  IMAD.MOV.U32 R16, RZ, RZ, R23 ;  /* 0x000000ffff107224 */ /* 0x000fe400078e0017 */
[----:B------:R-:W4:Y:S04]  /*21810*/  LDL.LU.64 R22, [R1+0x4430] ;  /* 0x0044300001167983 */ /* 0x000f280000300a00 */
[----:B------:R-:W4:Y:S04]  /*21820*/  LDL.LU.64 R20, [R1+0x4428] ;  /* 0x0044280001147983 */ /* 0x000f280000300a00 */
[----:B--2---:R1:W-:Y:S01]  /*21830*/  STL.64 [R1+0x43b0], R6 ;  /* 0x0043b00601007387 */ /* 0x0043e20000100a00 */
[----:B----4-:R-:W-:Y:S01]  /*21840*/  HMMA.1688.F32.TF32 R20, R12, R6, R20 ;  /* 0x000000060c14723c */ /* 0x010fe20000081014 */
[----:B-1----:R-:W-:Y:S01]  /*21850*/  IMAD.MOV.U32 R7, RZ, RZ, R16 ;  /* 0x000000ffff077224 */ /* 0x002fe200078e0010 */
[----:B------:R-:W-:-:S15]  /*21860*/  MOV R6, R17 ;  /* 0x0000001100067202 */ /* 0x000fde0000000f00 */
[----:B------:R-:W-:Y:S02]  /*21870*/  NOP ;  /* 0x0000000000007918 */ /* 0x000fe40000000000 */
[----:B------:R1:W-:Y:S04]  /*21880*/  STL.64 [R1+0x220], R20 ;  /* 0x0002201401007387 */ /* 0x0003e80000100a00 */
[----:B------:R2:W-:Y:S04]  /*21890*/  STL.64 [R1+0x228], R22 ;  /* 0x0002281601007387 */ /* 0x0005e80000100a00 */
[----:B------:R-:W4:Y:S04]  /*218a0*/  LDL.LU R16, [R1+0x170] ;  /* 0x0001700001107983 */ /* 0x000f280000300800 */
[----:B------:R-:W4:Y:S04]  /*218b0*/  LDL.LU R17, [R1+0x174] ;  /* 0x0001740001117983 */ /* 0x000f280000300800 */
[----:B------:R-:W4:Y:S04]  /*218c0*/  LDL.LU R18, [R1+0x178] ;  /* 0x0001780001127983 */ /* 0x000f280000300800 */
[----:B------:R-:W4:Y:S04]  /*218d0*/  LDL.LU R19, [R1+0x17c] ;  /* 0x00017c0001137983 */ /* 0x000f280000300800 */
[----:B-1----:R-:W4:Y:S04]  /*218e0*/  LDL.LU R20, [R1+0x200] ;  /* 0x0002000001147983 */ /* 0x002f280000300800 */
[----:B------:R-:W4:Y:S04]  /*218f0*/  LDL.LU R21, [R1+0x204] ;  /* 0x0002040001157983 */ /* 0x000f280000300800 */
[----:B--2---:R-:W4:Y:S04]  /*21900*/  LDL.LU R22, [R1+0x208] ;  /* 0x0002080001167983 */ /* 0x004f280000300800 */
[----:B------:R-:W4:Y:S04]  /*21910*/  LDL.LU R23, [R1+0x20c] ;  /* 0x00020c0001177983 */ /* 0x000f280000300800 */
[----:B------:R1:W-:Y:S04]  /*21920*/  STL.64 [R1+0x43c0], R6 ;  /* 0x0043c00601007387 */ /* 0x0003e80000100a00 */
[----:B-1----:R-:W2:Y:S01]  /*21930*/  LDL.64 R6, [R1+0xb8] ;  /* 0x0000b80001067983 */ /* 0x002ea20000100a00 */
[----:B---3--:R-:W-:Y:S03]  /*21940*/  HMMA.1688.F32.TF32 R8, R12, R26, R8 ;  /* 0x0000001a0c08723c */ /* 0x008fe60000081008 */
[----:B--2---:R1:W-:Y:S02]  /*21950*/  STL.64 [R1+0x43d8], R6 ;  /* 0x0043d80601007387 */ /* 0x0043e40000100a00 */
[----:B-1----:R-:W-:-:S02]  /*21960*/  IMAD.MOV.U32 R6, RZ, RZ, R24 ;  /* 0x000000ffff067224 */ /* 0x002fc400078e0018 */
[----:B------:R-:W-:-:S05]  /*21970*/  IMAD.MOV.U32 R7, RZ, RZ, R5 ;  /* 0x000000ffff077224 */ /* 0x000fca00078e0005 */
[----:B------:R1:W-:Y:S07]  /*21980*/  STL.64 [R1+0x43f0], R6 ;  /* 0x0043f00601007387 */ /* 0x0003ee0000100a00 */
[----:B------:R-:W-:Y:S04]  /*21990*/  STL.64 [R1+0x210], R8 ;  /* 0x0002100801007387 */ /* 0x000fe80000100a00 */
[----:B------:R2:W-:Y:S01]  /*219a0*/  STL.64 [R1+0x218], R10 ;  /* 0x0002180a01007387 */ /* 0x0005e20000100a00 */
[----:B-1----:R-:W-:Y:S01]  /*219b0*/  IMAD.MOV.U32 R6, RZ, RZ, R4 ;  /* 0x000000ffff067224 */ /* 0x002fe200078e0004 */
[----:B------:R-:W-:-:S02]  /*219c0*/  MOV R7, R3 ;  /* 0x0000000300077202 */ /* 0x000fc40000000f00 */
[----:B------:R-:W-:Y:S04]  /*219d0*/  LDS R8, [R0+UR8+0xc400] ;  /* 0x00c4000800087984 */ /* 0x000fe80008000800 */
[----:B--2---:R-:W4:Y:S04]  /*219e0*/  LDL.LU.64 R10, [R1+0x4420] ;  /* 0x00442000010a7983 */ /* 0x004f280000300a00 */
[----:B------:R1:W-:Y:S04]  /*219f0*/  STL.64 [R1+0x43b8], R26 ;  /* 0x0043b81a01007387 */ /* 0x0003e80000100a00 */
[----:B------:R-:W2:Y:S04]  /*21a00*/  LDL.LU R24, [R1+0x130] ;  /* 0x0001300001187983 */ /* 0x000ea80000300800 */
[----:B------:R-:W2:Y:S04]  /*21a10*/  LDL.LU R25, [R1+0x134] ;  /* 0x0001340001197983 */ /* 0x000ea80000300800 */
[----:B-1----:R-:W3:Y:S04]  /*21a20*/  LDL.LU R26, [R1+0x138] ;  /* 0x00013800011a7983 */ /* 0x002ee80000300800 */
[----:B------:R-:W3:Y:S04]  /*21a30*/  LDL.LU R27, [R1+0x13c] ;  /* 0x00013c00011b7983 */ /* 0x000ee80000300800 */
[----:B---3--:R-:W-:Y:S04]  /*21a40*/  STL.64 [R1+0x43d0], R26 ;  /* 0x0043d01a01007387 */ /* 0x008fe80000100a00 */
[----:B--2---:R1:W-:Y:S04]  /*21a50*/  STL.64 [R1+0x43c8], R24 ;  /* 0x0043c81801007387 */ /* 0x0043e80000100a00 */
        /* <DEDUP_REMOVED lines=19> */
[----:B-1----:R-:W3:Y:S02]  /*21b90*/  LDL.LU.64 R22, [R1+0x4418] ;  /* 0x0044180001167983 */ /* 0x002ee40000300a00 */
[----:B---3--:R-:W-:Y:S02]  /*21ba0*/  HMMA.1688.F32.TF32 R12, R12, R22, R16 ;  /* 0x000000160c0c723c */ /* 0x008fe40000081010 */
        /* <DEDUP_REMOVED lines=20> */
[----:B--2---:R-:W-:Y:S01]  /*21cf0*/  HMMA.1688.F32.TF32 R24, R16, R6, R24 ;  /* 0x000000061018723c */ /* 0x004fe20000081018 */
[----:B------:R-:W-:-:S02]  /*21d00*/  IMAD.MOV.U32 R29, RZ, RZ, R6 ;  /* 0x000000ffff1d7224 */ /* 0x000fc400078e0006 */
        /* <DEDUP_REMOVED lines=10> */
[----:B------:R-:W-:Y:S04]  /*21db0*/  STL.64 [R1+0x490], R4 ;  /* 0x0004900401007387 */ /* 0x000fe80000100a00 */
[----:B------:R1:W-:Y:S04]  /*21dc0*/  STL.64 [R1+0x498], R6 ;  /* 0x0004980601007387 */ /* 0x0003e80000100a00 */
[----:B-1----:R-:W4:Y:S02]  /*21dd0*/  LDL.LU.64 R6, [R1+0x43b0] ;  /* 0x0043b00001067983 */ /* 0x002f240000300a00 */
[----:B----4-:R-:W-:-:S15]  /*21de0*/  HMMA.1688.F32.TF32 R12, R16, R6, R12 ;  /* 0x00000006100c723c */ /* 0x010fde000008100c */
[----:B------:R-:W-:-:S04]  /*21df0*/  NOP ;  /* 0x0000000000007918 */ /* 0x000fc80000000000 */
[----:B------:R1:W-:Y:S04]  /*21e00*/  STL.64 [R1+0x480], R12 ;  /* 0x0004800c01007387 */ /* 0x0003e80000100a00 */
[----:B------:R-:W-:Y:S01]  /*21e10*/  STL.64 [R1+0x488], R14 ;  /* 0x0004880e01007387 */ /* 0x000fe20000100a00 */
[----:B-1----:R-:W-:Y:S02]  /*21e20*/  IMAD.MOV.U32 R13, RZ, RZ, R6 ;  /* 0x000000ffff0d7224 */ /* 0x002fe400078e0006 */
[----:B------:R-:W-:Y:S02]  /*21e30*/  IMAD.MOV.U32 R12, RZ, RZ, R7 ;  /* 0x000000ffff0c7224 */ /* 0x000fe400078e0007 */
        /* <DEDUP_REMOVED lines=13> */
[----:B------:R-:W-:Y:S01]  /*21f10*/  MOV R15, R10 ;  /* 0x0000000a000f7202 */ /* 0x000fe20000000f00 */
[----:B------:R-:W-:Y:S01]  /*21f20*/  IMAD.MOV.U32 R14, RZ, RZ, R11 ;  /* 0x000000ffff0e7224 */ /* 0x000fe200078e000b */
[C---:B--2---:R-:W-:Y:S08]  /*21f30*/  HMMA.1688.F32.TF32 R4, R16.reuse, R22, R4 ;  /* 0x000000161004723c */ /* 0x044ff00000081004 */
[----:B---3--:R-:W-:Y:S01]  /*21f40*/  HMMA.1688.F32.TF32 R24, R16, R10, R24 ;  /* 0x0000000a1018723c */ /* 0x008fe20000081018 */
[----:B------:R-:W-:Y:S01]  /*21f50*/  LOP3.LUT R19, R0, 0x20, RZ, 0x3c, !PT ;  /* 0x0000002000137812 */ /* 0x000fe200078e3cff */
[----:B------:R-:W-:Y:S04]  /*21f60*/  LDS R10, [R0+UR8+0xe400] ;  /* 0x00e40008000a7984 */ /* 0x000fe80008000800 */
[----:B------:R-:W-:Y:S04]  /*21f70*/  LDS R18, [R0+UR8+0xe600] ;  /* 0x00e6000800127984 */ /* 0x000fe80008000800 */
[----:B------:R-:W1:Y:S04]  /*21f80*/  LDS R11, [R19+UR8+0xe400] ;  /* 0x00e40008130b7984 */ /* 0x000e680008000800 */
[----:B------:R-:W2:Y:S04]  /*21f90*/  LDS R9, [R19+UR8+0xc400] ;  /* 0x00c4000813097984 */ /* 0x000ea80008000800 */
[----:B------:R-:W-:Y:S04]  /*21fa0*/  LDS R17, [R19+UR8+0xc600] ;  /* 0x00c6000813117984 */ /* 0x000fe80008000800 */
[----:B------:R-:W-:Y:S04]  /*21fb0*/  LDS R16, [R0+UR8+0xc600] ;  /* 0x00c6000800107984 */ /* 0x000fe80008000800 */
[----:B------:R-:W-:Y:S04]  /*21fc0*/  STL.64 [R1+0x460], R24 ;  /* 0x0004601801007387 */ /* 0x000fe80000100a00 */
[----:B------:R-:W-:Y:S04]  /*21fd0*/  STL.64 [R1+0x468], R26 ;  /* 0x0004681a01007387 */ /* 0x000fe80000100a00 */
[----:B------:R-:W-:Y:S04]  /*21fe0*/  STL.64 [R1+0x4300], R22 ;  /* 0x0043001601007387 */ /* 0x000fe80000100a00 */
[----:B------:R-:W-:Y:S04]  /*21ff0*/  STL.64 [R1], R4 ;  /* 0x0000000401007387 */ /* 0x000fe80000100a00 */
[----:B------:R-:W-:Y:S04]  /*22000*/  STL.64 [R1+0x8], R6 ;  /* 0x0000080601007387 */ /* 0x000fe80000100a00 */
[----:B------:R-:W-:Y:S04]  /*22010*/  LDS R4, [R0+UR8+0xc300] ;  /* 0x00c3000800047984 */ /* 0x000fe80008000800 */
[----:B------:R-:W-:Y:S04]  /*22020*/  LDS R6, [R0+UR8+0xe300] ;  /* 0x00e3000800067984 */ /* 0x000fe80008000800 */
[----:B------:R-:W-:Y:S04]  /*22030*/  LDS R5, [R19+UR8+0xc300] ;  /* 0x00c3000813057984 */ /* 0x000fe80008000800 */
[----:B------:R-:W-:Y:S04]  /*22040*/  LDS R7, [R19+UR8+0xe300] ;  /* 0x00e3000813077984 */ /* 0x000fe80008000800 */
[----:B-1----:R-:W-:Y:S04]  /*22050*/  STL.64 [R1+0x42f8], R10 ;  /* 0x0042f80a01007387 */ /* 0x002fe80000100a00 */
[----:B--2---:R1:W-:Y:S04]  /*22060*/  STL.64 [R1+0x42f0], R8 ;  /* 0x0042f00801007387 */ /* 0x0043e80000100a00 */
[----:B-1----:R-:W2:Y:S04]  /*22070*/  LDL.LU R8, [R1+0x2f0] ;  /* 0x0002f00001087983 */ /* 0x002ea80000300800 */
[----:B------:R-:W2:Y:S04]  /*22080*/  LDL.LU R9, [R1+0x2f4] ;  /* 0x0002f40001097983 */ /* 0x000ea80000300800 */
[----:B------:R-:W3:Y:S04]  /*22090*/  LDL.LU R10, [R1+0x2f8] ;  /* 0x0002f800010a7983 */ /* 0x000ee80000300800 */
[----:B------:R-:W3:Y:S01]  /*220a0*/  LDL.LU R11, [R1+0x2fc] ;  /* 0x0002fc00010b7983 */ /* 0x000ee20000300800 */
[----:B------:R-:W-:-:S02]  /*220b0*/  IMAD.MOV.U32 R22, RZ, RZ, R15 ;  /* 0x000000ffff167224 */ /* 0x000fc400078e000f */
[----:B------:R-:W-:Y:S02]  /*220c0*/  IMAD.MOV.U32 R23, RZ, RZ, R14 ;  /* 0x000000ffff177224 */ /* 0x000fe400078e000e */
[----:B------:R-:W-:Y:S01]  /*220d0*/  IMAD.MOV.U32 R26, RZ, RZ, R13 ;  /* 0x000000ffff1a7224 */ /* 0x000fe200078e000d */
[----:B------:R-:W-:Y:S01]  /*220e0*/  MOV R27, R12 ;  /* 0x0000000c001b7202 */ /* 0x000fe20000000f00 */
[----:B------:R-:W-:Y:S04]  /*220f0*/  LDS R14, [R0+UR8+0xe500] ;  /* 0x00e50008000e7984 */ /* 0x000fe80008000800 */
[----:B------:R-:W1:Y:S04]  /*22100*/  LDS R15, [R19+UR8+0xe500] ;  /* 0x00e50008130f7984 */ /* 0x000e680008000800 */
[----:B------:R-:W-:Y:S04]  /*22110*/  LDS R12, [R0+UR8+0xc500] ;  /* 0x00c50008000c7984 */ /* 0x000fe80008000800 */
[----:B------:R-:W4:Y:S04]  /*22120*/  LDS R13, [R19+UR8+0xc500] ;  /* 0x00c50008130d7984 */ /* 0x000f280008000800 */
[----:B------:R-:W1:Y:S04]  /*22130*/  LDS R19, [R19+UR8+0xe600] ;  /* 0x00e6000813137984 */ /* 0x000e680008000800 */
[----:B---3--:R-:W-:Y:S04]  /*22140*/  STL.64 [R1+0x4310], R10 ;  /* 0x0043100a01007387 */ /* 0x008fe80000100a00 */
[----:B--2---:R2:W-:Y:S04]  /*22150*/  STL.64 [R1+0x4308], R8 ;  /* 0x0043080801007387 */ /* 0x0045e80000100a00 */
[----:B------:R3:W-:Y:S04]  /*22160*/  STL.64 [R1+0x4318], R22 ;  /* 0x0043181601007387 */ /* 0x0007e80000100a00 */
[----:B--2---:R-:W2:Y:S04]  /*22170*/  LDL.LU R8, [R1+0x380] ;  /* 0x0003800001087983 */ /* 0x004ea80000300800 */
[----:B------:R-:W2:Y:S04]  /*22180*/  LDL.LU R9, [R1+0x384] ;  /* 0x0003840001097983 */ /* 0x000ea80000300800 */
[----:B------:R-:W2:Y:S04]  /*22190*/  LDL.LU R10, [R1+0x388] ;  /* 0x00038800010a7983 */ /* 0x000ea80000300800 */
[----:B------:R-:W2:Y:S04]  /*221a0*/  LDL.LU R11, [R1+0x38c] ;  /* 0x00038c00010b7983 */ /* 0x000ea80000300800 */
[----:B--2---:R-:W-:Y:S04]  /*221b0*/  STL.64 [R1+0x4330], R10 ;  /* 0x0043300a01007387 */ /* 0x004fe80000100a00 */
[----:B------:R-:W-:Y:S04]  /*221c0*/  STL.64 [R1+0x4328], R8 ;  /* 0x0043280801007387 */ /* 0x000fe80000100a00 */
[----:B------:R-:W2:Y:S04]  /*221d0*/  LDL.LU R20, [R1+0x390] ;  /* 0x0003900001147983 */ /* 0x000ea80000300800 */
[----:B------:R-:W2:Y:S04]  /*221e0*/  LDL.LU R21, [R1+0x394] ;  /* 0x0003940001157983 */ /* 0x000ea80000300800 */
[----:B---3--:R-:W3:Y:S04]  /*221f0*/  LDL.LU R22, [R1+0x398] ;  /* 0x0003980001167983 */ /* 0x008ee80000300800 */
[----:B------:R-:W3:Y:S04]  /*22200*/  LDL.LU R23, [R1+0x39c] ;  /* 0x00039c0001177983 */ /* 0x000ee80000300800 */
[----:B---3--:R-:W-:Y:S04]  /*22210*/  STL.64 [R1+0x4340], R22 ;  /* 0x0043401601007387 */ /* 0x008fe80000100a00 */
[----:B--2---:R2:W-:Y:S04]  /*22220*/  STL.64 [R1+0x4338], R20 ;  /* 0x0043381401007387 */ /* 0x0045e80000100a00 */
[----:B--2---:R-:W2:Y:S04]  /*22230*/  LDL.LU R20, [R1+0x3b0] ;  /* 0x0003b00001147983 */ /* 0x004ea80000300800 */
[----:B------:R-:W2:Y:S04]  /*22240*/  LDL.LU R21, [R1+0x3b4] ;  /* 0x0003b40001157983 */ /* 0x000ea80000300800 */
[----:B------:R-:W3:Y:S04]  /*22250*/  LDL.LU R22, [R1+0x3b8] ;  /* 0x0003b80001167983 */ /* 0x000ee80000300800 */
[----:B------:R-:W3:Y:S04]  /*22260*/  LDL.LU R23, [R1+0x3bc] ;  /* 0x0003bc0001177983 */ /* 0x000ee80000300800 */
[----:B---3--:R-:W-:Y:S04]  /*22270*/  STL.64 [R1+0x4350], R22 ;  /* 0x0043501601007387 */ /* 0x008fe80000100a00 */
[----:B--2---:R2:W-:Y:S04]  /*22280*/  STL.64 [R1+0x4348], R20 ;  /* 0x0043481401007387 */ /* 0x0045e80000100a00 */
[----:B--2---:R-:W2:Y:S04]  /*22290*/  LDL.LU R20, [R1+0x3c0] ;  /* 0x0003c00001147983 */ /* 0x004ea80000300800 */
[----:B------:R-:W2:Y:S04]  /*222a0*/  LDL.LU R21, [R1+0x3c4] ;  /* 0x0003c40001157983 */ /* 0x000ea80000300800 */
[----:B------:R-:W3:Y:S04]  /*222b0*/  LDL.LU R22, [R1+0x3c8] ;  /* 0x0003c80001167983 */ /* 0x000ee80000300800 */
[----:B------:R-:W3:Y:S04]  /*222c0*/  LDL.LU R23, [R1+0x3cc] ;  /* 0x0003cc0001177983 */ /* 0x000ee80000300800 */
[----:B---3--:R3:W-:Y:S04]  /*222d0*/  STL.64 [R1+0x4360], R22 ;  /* 0x0043601601007387 */ /* 0x0087e80000100a00 */
[----:B--2---:R-:W-:Y:S04]  /*222e0*/  STL.64 [R1+0x4358], R20 ;  /* 0x0043581401007387 */ /* 0x004fe80000100a00 */
[----:B---3--:R-:W2:Y:S04]  /*222f0*/  LDL.64 R22, [R1+0xc8] ;  /* 0x0000c80001167983 */ /* 0x008ea80000100a00 */
[----:B--2---:R2:W-:Y:S04]  /*22300*/  STL.64 [R1+0x4370], R22 ;  /* 0x0043701601007387 */ /* 0x0045e80000100a00 */
[----:B--2---:R-:W2:Y:S04]  /*22310*/  LDL.64 R22, [R1+0xd8] ;  /* 0x0000d80001167983 */ /* 0x004ea80000100a00 */
[----:B------:R3:W-:Y:S04]  /*22320*/  STL.64 [R1+0x4368], R26 ;  /* 0x0043681a01007387 */ /* 0x0007e80000100a00 */
        /* <DEDUP_REMOVED lines=8> */
[----:B------:R-:W2:Y:S04]  /*223b0*/  LDL.LU R26, [R1+0x3e8] ;  /* 0x0003e800011a7983 */ /* 0x000ea80000300800 */
[----:B------:R-:W2:Y:S04]  /*223c0*/  LDL.LU R27, [R1+0x3ec] ;  /* 0x0003ec00011b7983 */ /* 0x000ea80000300800 */
[----:B------:R-:W3:Y:S04]  /*223d0*/  LDL.LU R8, [R1+0x3a0] ;  /* 0x0003a00001087983 */ /* 0x000ee80000300800 */
[----:B------:R-:W3:Y:S04]  /*223e0*/  LDL.LU R9, [R1+0x3a4] ;  /* 0x0003a40001097983 */ /* 0x000ee80000300800 */
[----:B------:R-:W3:Y:S04]  /*223f0*/  LDL.LU R10, [R1+0x3a8] ;  /* 0x0003a800010a7983 */ /* 0x000ee80000300800 */
[----:B------:R-:W3:Y:S04]  /*22400*/  LDL.LU R11, [R1+0x3ac] ;  /* 0x0003ac00010b7983 */ /* 0x000ee80000300800 */
[----:B-1----:R1:W-:Y:S04]  /*22410*/  STL.64 [R1+0x4298], R14 ;  /* 0x0042980e01007387 */ /* 0x0023e80000100a00 */
[----:B----4-:R4:W-:Y:S04]  /*22420*/  STL.64 [R1+0x4290], R12 ;  /* 0x0042900c01007387 */ /* 0x0109e80000100a00 */
[----:B-1----:R-:W3:Y:S04]  /*22430*/  LDL.64 R14, [R1+0xa8] ;  /* 0x0000a800010e7983 */ /* 0x002ee80000100a00 */
[----:B------:R1:W-:Y:S04]  /*22440*/  STL.64 [R1+0x4220], R18 ;  /* 0x0042201201007387 */ /* 0x0003e80000100a00 */
[----:B------:R-:W-:Y:S01]  /*22450*/  STL.64 [R1+0x4218], R16 ;  /* 0x0042181001007387 */ /* 0x000fe20000100a00 */
[----:B----4-:R-:W-:-:S02]  /*22460*/  IMAD.MOV.U32 R13, RZ, RZ, R22 ;  /* 0x000000ffff0d7224 */ /* 0x010fc400078e0016 */
[----:B------:R-:W-:Y:S02]  /*22470*/  IMAD.MOV.U32 R12, RZ, RZ, R23 ;  /* 0x000000ffff0c7224 */ /* 0x000fe400078e0017 */
[----:B-1----:R-:W-:Y:S02]  /*22480*/  IMAD.MOV.U32 R18, RZ, RZ, R29 ;  /* 0x000000ffff127224 */ /* 0x002fe400078e001d */
[----:B------:R-:W-:Y:S01]  /*22490*/  IMAD.MOV.U32 R19, RZ, RZ, R3 ;  /* 0x000000ffff137224 */ /* 0x000fe200078e0003 */
[----:B------:R-:W4:Y:S04]  /*224a0*/  LDL.LU R29, [R1+0x438c] ;  /* 0x00438c00011d7983 */ /* 0x000f280000300800 */
[----:B------:R-:W3:Y:S01]  /*224b0*/  LDL.LU R3, [R1+0x4388] ;  /* 0x0043880001037983 */ /* 0x000ee20000300800 */
[----:B--2---:R-:W-:-:S15]  /*224c0*/  HMMA.1688.F32.TF32 R24, R4, R22, R24 ;  /* 0x000000160418723c */ /* 0x004fde0000081018 */
[----:B------:R-:W-:-:S04]  /*224d0*/  NOP ;  /* 0x0000000000007918 */ /* 0x000fc80000000000 */
[----:B------:R-:W-:Y:S04]  /*224e0*/  STL.64 [R1+0x3e0], R24 ;  /* 0x0003e01801007387 */ /* 0x000fe80000100a00 */
[----:B------:R1:W-:Y:S04]  /*224f0*/  STL.64 [R1+0x3e8], R26 ;  /* 0x0003e81a01007387 */ /* 0x0003e80000100a00 */
[----:B-1----:R-:W2:Y:S04]  /*22500*/  LDL.LU.64 R26, [R1+0x4380] ;  /* 0x00438000011a7983 */ /* 0x002ea80000300a00 */
[----:B------:R-:W2:Y:S04]  /*22510*/  LDL.LU.64 R24, [R1+0x4378] ;  /* 0x0043780001187983 */ /* 0x000ea80000300a00 */
[----:B------:R-:W2:Y:S02]  /*22520*/  LDL.LU.64 R22, [R1+0x4370] ;  /* 0x0043700001167983 */ /* 0x000ea40000300a00 */
[----:B--2---:R-:W-:Y:S01]  /*22530*/  HMMA.1688.F32.TF32 R24, R4, R22, R24 ;  /* 0x000000160418723c */ /* 0x004fe20000081018 */
[----:B------:R-:W-:Y:S01]  /*22540*/  MOV R17, R22 ;  /* 0x0000001600117202 */ /* 0x000fe20000000f00 */
        /* <DEDUP_REMOVED lines=17> */
[----:B-1----:R-:W-:Y:S01]  /*22660*/  MOV R19, R12 ;  /* 0x0000000c00137202 */ /* 0x002fe20000000f00 */
[----:B------:R-:W-:Y:S01]  /*22670*/  IMAD.MOV.U32 R18, RZ, RZ, R13 ;  /* 0x000000ffff127224 */ /* 0x000fe200078e000d */
        /* <DEDUP_REMOVED lines=9> */
[----:B-1----:R-:W2:Y:S04]  /*22710*/  LDL.LU R14, [R1+0x2d8] ;  /* 0x0002d800010e7983 */ /* 0x002ea80000300800 */
        /* <DEDUP_REMOVED lines=12> */
[----:B-1----:R-:W2:Y:S02]  /*227e0*/  LDL.LU.64 R26, [R1+0x4320] ;  /* 0x00432000011a7983 */ /* 0x002ea40000300a00 */
[----:B--2---:R-:W-:-:S15]  /*227f0*/  HMMA.1688.F32.TF32 R20, R4, R26, R20 ;  /* 0x0000001a0414723c */ /* 0x004fde0000081014 */
[----:B------:R-:W-:-:S04]  /*22800*/  NOP ;  /* 0x0000000000007918 */ /* 0x000fc80000000000 */
[----:B------:R-:W-:Y:S04]  /*22810*/  STL.64 [R1+0x390], R20 ;  /* 0x0003901401007387 */ /* 0x000fe80000100a00 */
[----:B------:R1:W-:Y:S04]  /*22820*/  STL.64 [R1+0x398], R22 ;  /* 0x0003981601007387 */ /* 0x0003e80000100a00 */
[----:B-1----:R-:W3:Y:S02]  /*22830*/  LDL.LU.64 R22, [R1+0x4318] ;  /* 0x0043180001167983 */ /* 0x002ee40000300a00 */
[----:B---3--:R-:W-:Y:S02]  /*22840*/  HMMA.1688.F32.TF32 R20, R4, R22, R8 ;  /* 0x000000160414723c */ /* 0x008fe40000081008 */
        /* <DEDUP_REMOVED lines=8> */
[----:B------:R1:W-:Y:S04]  /*228d0*/  STL.64 [R1+0x2f0], R4 ;  /* 0x0002f00401007387 */ /* 0x0003e80000100a00 */
[----:B------:R3:W-:Y:S04]  /*228e0*/  STL.64 [R1+0x2f8], R6 ;  /* 0x0002f80601007387 */ /* 0x0007e80000100a00 */
[----:B-1----:R-:W4:Y:S04]  /*228f0*/  LDL.LU R4, [R1+0x2b0] ;  /* 0x0002b00001047983 */ /* 0x002f280000300800 */
[----:B------:R-:W4:Y:S04]  /*22900*/  LDL.LU R5, [R1+0x2b4] ;  /* 0x0002b40001057983 */ /* 0x000f280000300800 */
[----:B---3--:R-:W4:Y:S04]  /*22910*/  LDL.LU R6, [R1+0x2b8] ;  /* 0x0002b80001067983 */ /* 0x008f280000300800 */
[----:B------:R-:W4:Y:S04]  /*22920*/  LDL.LU R7, [R1+0x2bc] ;  /* 0x0002bc0001077983 */ /* 0x000f280000300800 */
[----:B------:R1:W-:Y:S04]  /*22930*/  STL.64 [R1+0x42c0], R22 ;  /* 0x0042c01601007387 */ /* 0x0003e80000100a00 */
[----:B------:R-:W3:Y:S04]  /*22940*/  LDL.LU R20, [R1+0x2c0] ;  /* 0x0002c00001147983 */ /* 0x000ee80000300800 */
[----:B------:R-:W3:Y:S04]  /*22950*/  LDL.LU R21, [R1+0x2c4] ;  /* 0x0002c40001157983 */ /* 0x000ee80000300800 */
[----:B-1----:R-:W3:Y:S04]  /*22960*/  LDL.LU R22, [R1+0x2c8] ;  /* 0x0002c80001167983 */ /* 0x002ee80000300800 */
[----:B------:R-:W3:Y:S01]  /*22970*/  LDL.LU R23, [R1+0x2cc] ;  /* 0x0002cc0001177983 */ /* 0x000ee20000300800 */
[----:B--2---:R-:W-:Y:S03]  /*22980*/  HMMA.1688.F32.TF32 R16, R8, R18, R12 ;  /* 0x000000120810723c */ /* 0x004fe6000008100c */
[----:B------:R-:W2:Y:S04]  /*22990*/  LDL.LU.64 R14, [R1+0x42e8] ;  /* 0x0042e800010e7983 */ /* 0x000ea80000300a00 */
[----:B------:R-:W2:-:S12]  /*229a0*/  LDL.LU.64 R12, [R1+0x42e0] ;  /* 0x0042e000010c7983 */ /* 0x000e980000300a00 */
[----:B------:R-:W-:Y:S04]  /*229b0*/  STL.64 [R1+0x2e0], R16 ;  /* 0x0002e01001007387 */ /* 0x000fe80000100a00 */
[----:B------:R1:W-:Y:S04]  /*229c0*/  STL.64 [R1+0x2e8], R18 ;  /* 0x0002e81201007387 */ /* 0x0003e80000100a00 */
[----:B-1----:R-:W2:Y:S02]  /*229d0*/  LDL.LU.64 R18, [R1+0x42d8] ;  /* 0x0042d80001127983 */ /* 0x002ea40000300a00 */
[----:B--2---:R-:W-:Y:S02]  /*229e0*/  HMMA.1688.F32.TF32 R16, R8, R18, R12 ;  /* 0x000000120810723c */ /* 0x004fe4000008100c */
[----:B------:R-:W4:-:S15]  /*229f0*/  LDL.LU.64 R14, [R1+0x42d0] ;  /* 0x0042d000010e7983 */ /* 0x000f1e0000300a00 */
[----:B------:R-:W-:Y:S02]  /*22a00*/  NOP ;  /* 0x0000000000007918 */ /* 0x000fe40000000000 */
[----:B------:R-:W-:Y:S04]  /*22a10*/  STL.64 [R1+0x2d0], R16 ;  /* 0x0002d01001007387 */ /* 0x000fe80000100a00 */
[----:B------:R1:W-:Y:S04]  /*22a20*/  STL.64 [R1+0x2d8], R18 ;  /* 0x0002d81201007387 */ /* 0x0003e80000100a00 */
[----:B-1----:R-:W3:Y:S04]  /*22a30*/  LDL.LU.64 R18, [R1+0x42c8] ;  /* 0x0042c80001127983 */ /* 0x002ee80000300a00 */
[----:B------:R-:W2:Y:S01]  /*22a40*/  LDL.LU R16, [R1+0x190] ;  /* 0x0001900001107983 */ /* 0x000ea20000300800 */
[----:B---3--:R-:W-:-:S15]  /*22a50*/  HMMA.1688.F32.TF32 R20, R8, R18, R20 ;  /* 0x000000120814723c */ /* 0x008fde0000081014 */
[----:B------:R-:W-:-:S04]  /*22a60*/  NOP ;  /* 0x0000000000007918 */ /* 0x000fc80000000000 */
[----:B------:R-:W-:Y:S04]  /*22a70*/  STL.64 [R1+0x2c0], R20 ;  /* 0x0002c01401007387 */ /* 0x000fe80000100a00 */
[----:B------:R-:W-:Y:S04]  /*22a80*/  STL.64 [R1+0x2c8], R22 ;  /* 0x0002c81601007387 */ /* 0x000fe80000100a00 */
[----:B------:R-:W2:Y:S04]  /*22a90*/  LDL.LU R17, [R1+0x194] ;  /* 0x0001940001117983 */ /* 0x000ea80000300800 */
[----:B------:R-:W3:Y:S04]  /*22aa0*/  LDL.LU R18, [R1+0x198] ;  /* 0x0001980001127983 */ /* 0x000ee80000300800 */
[----:B------:R-:W3:Y:S01]  /*22ab0*/  LDL.LU R19, [R1+0x19c] ;  /* 0x00019c0001137983 */ /* 0x000ee20000300800 */
[----:B----4-:R-:W-:Y:S03]  /*22ac0*/  HMMA.1688.F32.TF32 R4, R8, R14, R4 ;  /* 0x0000000e0804723c */ /* 0x010fe60000081004 */
[----:B---3--:R-:W-:Y:S04]  /*22ad0*/  STL.64 [R1+0x4238], R18 ;  /* 0x0042381201007387 */ /* 0x008fe80000100a00 */
[----:B--2---:R1:W-:-:S12]  /*22ae0*/  STL.64 [R1+0x4230], R16 ;  /* 0x0042301001007387 */ /* 0x0043d80000100a00 */
[----:B------:R-:W-:Y:S04]  /*22af0*/  STL.64 [R1+0x2b0], R4 ;  /* 0x0002b00401007387 */ /* 0x000fe80000100a00 */
[----:B------:R2:W-:Y:S04]  /*22b00*/  STL.64 [R1+0x2b8], R6 ;  /* 0x0002b80601007387 */ /* 0x0005e80000100a00 */
[----:B-1----:R-:W3:Y:S04]  /*22b10*/  LDL.LU R16, [R1+0x1a0] ;  /* 0x0001a00001107983 */ /* 0x002ee80000300800 */
[----:B------:R-:W3:Y:S04]  /*22b20*/  LDL.LU R17, [R1+0x1a4] ;  /* 0x0001a40001117983 */ /* 0x000ee80000300800 */
[----:B------:R-:W4:Y:S04]  /*22b30*/  LDL.LU R18, [R1+0x1a8] ;  /* 0x0001a80001127983 */ /* 0x000f280000300800 */
[----:B------:R-:W4:Y:S04]  /*22b40*/  LDL.LU R19, [R1+0x1ac] ;  /* 0x0001ac0001137983 */ /* 0x000f280000300800 */
[----:B------:R-:W3:Y:S04]  /*22b50*/  LDL.LU R20, [R1+0x2a0] ;  /* 0x0002a00001147983 */ /* 0x000ee80000300800 */
[----:B------:R-:W3:Y:S04]  /*22b60*/  LDL.LU R21, [R1+0x2a4] ;  /* 0x0002a40001157983 */ /* 0x000ee80000300800 */
[----:B------:R-:W3:Y:S04]  /*22b70*/  LDL.LU R22, [R1+0x2a8] ;  /* 0x0002a80001167983 */ /* 0x000ee80000300800 */
[----:B------:R-:W3:Y:S04]  /*22b80*/  LDL.LU R23, [R1+0x2ac] ;  /* 0x0002ac0001177983 */ /* 0x000ee80000300800 */
[----:B--2---:R-:W2:Y:S01]  /*22b90*/  LDL.64 R6, [R1+0x98] ;  /* 0x0000980001067983 */ /* 0x004ea20000100a00 */
[----:B------:R-:W-:-:S02]  /*22ba0*/  IMAD.MOV.U32 R25, RZ, RZ, R14 ;  /* 0x000000ffff197224 */ /* 0x000fc400078e000e */
[----:B------:R-:W-:Y:S01]  /*22bb0*/  IMAD.MOV.U32 R24, RZ, RZ, R15 ;  /* 0x000000ffff187224 */ /* 0x000fe200078e000f */
[----:B----4-:R-:W-:Y:S04]  /*22bc0*/  STL.64 [R1+0x4248], R18 ;  /* 0x0042481201007387 */ /* 0x010fe80000100a00 */
[----:B---3--:R1:W-:Y:S04]  /*22bd0*/  STL.64 [R1+0x4240], R16 ;  /* 0x0042401001007387 */ /* 0x0083e80000100a00 */
[----:B-1----:R-:W3:Y:S04]  /*22be0*/  LDL.LU R16, [R1+0x1b0] ;  /* 0x0001b00001107983 */ /* 0x002ee80000300800 */
[----:B------:R-:W3:Y:S04]  /*22bf0*/  LDL.LU R17, [R1+0x1b4] ;  /* 0x0001b40001117983 */ /* 0x000ee80000300800 */
[----:B------:R-:W4:Y:S04]  /*22c00*/  LDL.LU R18, [R1+0x1b8] ;  /* 0x0001b80001127983 */ /* 0x000f280000300800 */
[----:B------:R-:W4:Y:S04]  /*22c10*/  LDL.LU R19, [R1+0x1bc] ;  /* 0x0001bc0001137983 */ /* 0x000f280000300800 */
[----:B------:R-:W2:Y:S04]  /*22c20*/  LDL.LU R12, [R1+0x1f0] ;  /* 0x0001f000010c7983 */ /* 0x000ea80000300800 */
[----:B------:R-:W2:Y:S04]  /*22c30*/  LDL.LU R13, [R1+0x1f4] ;  /* 0x0001f400010d7983 */ /* 0x000ea80000300800 */
[----:B------:R-:W2:Y:S04]  /*22c40*/  LDL.LU R14, [R1+0x1f8] ;  /* 0x0001f800010e7983 */ /* 0x000ea80000300800 */
[----:B------:R-:W2:Y:S04]  /*22c50*/  LDL.LU R15, [R1+0x1fc] ;  /* 0x0001fc00010f7983 */ /* 0x000ea80000300800 */
[----:B--2---:R1:W-:Y:S04]  /*22c60*/  STL.64 [R1+0x42a8], R14 ;  /* 0x0042a80e01007387 */ /* 0x0043e80000100a00 */
[----:B------:R2:W-:Y:S04]  /*22c70*/  STL.64 [R1+0x42a0], R12 ;  /* 0x0042a00c01007387 */ /* 0x0005e80000100a00 */
[----:B-1----:R-:W2:Y:S04]  /*22c80*/  LDL.64 R14, [R1+0x78] ;  /* 0x00007800010e7983 */ /* 0x002ea80000100a00 */
[----:B--2---:R1:W-:Y:S04]  /*22c90*/  STL.64 [R1+0x42b8], R14 ;  /* 0x0042b80e01007387 */ /* 0x0043e80000100a00 */
[----:B------:R-:W2:Y:S04]  /*22ca0*/  LDL.LU R12, [R1+0x290] ;  /* 0x00029000010c7983 */ /* 0x000ea80000300800 */
[----:B------:R-:W2:Y:S04]  /*22cb0*/  LDL.LU R13, [R1+0x294] ;  /* 0x00029400010d7983 */ /* 0x000ea80000300800 */
[----:B-1----:R-:W2:Y:S04]  /*22cc0*/  LDL.LU R14, [R1+0x298] ;  /* 0x00029800010e7983 */ /* 0x002ea80000300800 */
[----:B------:R-:W2:Y:S04]  /*22cd0*/  LDL.LU R15, [R1+0x29c] ;  /* 0x00029c00010f7983 */ /* 0x000ea80000300800 */
[----:B----4-:R1:W-:Y:S04]  /*22ce0*/  STL.64 [R1+0x4258], R18 ;  /* 0x0042581201007387 */ /* 0x0103e80000100a00 */
[----:B---3--:R-:W-:Y:S04]  /*22cf0*/  STL.64 [R1+0x4250], R16 ;  /* 0x0042501001007387 */ /* 0x008fe80000100a00 */
[----:B-1----:R-:W3:Y:S04]  /*22d00*/  LDL.64 R18, [R1+0xb8] ;  /* 0x0000b80001127983 */ /* 0x002ee80000100a00 */
[----:B---3--:R1:W-:Y:S04]  /*22d10*/  STL.64 [R1+0x4268], R18 ;  /* 0x0042681201007387 */ /* 0x0083e80000100a00 */
[----:B-1----:R-:W3:Y:S01]  /*22d20*/  LDL.64 R18, [R1+0xc8] ;  /* 0x0000c80001127983 */ /* 0x002ee20000100a00 */
[----:B------:R-:W-:Y:S03]  /*22d30*/  HMMA.1688.F32.TF32 R20, R8, R6, R20 ;  /* 0x000000060814723c */ /* 0x000fe60000081014 */
[----:B---3--:R1:W-:Y:S04]  /*22d40*/  STL.64 [R1+0x4280], R18 ;  /* 0x0042801201007387 */ /* 0x0083e80000100a00 */
[----:B-1----:R-:W3:Y:S04]  /*22d50*/  LDL.64 R18, [R1+0xd8] ;  /* 0x0000d80001127983 */ /* 0x002ee80000100a00 */
[----:B---3--:R1:W-:Y:S04]  /*22d60*/  STL.64 [R1+0x42b0], R18 ;  /* 0x0042b01201007387 */ /* 0x0083e80000100a00 */
[----:B------:R-:W3:Y:S04]  /*22d70*/  LDL.LU R16, [R1+0x280] ;  /* 0x0002800001107983 */ /* 0x000ee80000300800 */
[----:B------:R-:W3:Y:S04]  /*22d80*/  LDL.LU R17, [R1+0x284] ;  /* 0x0002840001117983 */ /* 0x000ee80000300800 */
[----:B-1----:R-:W3:Y:S04]  /*22d90*/  LDL.LU R18, [R1+0x288] ;  /* 0x0002880001127983 */ /* 0x002ee80000300800 */
[----:B------:R-:W3:Y:S04]  /*22da0*/  LDL.LU R19, [R1+0x28c] ;  /* 0x00028c0001137983 */ /* 0x000ee80000300800 */
[----:B------:R-:W-:Y:S04]  /*22db0*/  STL.64 [R1+0x2a0], R20 ;  /* 0x0002a01401007387 */ /* 0x000fe80000100a00 */
[----:B------:R1:W-:Y:S04]  /*22dc0*/  STL.64 [R1+0x2a8], R22 ;  /* 0x0002a81601007387 */ /* 0x0003e80000100a00 */
[----:B-1----:R-:W4:Y:S04]  /*22dd0*/  LDL.LU.64 R22, [R1+0x42c0] ;  /* 0x0042c00001167983 */ /* 0x002f280000300a00 */
[----:B------:R-:W3:Y:S01]  /*22de0*/  LDL.LU R4, [R1+0x30] ;  /* 0x0000300001047983 */ /* 0x000ee20000300800 */
[----:B------:R-:W-:-:S03]  /*22df0*/  IMAD.MOV.U32 R21, RZ, RZ, R6 ;  /* 0x000000ffff157224 */ /* 0x000fc600078e0006 */
[----:B------:R-:W3:Y:S01]  /*22e00*/  LDL.LU R5, [R1+0x34] ;  /* 0x0000340001057983 */ /* 0x000ee20000300800 */
[----:B------:R-:W-:-:S03]  /*22e10*/  IMAD.MOV.U32 R20, RZ, RZ, R7 ;  /* 0x000000ffff147224 */ /* 0x000fc600078e0007 */
[----:B------:R-:W3:Y:S04]  /*22e20*/  LDL.LU R6, [R1+0x38] ;  /* 0x0000380001067983 */ /* 0x000ee80000300800 */
[----:B------:R-:W3:Y:S01]  /*22e30*/  LDL.LU R7, [R1+0x3c] ;  /* 0x00003c0001077983 */ /* 0x000ee20000300800 */
[----:B--2---:R-:W-:Y:S03]  /*22e40*/  HMMA.1688.F32.TF32 R12, R8, R26, R12 ;  /* 0x0000001a080c723c */ /* 0x004fe6000008100c */
[----:B---3--:R1:W-:Y:S04]  /*22e50*/  STL.64 [R1+0x41c0], R6 ;  /* 0x0041c00601007387 */ /* 0x0083e80000100a00 */
[----:B------:R2:W-:Y:S01]  /*22e60*/  STL.64 [R1+0x41b8], R4 ;  /* 0x0041b80401007387 */ /* 0x0005e20000100a00 */
[----:B-1----:R-:W-:Y:S01]  /*22e70*/  MOV R6, R25 ;  /* 0x0000001900067202 */ /* 0x002fe20000000f00 */
[----:B------:R-:W-:-:S05]  /*22e80*/  IMAD.MOV.U32 R7, RZ, RZ, R24 ;  /* 0x000000ffff077224 */ /* 0x000fca00078e0018 */
[----:B------:R1:W-:Y:S04]  /*22e90*/  STL.64 [R1+0x4288], R6 ;  /* 0x0042880601007387 */ /* 0x0003e80000100a00 */
[----:B--2---:R-:W2:Y:S04]  /*22ea0*/  LDL.LU R4, [R1+0x1e0] ;  /* 0x0001e00001047983 */ /* 0x004ea80000300800 */
[----:B------:R-:W2:Y:S04]  /*22eb0*/  LDL.LU R5, [R1+0x1e4] ;  /* 0x0001e40001057983 */ /* 0x000ea80000300800 */
[----:B-1----:R-:W2:Y:S04]  /*22ec0*/  LDL.LU R6, [R1+0x1e8] ;  /* 0x0001e80001067983 */ /* 0x002ea80000300800 */
[----:B------:R-:W2:Y:S04]  /*22ed0*/  LDL.LU R7, [R1+0x1ec] ;  /* 0x0001ec0001077983 */ /* 0x000ea80000300800 */
[----:B------:R-:W-:Y:S04]  /*22ee0*/  STL.64 [R1+0x290], R12 ;  /* 0x0002900c01007387 */ /* 0x000fe80000100a00 */
[----:B------:R1:W-:Y:S04]  /*22ef0*/  STL.64 [R1+0x298], R14 ;  /* 0x0002980e01007387 */ /* 0x0003e80000100a00 */
[----:B-1----:R-:W3:Y:S04]  /*22f00*/  LDL.LU.64 R14, [R1+0x42b8] ;  /* 0x0042b800010e7983 */ /* 0x002ee80000300a00 */
[----:B------:R1:W-:Y:S04]  /*22f10*/  STL.64 [R1+0x4260], R26 ;  /* 0x0042601a01007387 */ /* 0x0003e80000100a00 */
[----:B------:R-:W2:Y:S04]  /*22f20*/  LDL.LU R24, [R1+0x1c0] ;  /* 0x0001c00001187983 */ /* 0x000ea80000300800 */
[----:B------:R-:W2:Y:S04]  /*22f30*/  LDL.LU R25, [R1+0x1c4] ;  /* 0x0001c40001197983 */ /* 0x000ea80000300800 */
[----:B-1----:R-:W2:Y:S04]  /*22f40*/  LDL.LU R26, [R1+0x1c8] ;  /* 0x0001c800011a7983 */ /* 0x002ea80000300800 */
[----:B------:R-:W2:Y:S01]  /*22f50*/  LDL.LU R27, [R1+0x1cc] ;  /* 0x0001cc00011b7983 */ /* 0x000ea20000300800 */
[----:B---3--:R-:W-:Y:S03]  /*22f60*/  HMMA.1688.F32.TF32 R16, R8, R14, R16 ;  /* 0x0000000e0810723c */ /* 0x008fe60000081010 */
[----:B--2---:R-:W-:Y:S04]  /*22f70*/  STL.64 [R1+0x4278], R26 ;  /* 0x0042781a01007387 */ /* 0x004fe80000100a00 */
[----:B------:R1:W-:Y:S04]  /*22f80*/  STL.64 [R1+0x4270], R24 ;  /* 0x0042701801007387 */ /* 0x0003e80000100a00 */
[----:B-1----:R-:W2:Y:S04]  /*22f90*/  LDL.LU R24, [R1+0x1d0] ;  /* 0x0001d00001187983 */ /* 0x002ea80000300800 */
[----:B------:R-:W2:Y:S04]  /*22fa0*/  LDL.LU R25, [R1+0x1d4] ;  /* 0x0001d40001197983 */ /* 0x000ea80000300800 */
[----:B------:R-:W2:Y:S04]  /*22fb0*/  LDL.LU R26, [R1+0x1d8] ;  /* 0x0001d800011a7983 */ /* 0x000ea80000300800 */
[----:B------:R-:W2:Y:S04]  /*22fc0*/  LDL.LU R27, [R1+0x1dc] ;  /* 0x0001dc00011b7983 */ /* 0x000ea80000300800 */
[----:B------:R1:W-:Y:S04]  /*22fd0*/  STL.64 [R1+0x280], R16 ;  /* 0x0002801001007387 */ /* 0x0003e80000100a00 */
[----:B------:R3:W-:Y:S01]  /*22fe0*/  STL.64 [R1+0x288], R18 ;  /* 0x0002881201007387 */ /* 0x0007e20000100a00 */
[----:B-1----:R-:W-:-:S03]  /*22ff0*/  IMAD.MOV.U32 R17, RZ, RZ, R14 ;  /* 0x000000ffff117224 */ /* 0x002fc600078e000e */
[----:B---3--:R-:W3:Y:S01]  /*23000*/  LDL.LU.64 R18, [R1+0x42b0] ;  /* 0x0042b00001127983 */ /* 0x008ee20000300a00 */
[----:B------:R-:W-:-:S03]  /*23010*/  IMAD.MOV.U32 R16, RZ, RZ, R15 ;  /* 0x000000ffff107224 */ /* 0x000fc600078e000f */
[----:B------:R-:W4:Y:S04]  /*23020*/  LDL.LU.64 R14, [R1+0x42a8] ;  /* 0x0042a800010e7983 */ /* 0x000f280000300a00 */
[----:B------:R-:W4:Y:S02]  /*23030*/  LDL.LU.64 R12, [R1+0x42a0] ;  /* 0x0042a000010c7983 */ /* 0x000f240000300a00 */
[----:B----4-:R-:W-:Y:S02]  /*23040*/  HMMA.1688.F32.TF32 R8, R8, R22, R12 ;  /* 0x000000160808723c */ /* 0x010fe4000008100c */
[----:B------:R-:W3:Y:S04]  /*23050*/  LDL.LU.64 R14, [R1+0x4298] ;  /* 0x00429800010e7983 */ /* 0x000ee80000300a00 */
[----:B------:R-:W3:Y:S04]  /*23060*/  LDL.LU.64 R12, [R1+0x4290] ;  /* 0x00429000010c7983 */ /* 0x000ee80000300a00 */
[----:B------:R-:W-:Y:S09]  /*23070*/  STL.64 [R1+0x4228], R22 ;  /* 0x0042281601007387 */ /* 0x000ff20000100a00 */
[----:B------:R-:W-:Y:S04]  /*23080*/  STL.64 [R1+0x1f0], R8 ;  /* 0x0001f00801007387 */ /* 0x000fe80000100a00 */
[----:B------:R-:W-:Y:S01]  /*23090*/  STL.64 [R1+0x1f8], R10 ;  /* 0x0001f80a01007387 */ /* 0x000fe20000100a00 */
[----:B---3--:R-:W-:-:S15]  /*230a0*/  HMMA.1688.F32.TF32 R4, R12, R18, R4 ;  /* 0x000000120c04723c */ /* 0x008fde0000081004 */
[----:B------:R-:W-:-:S04]  /*230b0*/  NOP ;  /* 0x0000000000007918 */ /* 0x000fc80000000000 */
[----:B------:R1:W-:Y:S04]  /*230c0*/  STL.64 [R1+0x1e0], R4 ;  /* 0x0001e00401007387 */ /* 0x0003e80000100a00 */
[----:B------:R3:W-:Y:S01]  /*230d0*/  STL.64 [R1+0x1e8], R6 ;  /* 0x0001e80601007387 */ /* 0x0007e20000100a00 */
[----:B-1----:R-:W-:-:S03]  /*230e0*/  IMAD.MOV.U32 R5, RZ, RZ, R18 ;  /* 0x000000ffff057224 */ /* 0x002fc600078e0012 */
[----:B---3--:R-:W3:Y:S01]  /*230f0*/  LDL.LU.64 R6, [R1+0x4288] ;  /* 0x0042880001067983 */ /* 0x008ee20000300a00 */
[----:B------:R-:W-:-:S03]  /*23100*/  IMAD.MOV.U32 R4, RZ, RZ, R19 ;  /* 0x000000ffff047224 */ /* 0x000fc600078e0013 */
        /* <DEDUP_REMOVED lines=9> */
[----:B------:R-:W2:Y:S01]  /*231a0*/  LDL.LU.64 R18, [R1+0x4268] ;  /* 0x0042680001127983 */ /* 0x000ea20000300a00 */
[----:B------:R-:W-:Y:S01]  /*231b0*/  IMAD.MOV.U32 R22, RZ, RZ, R21 ;  /* 0x000000ffff167224 */ /* 0x000fe200078e0015 */
[----:B------:R-:W-:Y:S01]  /*231c0*/  MOV R23, R20 ;  /* 0x0000001400177202 */ /* 0x000fe20000000f00 */
[----:B------:R-:W-:-:S02]  /*231d0*/  IMAD.MOV.U32 R10, RZ, RZ, R17 ;  /* 0x000000ffff0a7224 */ /* 0x000fc400078e0011 */
[----:B------:R-:W-:Y:S01]  /*231e0*/  IMAD.MOV.U32 R11, RZ, RZ, R16 ;  /* 0x000000ffff0b7224 */ /* 0x000fe200078e0010 */
[----:B--2---:R-:W-:Y:S01]  /*231f0*/  HMMA.1688.F32.TF32 R24, R12, R18, R24 ;  /* 0x000000120c18723c */ /* 0x004fe20000081018 */
[----:B------:R-:W-:Y:S02]  /*23200*/  IMAD.MOV.U32 R21, RZ, RZ, R18 ;  /* 0x000000ffff157224 */ /* 0x000fe400078e0012 */
[----:B------:R-:W-:-:S15]  /*23210*/  IMAD.MOV.U32 R20, RZ, RZ, R19 ;  /* 0x000000ffff147224 */ /* 0x000fde00078e0013 */
[----:B------:R-:W-:Y:S01]  /*23220*/  NOP ;  /* 0x0000000000007918 */ /* 0x000fe20000000000 */
[----:B------:R-:W-:Y:S04]  /*23230*/  STL.64 [R1+0x1c0], R24 ;  /* 0x0001c01801007387 */ /* 0x000fe80000100a00 */
[----:B------:R1:W-:Y:S04]  /*23240*/  STL.64 [R1+0x1c8], R26 ;  /* 0x0001c81a01007387 */ /* 0x0003e80000100a00 */
[----:B-1----:R-:W2:Y:S04]  /*23250*/  LDL.LU.64 R26, [R1+0x4260] ;  /* 0x00426000011a7983 */ /* 0x002ea80000300a00 */
[----:B------:R-:W3:Y:S04]  /*23260*/  LDL.LU.64 R18, [R1+0x4258] ;  /* 0x0042580001127983 */ /* 0x000ee80000300a00 */
[----:B------:R-:W3:Y:S02]  /*23270*/  LDL.LU.64 R16, [R1+0x4250] ;  /* 0x0042500001107983 */ /* 0x000ee40000300a00 */
[----:B---3--:R-:W-:-:S15]  /*23280*/  HMMA.1688.F32.TF32 R16, R12, R6, R16 ;  /* 0x000000060c10723c */ /* 0x008fde0000081010 */
[----:B------:R-:W-:-:S04]  /*23290*/  NOP ;  /* 0x0000000000007918 */ /* 0x000fc80000000000 */
[----:B------:R-:W-:Y:S04]  /*232a0*/  STL.64 [R1+0x1b0], R16 ;  /* 0x0001b01001007387 */ /* 0x000fe80000100a00 */
[----:B------:R1:W-:Y:S04]  /*232b0*/  STL.64 [R1+0x1b8], R18 ;  /* 0x0001b81201007387 */ /* 0x0003e80000100a00 */
[----:B-1----:R-:W3:Y:S04]  /*232c0*/  LDL.LU.64 R18, [R1+0x4248] ;  /* 0x0042480001127983 */ /* 0x002ee80000300a00 */
[----:B------:R-:W3:Y:S04]  /*232d0*/  LDL.LU.64 R16, [R1+0x4240] ;  /* 0x0042400001107983 */ /* 0x000ee80000300a00 */
[----:B------:R1:W-:Y:S02]  /*232e0*/  STL.64 [R1+0x41d0], R6 ;  /* 0x0041d00601007387 */ /* 0x0003e40000100a00 */
[----:B-1----:R-:W-:Y:S01]  /*232f0*/  IMAD.MOV.U32 R6, RZ, RZ, R21 ;  /* 0x000000ffff067224 */ /* 0x002fe200078e0015 */
[----:B------:R-:W-:-:S05]  /*23300*/  MOV R7, R20 ;  /* 0x0000001400077202 */ /* 0x000fca0000000f00 */
[----:B------:R1:W-:Y:S02]  /*23310*/  STL.64 [R1+0x41e8], R6 ;  /* 0x0041e80601007387 */ /* 0x0003e40000100a00 */
[----:B-1----:R-:W-:Y:S02]  /*23320*/  IMAD.MOV.U32 R6, RZ, RZ, R9 ;  /* 0x000000ffff067224 */ /* 0x002fe400078e0009 */
[----:B------:R-:W-:-:S05]  /*23330*/  IMAD.MOV.U32 R7, RZ, RZ, R8 ;  /* 0x000000ffff077224 */ /* 0x000fca00078e0008 */
[----:B------:R-:W-:Y:S01]  /*23340*/  STL.64 [R1+0x4200], R6 ;  /* 0x0042000601007387 */ /* 0x000fe20000100a00 */
[----:B---3--:R-:W-:Y:S03]  /*23350*/  HMMA.1688.F32.TF32 R20, R12, R22, R16 ;  /* 0x000000160c14723c */ /* 0x008fe60000081010 */
[----:B------:R-:W2:Y:S04]  /*23360*/  LDL.LU.64 R18, [R1+0x4238] ;  /* 0x0042380001127983 */ /* 0x000ea80000300a00 */
[----:B------:R-:W2:-:S12]  /*23370*/  LDL.LU.64 R16, [R1+0x4230] ;  /* 0x0042300001107983 */ /* 0x000e980000300a00 */
[----:B------:R1:W-:Y:S04]  /*23380*/  STL.64 [R1+0x1a0], R20 ;  /* 0x0001a01401007387 */ /* 0x0003e80000100a00 */
[----:B------:R3:W-:Y:S04]  /*23390*/  STL.64 [R1+0x1a8], R22 ;  /* 0x0001a81601007387 */ /* 0x0007e80000100a00 */
[----:B-1----:R-:W4:Y:S01]  /*233a0*/  LDL.LU R20, [R1+0x180] ;  /* 0x0001800001147983 */ /* 0x002f220000300800 */
[----:B--2---:R-:W-:-:S15]  /*233b0*/  HMMA.1688.F32.TF32 R16, R12, R26, R16 ;  /* 0x0000001a0c10723c */ /* 0x004fde0000081010 */
[----:B------:R-:W-:-:S04]  /*233c0*/  NOP ;  /* 0x0000000000007918 */ /* 0x000fc80000000000 */
[----:B------:R1:W-:Y:S04]  /*233d0*/  STL.64 [R1+0x190], R16 ;  /* 0x0001901001007387 */ /* 0x0003e80000100a00 */
[----:B------:R2:W-:Y:S04]  /*233e0*/  STL.64 [R1+0x198], R18 ;  /* 0x0001981201007387 */ /* 0x0005e80000100a00 */
[----:B------:R-:W4:Y:S04]  /*233f0*/  LDL.LU R21, [R1+0x184] ;  /* 0x0001840001157983 */ /* 0x000f280000300800 */
[----:B---3--:R-:W4:Y:S04]  /*23400*/  LDL.LU R22, [R1+0x188] ;  /* 0x0001880001167983 */ /* 0x008f280000300800 */
[----:B------:R-:W4:Y:S04]  /*23410*/  LDL.LU R23, [R1+0x18c] ;  /* 0x00018c0001177983 */ /* 0x000f280000300800 */
[----:B-1----:R-:W3:Y:S04]  /*23420*/  LDL.LU R16, [R1+0xf0] ;  /* 0x0000f00001107983 */ /* 0x002ee80000300800 */
[----:B------:R-:W3:Y:S04]  /*23430*/  LDL.LU R17, [R1+0xf4] ;  /* 0x0000f40001117983 */ /* 0x000ee80000300800 */
[----:B--2---:R-:W3:Y:S04]  /*23440*/  LDL.LU R18, [R1+0xf8] ;  /* 0x0000f80001127983 */ /* 0x004ee80000300800 */
[----:B------:R-:W3:Y:S04]  /*23450*/  LDL.LU R19, [R1+0xfc] ;  /* 0x0000fc0001137983 */ /* 0x000ee80000300800 */
[----:B------:R1:W-:Y:S04]  /*23460*/  STL.64 [R1+0x41b0], R26 ;  /* 0x0041b01a01007387 */ /* 0x0003e80000100a00 */
[----:B-1----:R-:W2:Y:S04]  /*23470*/  LDL.LU.64 R26, [R1+0x98] ;  /* 0x00009800011a7983 */ /* 0x002ea80000300a00 */
        /* <DEDUP_REMOVED lines=27> */
[----:B------:R1:W-:Y:S04]  /*23630*/  STL.64 [R1+0x41a8], R10 ;  /* 0x0041a80a01007387 */ /* 0x0003e80000100a00 */
[----:B------:R-:W4:Y:S04]  /*23640*/  LDL.LU R8, [R1+0x20] ;  /* 0x0000200001087983 */ /* 0x000f280000300800 */
[----:B------:R-:W4:Y:S04]  /*23650*/  LDL.LU R9, [R1+0x24] ;  /* 0x0000240001097983 */ /* 0x000f280000300800 */
[----:B-1----:R-:W4:Y:S01]  /*23660*/  LDL.LU R10, [R1+0x28] ;  /* 0x00002800010a7983 */ /* 0x002f220000300800 */
[----:B---3--:R-:W-:Y:S03]  /*23670*/  HMMA.1688.F32.TF32 R12, R12, R22, R16 ;  /* 0x000000160c0c723c */ /* 0x008fe60000081010 */
[----:B------:R-:W2:Y:S04]  /*23680*/  LDL.LU.64 R18, [R1+0x4220] ;  /* 0x0042200001127983 */ /* 0x000ea80000300a00 */
[----:B------:R-:W2:Y:S01]  /*23690*/  LDL.LU.64 R16, [R1+0x4218] ;  /* 0x0042180001107983 */ /* 0x000ea20000300a00 */
[----:B------:R-:W-:-:S02]  /*236a0*/  IMAD.MOV.U32 R6, RZ, RZ, R5 ;  /* 0x000000ffff067224 */ /* 0x000fc400078e0005 */
[----:B------:R-:W-:Y:S01]  /*236b0*/  IMAD.MOV.U32 R7, RZ, RZ, R4 ;  /* 0x000000ffff077224 */ /* 0x000fe200078e0004 */
[----:B------:R-:W-:-:S08]  /*236c0*/  MOV R11, R3 ;  /* 0x00000003000b7202 */ /* 0x000fd00000000f00 */
[----:B------:R-:W-:Y:S01]  /*236d0*/  IMAD.MOV.U32 R3, RZ, RZ, R15 ;  /* 0x000000ffff037224 */ /* 0x000fe200078e000f */
[----:B------:R1:W-:Y:S04]  /*236e0*/  STL.64 [R1+0x450], R12 ;  /* 0x0004500c01007387 */ /* 0x0003e80000100a00 */
[----:B------:R-:W-:Y:S04]  /*236f0*/  STL [R1+0x458], R14 ;  /* 0x0004580e01007387 */ /* 0x000fe80000100800 */
[----:B-1----:R-:W3:Y:S04]  /*23700*/  LDL.LU R12, [R1+0x10] ;  /* 0x00001000010c7983 */ /* 0x002ee80000300800 */
[----:B------:R-:W-:Y:S01]  /*23710*/  STL [R1+0x3e10], R3 ;  /* 0x003e100301007387 */ /* 0x000fe20000100800 */
        /* <DEDUP_REMOVED lines=29> */
[----:B-1----:R-:W-:Y:S01]  /*238f0*/  MOV R7, R27 ;  /* 0x0000001b00077202 */ /* 0x002fe20000000f00 */
[----:B------:R-:W-:Y:S02]  /*23900*/  IMAD.MOV.U32 R6, RZ, RZ, R26 ;  /* 0x000000ffff067224 */ /* 0x000fe400078e001a */
[----:B------:R-:W4:Y:S02]  /*23910*/  LDL.LU.64 R26, [R1+0x41b0] ;  /* 0x0041b000011a7983 */ /* 0x000f240000300a00 */
[----:B----4-:R-:W-:-:S15]  /*23920*/  HMMA.1688.F32.TF32 R8, R16, R26, R8 ;  /* 0x0000001a1008723c */ /* 0x010fde0000081008 */
[----:B------:R-:W-:-:S04]  /*23930*/  NOP ;  /* 0x0000000000007918 */ /* 0x000fc80000000000 */
[----:B------:R-:W-:Y:S04]  /*23940*/  STL.64 [R1+0x20], R8 ;  /* 0x0000200801007387 */ /* 0x000fe80000100a00 */
[----:B------:R1:W-:Y:S04]  /*23950*/  STL.64 [R1+0x28], R10 ;  /* 0x0000280a01007387 */ /* 0x0003e80000100a00 */
[----:B-1----:R-:W3:Y:S01]  /*23960*/  LDL.LU.64 R10, [R1+0x41a8] ;  /* 0x0041a800010a7983 */ /* 0x002ee20000300a00 */
[----:B------:R-:W-:Y:S02]  /*23970*/  IMAD.MOV.U32 R5, RZ, RZ, R27 ;  /* 0x000000ffff057224 */ /* 0x000fe400078e001b */
[----:B------:R-:W-:-:S02]  /*23980*/  IMAD.MOV.U32 R4, RZ, RZ, R26 ;  /* 0x000000ffff047224 */ /* 0x000fc400078e001a */
[----:B------:R-:W2:Y:S04]  /*23990*/  LDL.LU.64 R26, [R1+0x41a0] ;  /* 0x0041a000011a7983 */ /* 0x000ea80000300a00 */
[----:B------:R-:W2:Y:S01]  /*239a0*/  LDL.LU.64 R24, [R1+0x4198] ;  /* 0x0041980001187983 */ /* 0x000ea20000300a00 */
[----:B------:R-:W-:Y:S02]  /*239b0*/  IMAD.MOV.U32 R13, RZ, RZ, R29 ;  /* 0x000000ffff0d7224 */ /* 0x000fe400078e001d */
[----:B------:R-:W-:Y:S02]  /*239c0*/  IMAD.MOV.U32 R14, RZ, RZ, R28 ;  /* 0x000000ffff0e7224 */ /* 0x000fe400078e001c */
[----:B------:R-:W-:-:S07]  /*239d0*/  IMAD.MOV.U32 R15, RZ, RZ, R2 ;  /* 0x000000ffff0f7224 */ /* 0x000fce00078e0002 */
[----:B---3--:R-:W-:Y:S01]  /*239e0*/  HMMA.1688.F32.TF32 R8, R16, R10, R12 ;  /* 0x0000000a1008723c */ /* 0x008fe2000008100c */
[----:B------:R-:W-:Y:S04]  /*239f0*/  LDS R14, [R0+UR8+0xe700] ;  /* 0x00e70008000e7984 */ /* 0x000fe80008000800 */
[----:B------:R-:W-:-:S14]  /*23a00*/  LDS R12, [R0+UR8+0xc700] ;  /* 0x00c70008000c7984 */ /* 0x000fdc0008000800 */
[----:B------:R-:W-:Y:S01]  /*23a10*/  IMAD.MOV.U32 R29, RZ, RZ, R9 ;  /* 0x000000ffff1d7224 */ /* 0x000fe200078e0009 */
[----:B------:R-:W-:Y:S01]  /*23a20*/  MOV R28, R10 ;  /* 0x0000000a001c7202 */ /* 0x000fe20000000f00 */
[----:B------:R2:W-:Y:S01]  /*23a30*/  STL [R1+0x10], R8 ;  /* 0x0000100801007387 */ /* 0x0005e20000100800 */
[----:B------:R-:W-:Y:S02]  /*23a40*/  IMAD.MOV.U32 R2, RZ, RZ, R11 ;  /* 0x000000ffff027224 */ /* 0x000fe400078e000b */
[----:B--2---:R-:W-:Y:S03]  /*23a50*/  HMMA.1688.F32.TF32 R8, R16, R22, R24 ;  /* 0x000000161008723c */ /* 0x004fe60000081018 */
[----:B------:R-:W-:Y:S04]  /*23a60*/  STL [R1+0x40c8], R2 ;  /* 0x0040c80201007387 */ /* 0x000fe80000100800 */
[----:B------:R1:W-:Y:S04]  /*23a70*/  STL [R1+0x3f34], R28 ;  /* 0x003f341c01007387 */ /* 0x0003e80000100800 */
[----:B------:R2:W-:Y:S04]  /*23a80*/  STL [R1+0x3f30], R29 ;  /* 0x003f301d01007387 */ /* 0x0005e80000100800 */
[----:B------:R-:W-:Y:S04]  /*23a90*/  LDS R18, [R0+UR8+0x12200] ;  /* 0x0122000800127984 */ /* 0x000fe80008000800 */
[----:B------:R-:W-:Y:S04]  /*23aa0*/  LDS R16, [R0+UR8+0x10200] ;  /* 0x0102000800107984 */ /* 0x000fe80008000800 */
[----:B------:R-:W-:Y:S04]  /*23ab0*/  STL [R1+0x428], R10 ;  /* 0x0004280a01007387 */ /* 0x000fe80000100800 */
[----:B------:R-:W3:Y:S01]  /*23ac0*/  LDL R27, [R1+0x7a8] ;  /* 0x0007a800011b7983 */ /* 0x000ee20000100800 */
[----:B------:R-:W-:Y:S01]  /*23ad0*/  LOP3.LUT R19, R0, 0x20, RZ, 0x3c, !PT ;  /* 0x0000002000137812 */ /* 0x000fe200078e3cff */
[----:B------:R-:W-:-:S02]  /*23ae0*/  IMAD.MOV.U32 R3, RZ, RZ, R11 ;  /* 0x000000ffff037224 */ /* 0x000fc400078e000b */
[----:B------:R-:W-:Y:S02]  /*23af0*/  IMAD.MOV.U32 R21, RZ, RZ, R9 ;  /* 0x000000ffff157224 */ /* 0x000fe400078e0009 */
[----:B------:R-:W-:Y:S01]  /*23b00*/  IMAD.MOV.U32 R20, RZ, RZ, R8 ;  /* 0x000000ffff147224 */ /* 0x000fe200078e0008 */
[----:B-1----:R-:W-:Y:S01]  /*23b10*/  MOV R28, R7 ;  /* 0x00000007001c7202 */ /* 0x002fe20000000f00 */
[----:B------:R-:W1:Y:S04]  /*23b20*/  LDS R15, [R19+UR8+0xe700] ;  /* 0x00e70008130f7984 */ /* 0x000e680008000800 */
[----:B------:R-:W4:Y:S04]  /*23b30*/  LDS R13, [R19+UR8+0xc700] ;  /* 0x00c70008130d7984 */ /* 0x000f280008000800 */
[----:B------:R-:W-:Y:S04]  /*23b40*/  STL [R1+0x40d4], R3 ;  /* 0x0040d40301007387 */ /* 0x000fe80000100800 */
[----:B------:R-:W-:Y:S01]  /*23b50*/  STL [R1+0x40d0], R21 ;  /* 0x0040d01501007387 */ /* 0x000fe20000100800 */
[----:B--2---:R-:W-:-:S03]  /*23b60*/  IMAD.MOV.U32 R29, RZ, RZ, R6 ;  /* 0x000000ffff1d7224 */ /* 0x004fc600078e0006 */
[----:B------:R-:W-:Y:S04]  /*23b70*/  STL [R1+0x40cc], R20 ;  /* 0x0040cc1401007387 */ /* 0x000fe80000100800 */
[----:B------:R-:W2:Y:S01]  /*23b80*/  LDS R8, [R0+UR8+0x10000] ;  /* 0x0100000800087984 */ /* 0x000ea20008000800 */
[----:B------:R-:W-:Y:S02]  /*23b90*/  IMAD.MOV.U32 R26, RZ, RZ, R5 ;  /* 0x000000ffff1a7224 */ /* 0x000fe400078e0005 */
[----:B------:R-:W-:Y:S01]  /*23ba0*/  IMAD.MOV.U32 R25, RZ, RZ, R4 ;  /* 0x000000ffff197224 */ /* 0x000fe200078e0004 */
[----:B------:R-:W-:Y:S04]  /*23bb0*/  LDS R6, [R0+UR8+0x12100] ;  /* 0x0121000800067984 */ /* 0x000fe80008000800 */
[----:B------:R-:W2:Y:S04]  /*23bc0*/  LDS R7, [R19+UR8+0x12100] ;  /* 0x0121000813077984 */ /* 0x000ea80008000800 */
[----:B------:R-:W-:Y:S04]  /*23bd0*/  LDS R4, [R0+UR8+0x10100] ;  /* 0x0101000800047984 */ /* 0x000fe80008000800 */
[----:B------:R-:W2:Y:S04]  /*23be0*/  LDS R5, [R19+UR8+0x10100] ;  /* 0x0101000813057984 */ /* 0x000ea80008000800 */
[----:B------:R-:W-:Y:S04]  /*23bf0*/  LDS R10, [R0+UR8+0x12000] ;  /* 0x01200008000a7984 */ /* 0x000fe80008000800 */
[----:B------:R-:W-:Y:S04]  /*23c00*/  LDS R11, [R19+UR8+0x12000] ;  /* 0x01200008130b7984 */ /* 0x000fe80008000800 */
[----:B------:R-:W-:Y:S04]  /*23c10*/  LDS R9, [R19+UR8+0x10000] ;  /* 0x0100000813097984 */ /* 0x000fe80008000800 */
[----:B------:R-:W-:Y:S04]  /*23c20*/  LDS R17, [R19+UR8+0x10200] ;  /* 0x0102000813117984 */ /* 0x000fe80008000800 */
[----:B------:R-:W-:Y:S04]  /*23c30*/  LDS R19, [R19+UR8+0x12200] ;  /* 0x0122000813137984 */ /* 0x000fe80008000800 */
[----:B-1----:R-:W-:Y:S04]  /*23c40*/  STL.64 [R1+0x4190], R14 ;  /* 0x0041900e01007387 */ /* 0x002fe80000100a00 */
[----:B----4-:R-:W-:Y:S04]  /*23c50*/  STL.64 [R1+0x4188], R12 ;  /* 0x0041880c01007387 */ /* 0x010fe80000100a00 */
[----:B--2---:R-:W-:Y:S04]  /*23c60*/  STL [R1+0x40d8], R8 ;  /* 0x0040d80801007387 */ /* 0x004fe80000100800 */
[----:B------:R-:W-:Y:S04]  /*23c70*/  STL.64 [R1+0x4048], R6 ;  /* 0x0040480601007387 */ /* 0x000fe80000100a00 */
[----:B------:R-:W-:Y:S04]  /*23c80*/  STL.64 [R1+0x4040], R4 ;  /* 0x0040400401007387 */ /* 0x000fe80000100a00 */
[----:B---3--:R-:W1:Y:S04]  /*23c90*/  LDSM.16.M88.4 R12, [R27+UR9+0x80080] ;  /* 0x080080091b0c783b */ /* 0x008e680008000200 */
[----:B------:R-:W-:Y:S04]  /*23ca0*/  LDSM.16.M88.4 R4, [R27+UR9+0x84080] ;  /* 0x084080091b04783b */ /* 0x000fe80008000200 */
[----:B-1----:R-:W-:Y:S04]  /*23cb0*/  STL.64 [R1+0x140], R12 ;  /* 0x0001400c01007387 */ /* 0x002fe80000100a00 */
[----:B------:R-:W-:Y:S01]  /*23cc0*/  STL.64 [R1+0x148], R14 ;  /* 0x0001480e01007387 */ /* 0x000fe20000100a00 */
[----:B------:R-:W-:-:S03]  /*23cd0*/  IMAD.MOV.U32 R2, RZ, RZ, R13 ;  /* 0x000000ffff027224 */ /* 0x000fc600078e000d */
[----:B------:R-:W1:Y:S04]  /*23ce0*/  LDSM.16.M88.4 R12, [R27+UR9+0x88080] ;  /* 0x088080091b0c783b */ /* 0x000e680008000200 */
[----:B-1----:R-:W-:Y:S01]  /*23cf0*/  STL.64 [R1+0x120], R12 ;  /* 0x0001200c01007387 */ /* 0x002fe20000100a00 */
[----:B------:R-:W-:-:S03]  /*23d00*/  MOV R21, R12 ;  /* 0x0000000c00157202 */ /* 0x000fc60000000f00 */
[----:B------:R-:W-:Y:S01]  /*23d10*/  STL.64 [R1+0x128], R14 ;  /* 0x0001280e01007387 */ /* 0x000fe20000100a00 */
[----:B------:R-:W-:-:S03]  /*23d20*/  IMAD.MOV.U32 R20, RZ, RZ, R13 ;  /* 0x000000ffff147224 */ /* 0x000fc600078e000d */
[----:B------:R-:W1:Y:S04]  /*23d30*/  LDSM.16.M88.4 R12, [R27+UR9+0x8c080] ;  /* 0x08c080091b0c783b */ /* 0x000e680008000200 */
[----:B------:R-:W-:Y:S04]  /*23d40*/  STL.64 [R1+0x40e8], R22 ;  /* 0x0040e81601007387 */ /* 0x000fe80000100a00 */
[----:B------:R2:W-:Y:S01]  /*23d50*/  STL.64 [R1+0x40e0], R20 ;  /* 0x0040e01401007387 */ /* 0x0005e20000100a00 */
[----:B-1----:R-:W-:-:S03]  /*23d60*/  IMAD.MOV.U32 R8, RZ, RZ, R12 ;  /* 0x000000ffff087224 */ /* 0x002fc600078e000c */
[----:B------:R-:W-:Y:S04]  /*23d70*/  STL.64 [R1+0x110], R12 ;  /* 0x0001100c01007387 */ /* 0x000fe80000100a00 */
[----:B------:R-:W-:Y:S04]  /*23d80*/  STL.64 [R1+0x118], R14 ;  /* 0x0001180e01007387 */ /* 0x000fe80000100a00 */
[----:B------:R1:W-:Y:S04]  /*23d90*/  STL.64 [R1+0x40f8], R10 ;  /* 0x0040f80a01007387 */ /* 0x0003e80000100a00 */
[----:B------:R-:W-:Y:S04]  /*23da0*/  STL.64 [R1+0x40f0], R8 ;  /* 0x0040f00801007387 */ /* 0x000fe80000100a00 */
[----:B--2---:R-:W2:Y:S04]  /*23db0*/  LDL.LU R20, [R1+0x3f0] ;  /* 0x0003f00001147983 */ /* 0x004ea80000300800 */
[----:B------:R-:W2:Y:S04]  /*23dc0*/  LDL.LU R21, [R1+0x3f4] ;  /* 0x0003f40001157983 */ /* 0x000ea80000300800 */
[----:B------:R-:W3:Y:S04]  /*23dd0*/  LDL.LU R22, [R1+0x3f8] ;  /* 0x0003f80001167983 */ /* 0x000ee80000300800 */
[----:B------:R-:W3:Y:S01]  /*23de0*/  LDL.LU R23, [R1+0x3fc] ;  /* 0x0003fc0001177983 */ /* 0x000ee20000300800 */
[----:B-1----:R-:W-:Y:S01]  /*23df0*/  IMAD.MOV.U32 R10, RZ, RZ, R25 ;  /* 0x000000ffff0a7224 */ /* 0x002fe200078e0019 */
[----:B------:R-:W-:-:S02]  /*23e00*/  MOV R11, R26 ;  /* 0x0000001a000b7202 */ /* 0x000fc40000000f00 */
[----:B---3--:R-:W-:Y:S04]  /*23e10*/  STL.64 [R1+0x4108], R22 ;  /* 0x0041081601007387 */ /* 0x008fe80000100a00 */
[----:B--2---:R-:W-:Y:S04]  /*23e20*/  STL.64 [R1+0x4100], R20 ;  /* 0x0041001401007387 */ /* 0x004fe80000100a00 */
[----:B------:R1:W-:Y:S02]  /*23e30*/  STL.64 [R1+0x4110], R10 ;  /* 0x0041100a01007387 */ /* 0x0003e40000100a00 */
[----:B-1----:R-:W-:-:S02]  /*23e40*/  IMAD.MOV.U32 R10, RZ, RZ, R29 ;  /* 0x000000ffff0a7224 */ /* 0x002fc400078e001d */
[----:B------:R-:W-:-:S05]  /*23e50*/  IMAD.MOV.U32 R11, RZ, RZ, R28 ;  /* 0x000000ffff0b7224 */ /* 0x000fca00078e001c */
[----:B------:R1:W-:Y:S04]  /*23e60*/  STL.64 [R1+0x4128], R10 ;  /* 0x0041280a01007387 */ /* 0x0003e80000100a00 */
[----:B------:R-:W2:Y:S04]  /*23e70*/  LDL.LU R20, [R1+0x400] ;  /* 0x0004000001147983 */ /* 0x000ea80000300800 */
[----:B------:R-:W2:Y:S04]  /*23e80*/  LDL.LU R21, [R1+0x404] ;  /* 0x0004040001157983 */ /* 0x000ea80000300800 */
[----:B------:R-:W3:Y:S04]  /*23e90*/  LDL.LU R22, [R1+0x408] ;  /* 0x0004080001167983 */ /* 0x000ee80000300800 */
[----:B------:R-:W3:Y:S04]  /*23ea0*/  LDL.LU R23, [R1+0x40c] ;  /* 0x00040c0001177983 */ /* 0x000ee80000300800 */
[----:B-1----:R-:W4:Y:S04]  /*23eb0*/  LDL.LU R10, [R1+0xa8] ;  /* 0x0000a800010a7983 */ /* 0x002f280000300800 */
[----:B------:R-:W4:Y:S04]  /*23ec0*/  LDL.LU R11, [R1+0xac] ;  /* 0x0000ac00010b7983 */ /* 0x000f280000300800 */
[----:B----4-:R-:W-:Y:S04]  /*23ed0*/  STL.64 [R1+0x4140], R10 ;  /* 0x0041400a01007387 */ /* 0x010fe80000100a00 */
        /* <DEDUP_REMOVED lines=25> */
[----:B------:R-:W4:Y:S01]  /*24070*/  LDL.LU R11, [R1+0xdc] ;  /* 0x0000dc00010b7983 */ /* 0x000f220000300800 */
[----:B------:R-:W-:-:S03]  /*24080*/  IMAD.MOV.U32 R3, RZ, RZ, R13 ;  /* 0x000000ffff037224 */ /* 0x000fc600078e000d */
[----:B------:R-:W1:Y:S04]  /*24090*/  LDSM.16.M88.4 R12, [R27+UR9+0x90080] ;  /* 0x090080091b0c783b */ /* 0x000e680008000200 */
[----:B---3--:R-:W-:Y:S04]  /*240a0*/  STL.64 [R1+0x4168], R22 ;  /* 0x0041681601007387 */ /* 0x008fe80000100a00 */
[----:B--2---:R2:W-:Y:S04]  /*240b0*/  STL.64 [R1+0x4160], R20 ;  /* 0x0041601401007387 */ /* 0x0045e80000100a00 */
[----:B--2---:R-:W2:Y:S04]  /*240c0*/  LDL.LU R20, [R1+0x4c0] ;  /* 0x0004c00001147983 */ /* 0x004ea80000300800 */
[----:B------:R-:W2:Y:S04]  /*240d0*/  LDL.LU R21, [R1+0x4c4] ;  /* 0x0004c40001157983 */ /* 0x000ea80000300800 */
[----:B------:R-:W3:Y:S04]  /*240e0*/  LDL.LU R22, [R1+0x4c8] ;  /* 0x0004c80001167983 */ /* 0x000ee80000300800 */
[----:B------:R-:W3:Y:S04]  /*240f0*/  LDL.LU R23, [R1+0x4cc] ;  /* 0x0004cc0001177983 */ /* 0x000ee80000300800 */
[----:B------:R-:W2:Y:S04]  /*24100*/  LDL.LU R8, [R1+0x78] ;  /* 0x0000780001087983 */ /* 0x000ea80000300800 */
[----:B------:R-:W4:Y:S01]  /*24110*/  LDL.LU R9, [R1+0x7c] ;  /* 0x00007c0001097983 */ /* 0x000f220000300800 */
[----:B-1----:R-:W-:-:S02]  /*24120*/  IMAD.MOV.U32 R29, RZ, RZ, R12 ;  /* 0x000000ffff1d7224 */ /* 0x002fc400078e000c */
[----:B------:R-:W-:Y:S01]  /*24130*/  IMAD.MOV.U32 R28, RZ, RZ, R13 ;  /* 0x000000ffff1c7224 */ /* 0x000fe200078e000d */
[----:B---3--:R-:W-:Y:S04]  /*24140*/  STL.64 [R1+0x4180], R22 ;  /* 0x0041801601007387 */ /* 0x008fe80000100a00 */
[----:B--2---:R1:W-:Y:S04]  /*24150*/  STL.64 [R1+0x4178], R20 ;  /* 0x0041781401007387 */ /* 0x0043e80000100a00 */
[----:B-1----:R-:W2:Y:S04]  /*24160*/  LDL.LU R20, [R1+0x4e0] ;  /* 0x0004e00001147983 */ /* 0x002ea80000300800 */
[----:B------:R-:W2:Y:S04]  /*24170*/  LDL.LU R21, [R1+0x4e4] ;  /* 0x0004e40001157983 */ /* 0x000ea80000300800 */
[----:B------:R-:W2:Y:S04]  /*24180*/  LDL.LU R22, [R1+0x4e8] ;  /* 0x0004e80001167983 */ /* 0x000ea80000300800 */
[----:B------:R-:W2:Y:S04]  /*24190*/  LDL.LU R23, [R1+0x4ec] ;  /* 0x0004ec0001177983 */ /* 0x000ea80000300800 */
[----:B------:R-:W-:Y:S04]  /*241a0*/  STL.64 [R1+0x100], R12 ;  /* 0x0001000c01007387 */ /* 0x000fe80000100a00 */
[----:B------:R-:W-:Y:S04]  /*241b0*/  STL.64 [R1+0x108], R14 ;  /* 0x0001080e01007387 */ /* 0x000fe80000100a00 */
[----:B------:R-:W1:Y:S04]  /*241c0*/  LDSM.16.M88.4 R12, [R27+UR9+0x94080] ;  /* 0x094080091b0c783b */ /* 0x000e680008000200 */
[----:B------:R-:W-:Y:S04]  /*241d0*/  STL.64 [R1+0x130], R4 ;  /* 0x0001300401007387 */ /* 0x000fe80000100a00 */
[----:B------:R3:W-:Y:S04]  /*241e0*/  STL.64 [R1+0x138], R6 ;  /* 0x0001380601007387 */ /* 0x0007e80000100a00 */
[----:B------:R-:W-:Y:S04]  /*241f0*/  STL.64 [R1+0x40b0], R4 ;  /* 0x0040b00401007387 */ /* 0x000fe80000100a00 */
[----:B-1----:R-:W-:Y:S01]  /*24200*/  STL.64 [R1+0xf0], R12 ;  /* 0x0000f00c01007387 */ /* 0x002fe20000100a00 */
[----:B---3--:R-:W-:-:S03]  /*24210*/  MOV R7, R12 ;  /* 0x0000000c00077202 */ /* 0x008fc60000000f00 */
[----:B------:R-:W-:Y:S01]  /*24220*/  STL.64 [R1+0xf8], R14 ;  /* 0x0000f80e01007387 */ /* 0x000fe20000100a00 */
[----:B------:R-:W-:-:S03]  /*24230*/  IMAD.MOV.U32 R6, RZ, RZ, R13 ;  /* 0x000000ffff067224 */ /* 0x000fc600078e000d */
[----:B------:R-:W1:Y:S04]  /*24240*/  LDSM.16.M88.4 R12, [R27+UR9+0x98080] ;  /* 0x098080091b0c783b */ /* 0x000e680008000200 */
[----:B------:R-:W3:Y:S04]  /*24250*/  LDSM.16.M88.4 R24, [R27+UR9+0x9c080] ;  /* 0x09c080091b18783b */ /* 0x000ee80008000200 */
[----:B-1----:R-:W-:Y:S04]  /*24260*/  STL.64 [R1+0xe0], R12 ;  /* 0x0000e00c01007387 */ /* 0x002fe80000100a00 */
[----:B------:R1:W-:Y:S04]  /*24270*/  STL.64 [R1+0xe8], R14 ;  /* 0x0000e80e01007387 */ /* 0x0003e80000100a00 */
[----:B-1----:R-:W2:Y:S04]  /*24280*/  LDL.LU.64 R14, [R1+0x4190] ;  /* 0x00419000010e7983 */ /* 0x002ea80000300a00 */
[----:B------:R-:W2:Y:S04]  /*24290*/  LDL.LU.64 R12, [R1+0x4188] ;  /* 0x00418800010c7983 */ /* 0x000ea80000300a00 */
[----:B---3--:R-:W-:Y:S04]  /*242a0*/  STL.64 [R1+0x4058], R26 ;  /* 0x0040581a01007387 */ /* 0x008fe80000100a00 */
[----:B------:R1:W-:Y:S04]  /*242b0*/  STL.64 [R1+0x4050], R24 ;  /* 0x0040501801007387 */ /* 0x0003e80000100a00 */
[----:B-1----:R-:W3:Y:S04]  /*242c0*/  LDL.LU R24, [R1+0x370] ;  /* 0x0003700001187983 */ /* 0x002ee80000300800 */
[----:B------:R-:W3:Y:S04]  /*242d0*/  LDL.LU R25, [R1+0x374] ;  /* 0x0003740001197983 */ /* 0x000ee80000300800 */
[----:B------:R-:W3:Y:S04]  /*242e0*/  LDL.LU R26, [R1+0x378] ;  /* 0x00037800011a7983 */ /* 0x000ee80000300800 */
[----:B------:R-:W3:Y:S04]  /*242f0*/  LDL.LU R27, [R1+0x37c] ;  /* 0x00037c00011b7983 */ /* 0x000ee80000300800 */
[----:B------:R1:W-:Y:S02]  /*24300*/  STL.64 [R1+0x3fd0], R18 ;  /* 0x003fd01201007387 */ /* 0x0003e40000100a00 */
[----:B-1----:R-:W-:-:S02]  /*24310*/  IMAD.MOV.U32 R18, RZ, RZ, R8 ;  /* 0x000000ffff127224 */ /* 0x002fc400078e0008 */
[----:B----4-:R-:W-:Y:S01]  /*24320*/  IMAD.MOV.U32 R19, RZ, RZ, R9 ;  /* 0x000000ffff137224 */ /* 0x010fe200078e0009 */
[----:B------:R-:W-:Y:S01]  /*24330*/  STL.64 [R1+0x3fc8], R16 ;  /* 0x003fc81001007387 */ /* 0x000fe20000100a00 */
        /* <DEDUP_REMOVED lines=35> */
[----:B-1----:R-:W4:Y:S04]  /*24570*/  LDL.LU.64 R10, [R1+0x40f8] ;  /* 0x0040f800010a7983 */ /* 0x002f280000300a00 */
[----:B------:R-:W3:Y:S01]  /*24580*/  LDL.LU.64 R8, [R1+0x40f0] ;  /* 0x0040f00001087983 */ /* 0x000ee20000300a00 */
[----:B--2---:R-:W-:Y:S03]  /*24590*/  HMMA.1688.F32.TF32 R16, R12, R18, R20 ;  /* 0x000000120c10723c */ /* 0x004fe60000081014 */
[----:B------:R-:W3:Y:S04]  /*245a0*/  LDL.LU.64 R22, [R1+0x40e8] ;  /* 0x0040e80001167983 */ /* 0x000ee80000300a00 */
[----:B------:R-:W2:-:S12]  /*245b0*/  LDL.LU.64 R20, [R1+0x40e0] ;  /* 0x0040e00001147983 */ /* 0x000e980000300a00 */
[----:B------:R-:W-:Y:S04]  /*245c0*/  STL.64 [R1+0x3f0], R16 ;  /* 0x0003f01001007387 */ /* 0x000fe80000100a00 */
[----:B------:R3:W-:Y:S02]  /*245d0*/  STL.64 [R1+0x3f8], R18 ;  /* 0x0003f81201007387 */ /* 0x0007e40000100a00 */
[----:B---3--:R-:W-:Y:S02]  /*245e0*/  HMMA.1688.F32.TF32 R16, R12, R22, R24 ;  /* 0x000000160c10723c */ /* 0x008fe40000081018 */
[----:B------:R-:W3:-:S15]  /*245f0*/  LDL.LU R12, [R1] ;  /* 0x00000000010c7983 */ /* 0x000ede0000300800 */
[----:B------:R-:W-:Y:S02]  /*24600*/  NOP ;  /* 0x0000000000007918 */ /* 0x000fe40000000000 */
[----:B------:R1:W-:Y:S04]  /*24610*/  STL.64 [R1+0x370], R16 ;  /* 0x0003701001007387 */ /* 0x0003e80000100a00 */
[----:B------:R1:W-:Y:S04]  /*24620*/  STL.64 [R1+0x378], R18 ;  /* 0x0003781201007387 */ /* 0x0003e80000100a00 */
[----:B------:R-:W3:Y:S04]  /*24630*/  LDL.LU R13, [R1+0x4] ;  /* 0x00000400010d7983 */ /* 0x000ee80000300800 */
[----:B------:R-:W2:Y:S04]  /*24640*/  LDL.LU R14, [R1+0x8] ;  /* 0x00000800010e7983 */ /* 0x000ea80000300800 */
[----:B------:R-:W2:Y:S04]  /*24650*/  LDL.LU R15, [R1+0xc] ;  /* 0x00000c00010f7983 */ /* 0x000ea80000300800 */
[----:B-1----:R-:W2:Y:S04]  /*24660*/  LDL.LU R16, [R1+0x320] ;  /* 0x0003200001107983 */ /* 0x002ea80000300800 */
[----:B------:R-:W2:Y:S04]  /*24670*/  LDL.LU R17, [R1+0x324] ;  /* 0x0003240001117983 */ /* 0x000ea80000300800 */
[----:B------:R-:W2:Y:S04]  /*24680*/  LDL.LU R18, [R1+0x328] ;  /* 0x0003280001127983 */ /* 0x000ea80000300800 */
[----:B------:R-:W2:Y:S04]  /*24690*/  LDL.LU R19, [R1+0x32c] ;  /* 0x00032c0001137983 */ /* 0x000ea80000300800 */
[----:B--2---:R-:W-:Y:S04]  /*246a0*/  STL.64 [R1+0x4080], R18 ;  /* 0x0040801201007387 */ /* 0x004fe80000100a00 */
[----:B------:R1:W-:Y:S02]  /*246b0*/  STL.64 [R1+0x4078], R16 ;  /* 0x0040781001007387 */ /* 0x0003e40000100a00 */
[----:B-1----:R-:W-:Y:S01]  /*246c0*/  IMAD.MOV.U32 R16, RZ, RZ, R8 ;  /* 0x000000ffff107224 */ /* 0x002fe200078e0008 */
[----:B------:R-:W-:Y:S01]  /*246d0*/  MOV R17, R3 ;  /* 0x0000000300117202 */ /* 0x000fe20000000f00 */
[----:B------:R-:W4:Y:S04]  /*246e0*/  LDL.LU R8, [R1+0x40d8] ;  /* 0x0040d80001087983 */ /* 0x000f280000300800 */
[----:B------:R-:W2:Y:S04]  /*246f0*/  LDL.LU R3, [R1+0x40d4] ;  /* 0x0040d40001037983 */ /* 0x000ea80000300800 */
[----:B------:R1:W-:Y:S04]  /*24700*/  STL.64 [R1+0x4090], R16 ;  /* 0x0040901001007387 */ /* 0x0003e80000100a00 */
[----:B------:R-:W-:Y:S04]  /*24710*/  STL.64 [R1+0x3f40], R14 ;  /* 0x003f400e01007387 */ /* 0x000fe80000100a00 */
[----:B---3--:R3:W-:Y:S01]  /*24720*/  STL.64 [R1+0x3f38], R12 ;  /* 0x003f380c01007387 */ /* 0x0087e20000100a00 */
[----:B-1----:R-:W-:-:S02]  /*24730*/  IMAD.MOV.U32 R16, RZ, RZ, R21 ;  /* 0x000000ffff107224 */ /* 0x002fc400078e0015 */
[----:B------:R-:W-:Y:S01]  /*24740*/  IMAD.MOV.U32 R17, RZ, RZ, R20 ;  /* 0x000000ffff117224 */ /* 0x000fe200078e0014 */
[----:B---3--:R-:W3:Y:S04]  /*24750*/  LDL.LU R12, [R1+0x470] ;  /* 0x00047000010c7983 */ /* 0x008ee80000300800 */
[----:B------:R-:W3:Y:S04]  /*24760*/  LDL.LU R13, [R1+0x474] ;  /* 0x00047400010d7983 */ /* 0x000ee80000300800 */
[----:B------:R-:W2:Y:S04]  /*24770*/  LDL.LU R14, [R1+0x478] ;  /* 0x00047800010e7983 */ /* 0x000ea80000300800 */
[----:B------:R-:W2:Y:S04]  /*24780*/  LDL.LU R15, [R1+0x47c] ;  /* 0x00047c00010f7983 */ /* 0x000ea80000300800 */
[----:B------:R-:W2:Y:S04]  /*24790*/  LDL.LU R21, [R1+0x40d0] ;  /* 0x0040d00001157983 */ /* 0x000ea80000300800 */
[----:B------:R-:W2:Y:S04]  /*247a0*/  LDL.LU R20, [R1+0x40cc] ;  /* 0x0040cc0001147983 */ /* 0x000ea80000300800 */
[----:B------:R1:W-:Y:S04]  /*247b0*/  STL.64 [R1+0x40a8], R16 ;  /* 0x0040a81001007387 */ /* 0x0003e80000100a00 */
[----:B-1----:R-:W2:Y:S04]  /*247c0*/  LDL.LU R16, [R1+0x350] ;  /* 0x0003500001107983 */ /* 0x002ea80000300800 */
[----:B------:R-:W2:Y:S04]  /*247d0*/  LDL.LU R17, [R1+0x354] ;  /* 0x0003540001117983 */ /* 0x000ea80000300800 */
[----:B------:R-:W2:Y:S04]  /*247e0*/  LDL.LU R18, [R1+0x358] ;  /* 0x0003580001127983 */ /* 0x000ea80000300800 */
[----:B------:R-:W2:Y:S01]  /*247f0*/  LDL.LU R19, [R1+0x35c] ;  /* 0x00035c0001137983 */ /* 0x000ea20000300800 */
[----:B------:R-:W-:-:S03]  /*24800*/  IMAD.MOV.U32 R5, RZ, RZ, R2 ;  /* 0x000000ffff057224 */ /* 0x000fc600078e0002 */
[----:B--2---:R-:W-:Y:S04]  /*24810*/  STL.64 [R1+0x40c0], R18 ;  /* 0x0040c01201007387 */ /* 0x004fe80000100a00 */
[----:B------:R1:W-:Y:S04]  /*24820*/  STL.64 [R1+0x40b8], R16 ;  /* 0x0040b81001007387 */ /* 0x0003e80000100a00 */
[----:B------:R-:W4:Y:S04]  /*24830*/  LDL R4, [R1+0x140] ;  /* 0x0001400001047983 */ /* 0x000f280000100800 */
[----:B------:R-:W2:Y:S04]  /*24840*/  LDL.LU R2, [R1+0x40c8] ;  /* 0x0040c80001027983 */ /* 0x000ea80000300800 */
[----:B-1----:R-:W4:Y:S04]  /*24850*/  LDL.LU R16, [R1+0x360] ;  /* 0x0003600001107983 */ /* 0x002f280000300800 */
[----:B------:R-:W4:Y:S04]  /*24860*/  LDL.LU R17, [R1+0x364] ;  /* 0x0003640001117983 */ /* 0x000f280000300800 */
[----:B------:R-:W4:Y:S04]  /*24870*/  LDL.LU R18, [R1+0x368] ;  /* 0x0003680001127983 */ /* 0x000f280000300800 */
[----:B------:R-:W4:Y:S04]  /*24880*/  LDL.LU R19, [R1+0x36c] ;  /* 0x00036c0001137983 */ /* 0x000f280000300800 */
[----:B------:R-:W-:Y:S04]  /*24890*/  STL.64 [R1+0x3f50], R14 ;  /* 0x003f500e01007387 */ /* 0x000fe80000100a00 */
[----:B---3--:R1:W-:Y:S02]  /*248a0*/  STL.64 [R1+0x3f48], R12 ;  /* 0x003f480c01007387 */ /* 0x0083e40000100a00 */
[----:B-1----:R-:W-:Y:S01]  /*248b0*/  IMAD.MOV.U32 R12, RZ, RZ, R29 ;  /* 0x000000ffff0c7224 */ /* 0x002fe200078e001d */
[----:B------:R-:W-:-:S05]  /*248c0*/  MOV R13, R28 ;  /* 0x0000001c000d7202 */ /* 0x000fca0000000f00 */
[----:B------:R1:W-:Y:S04]  /*248d0*/  STL.64 [R1+0x4088], R12 ;  /* 0x0040880c01007387 */ /* 0x0003e80000100a00 */
[----:B-1----:R-:W3:Y:S04]  /*248e0*/  LDL.LU R12, [R1+0x330] ;  /* 0x00033000010c7983 */ /* 0x002ee80000300800 */
[----:B------:R-:W3:Y:S04]  /*248f0*/  LDL.LU R13, [R1+0x334] ;  /* 0x00033400010d7983 */ /* 0x000ee80000300800 */
[----:B------:R-:W2:Y:S04]  /*24900*/  LDL.LU R14, [R1+0x338] ;  /* 0x00033800010e7983 */ /* 0x000ea80000300800 */
[----:B------:R-:W2:Y:S04]  /*24910*/  LDL.LU R15, [R1+0x33c] ;  /* 0x00033c00010f7983 */ /* 0x000ea80000300800 */
[----:B--2---:R-:W-:Y:S04]  /*24920*/  STL.64 [R1+0x40a0], R14 ;  /* 0x0040a00e01007387 */ /* 0x004fe80000100a00 */
[----:B---3--:R1:W-:Y:S04]  /*24930*/  STL.64 [R1+0x4098], R12 ;  /* 0x0040980c01007387 */ /* 0x0083e80000100a00 */
[----:B-1----:R-:W2:Y:S04]  /*24940*/  LDL.LU R12, [R1+0x340] ;  /* 0x00034000010c7983 */ /* 0x002ea80000300800 */
[----:B------:R-:W2:Y:S04]  /*24950*/  LDL.LU R13, [R1+0x344] ;  /* 0x00034400010d7983 */ /* 0x000ea80000300800 */
[----:B------:R-:W2:Y:S04]  /*24960*/  LDL.LU R14, [R1+0x348] ;  /* 0x00034800010e7983 */ /* 0x000ea80000300800 */
[----:B------:R-:W2:Y:S04]  /*24970*/  LDL.LU R15, [R1+0x34c] ;  /* 0x00034c00010f7983 */ /* 0x000ea80000300800 */
[----:B------:R-:W3:Y:S04]  /*24980*/  LDL.LU R24, [R1+0x300] ;  /* 0x0003000001187983 */ /* 0x000ee80000300800 */
[----:B------:R-:W3:Y:S04]  /*24990*/  LDL.LU R25, [R1+0x304] ;  /* 0x0003040001197983 */ /* 0x000ee80000300800 */
[----:B------:R-:W2:Y:S04]  /*249a0*/  LDL.LU R26, [R1+0x308] ;  /* 0x00030800011a7983 */ /* 0x000ea80000300800 */
[----:B------:R-:W2:Y:S04]  /*249b0*/  LDL.LU R27, [R1+0x30c] ;  /* 0x00030c00011b7983 */ /* 0x000ea80000300800 */
[----:B--2---:R-:W-:Y:S04]  /*249c0*/  STL.64 [R1+0x4068], R26 ;  /* 0x0040681a01007387 */ /* 0x004fe80000100a00 */
[----:B---3--:R-:W-:Y:S04]  /*249d0*/  STL.64 [R1+0x4060], R24 ;  /* 0x0040601801007387 */ /* 0x008fe80000100a00 */
[----:B------:R1:W-:Y:S04]  /*249e0*/  STL.64 [R1+0x3e18], R20 ;  /* 0x003e181401007387 */ /* 0x0003e80000100a00 */
[----:B-1----:R-:W2:Y:S01]  /*249f0*/  LDL.64 R20, [R1+0xe0] ;  /* 0x0000e00001147983 */ /* 0x002ea20000100a00 */
[----:B------:R-:W-:-:S02]  /*24a00*/  IMAD.MOV.U32 R24, RZ, RZ, R7 ;  /* 0x000000ffff187224 */ /* 0x000fc400078e0007 */
[----:B------:R-:W-:Y:S02]  /*24a10*/  IMAD.MOV.U32 R25, RZ, RZ, R6 ;  /* 0x000000ffff197224 */ /* 0x000fe400078e0006 */
[C---:B----4-:R-:W-:Y:S01]  /*24a20*/  HMMA.1688.F32.TF32 R4, R8.reuse, R4, R16 ;  /* 0x000000040804723c */ /* 0x050fe20000081010 */
[----:B--2---:R1:W-:Y:S04]  /*24a30*/  STL.64 [R1+0x4070], R20 ;  /* 0x0040701401007387 */ /* 0x0043e80000100a00 */
[----:B-1----:R-:W2:Y:S04]  /*24a40*/  LDL.LU R20, [R1+0x310] ;  /* 0x0003100001147983 */ /* 0x002ea80000300800 */
[----:B------:R-:W2:Y:S04]  /*24a50*/  LDL.LU R21, [R1+0x314] ;  /* 0x0003140001157983 */ /* 0x000ea80000300800 */
[----:B------:R-:W2:Y:S04]  /*24a60*/  LDL.LU R22, [R1+0x318] ;  /* 0x0003180001167983 */ /* 0x000ea80000300800 */
[----:B------:R-:W2:Y:S04]  /*24a70*/  LDL.LU R23, [R1+0x31c] ;  /* 0x00031c0001177983 */ /* 0x000ea80000300800 */
[----:B------:R-:W3:Y:S04]  /*24a80*/  LDL.LU.64 R18, [R1+0x40c0] ;  /* 0x0040c00001127983 */ /* 0x000ee80000300a00 */
[----:B------:R-:W3:Y:S04]  /*24a90*/  LDL.LU.64 R16, [R1+0x40b8] ;  /* 0x0040b80001107983 */ /* 0x000ee80000300a00 */
[----:B------:R1:W-:Y:S04]  /*24aa0*/  STL.64 [R1+0x360], R4 ;  /* 0x0003600401007387 */ /* 0x0003e80000100a00 */
[----:B------:R3:W-:Y:S04]  /*24ab0*/  STL.64 [R1+0x368], R6 ;  /* 0x0003680601007387 */ /* 0x0007e80000100a00 */
[----:B-1----:R-:W3:Y:S02]  /*24ac0*/  LDL.LU.64 R4, [R1+0x40b0] ;  /* 0x0040b00001047983 */ /* 0x002ee40000300a00 */
[----:B---3--:R-:W-:Y:S02]  /*24ad0*/  HMMA.1688.F32.TF32 R4, R8, R4, R16 ;  /* 0x000000040804723c */ /* 0x008fe40000081010 */
[----:B------:R-:W3:-:S15]  /*24ae0*/  LDL.LU.64 R16, [R1+0x40a8] ;  /* 0x0040a80001107983 */ /* 0x000ede0000300a00 */
[----:B------:R-:W-:Y:S02]  /*24af0*/  NOP ;  /* 0x0000000000007918 */ /* 0x000fe40000000000 */
[----:B------:R1:W-:Y:S04]  /*24b00*/  STL.64 [R1+0x350], R4 ;  /* 0x0003500401007387 */ /* 0x0003e80000100a00 */
[----:B------:R4:W-:Y:S04]  /*24b10*/  STL.64 [R1+0x358], R6 ;  /* 0x0003580601007387 */ /* 0x0009e80000100a00 */
[----:B-1----:R-:W2:Y:S04]  /*24b20*/  LDL.LU R4, [R1+0x270] ;  /* 0x0002700001047983 */ /* 0x002ea80000300800 */
[----:B------:R-:W2:Y:S04]  /*24b30*/  LDL.LU R5, [R1+0x274] ;  /* 0x0002740001057983 */ /* 0x000ea80000300800 */
[----:B----4-:R-:W4:Y:S04]  /*24b40*/  LDL.LU R6, [R1+0x278] ;  /* 0x0002780001067983 */ /* 0x010f280000300800 */
[----:B------:R-:W4:Y:S01]  /*24b50*/  LDL.LU R7, [R1+0x27c] ;  /* 0x00027c0001077983 */ /* 0x000f220000300800 */
[----:B---3--:R-:W-:Y:S03]  /*24b60*/  HMMA.1688.F32.TF32 R16, R8, R16, R12 ;  /* 0x000000100810723c */ /* 0x008fe6000008100c */
[----:B------:R-:W3:Y:S04]  /*24b70*/  LDL.LU.64 R14, [R1+0x40a0] ;  /* 0x0040a000010e7983 */ /* 0x000ee80000300a00 */
[----:B------:R-:W3:-:S12]  /*24b80*/  LDL.LU.64 R12, [R1+0x4098] ;  /* 0x00409800010c7983 */ /* 0x000ed80000300a00 */
[----:B------:R1:W-:Y:S04]  /*24b90*/  STL.64 [R1+0x340], R16 ;  /* 0x0003401001007387 */ /* 0x0003e80000100a00 */
[----:B------:R3:W-:Y:S04]  /*24ba0*/  STL.64 [R1+0x348], R18 ;  /* 0x0003481201007387 */ /* 0x0007e80000100a00 */
[----:B-1----:R-:W3:Y:S02]  /*24bb0*/  LDL.LU.64 R16, [R1+0x4090] ;  /* 0x0040900001107983 */ /* 0x002ee40000300a00 */
[----:B---3--:R-:W-:Y:S02]  /*24bc0*/  HMMA.1688.F32.TF32 R16, R8, R16, R12 ;  /* 0x000000100810723c */ /* 0x008fe4000008100c */
[----:B------:R-:W3:-:S15]  /*24bd0*/  LDL.LU.64 R12, [R1+0x4088] ;  /* 0x00408800010c7983 */ /* 0x000ede0000300a00 */
[----:B------:R-:W-:Y:S02]  /*24be0*/  NOP ;  /* 0x0000000000007918 */ /* 0x000fe40000000000 */
[----:B------:R-:W-:Y:S04]  /*24bf0*/  STL.64 [R1+0x330], R16 ;  /* 0x0003301001007387 */ /* 0x000fe80000100a00 */
[----:B------:R1:W-:Y:S04]  /*24c00*/  STL.64 [R1+0x338], R18 ;  /* 0x0003381201007387 */ /* 0x0003e80000100a00 */
[----:B-1----:R-:W2:Y:S04]  /*24c10*/  LDL.LU.64 R18, [R1+0x4080] ;  /* 0x0040800001127983 */ /* 0x002ea80000300a00 */
[----:B------:R-:W2:Y:S04]  /*24c20*/  LDL.LU.64 R16, [R1+0x4078] ;  /* 0x0040780001107983 */ /* 0x000ea80000300a00 */
[----:B---3--:R-:W-:Y:S01]  /*24c30*/  STL.64 [R1+0x4020], R12 ;  /* 0x0040200c01007387 */ /* 0x008fe20000100a00 */
[----:B--2---:R-:W-:-:S15]  /*24c40*/  HMMA.1688.F32.TF32 R16, R8, R12, R16 ;  /* 0x0000000c0810723c */ /* 0x004fde0000081010 */
[----:B------:R-:W-:-:S04]  /*24c50*/  NOP ;  /* 0x0000000000007918 */ /* 0x000fc80000000000 */
[----:B------:R1:W-:Y:S04]  /*24c60*/  STL.64 [R1+0x320], R16 ;  /* 0x0003201001007387 */ /* 0x0003e80000100a00 */
[----:B------:R2:W-:Y:S04]  /*24c70*/  STL.64 [R1+0x328], R18 ;  /* 0x0003281201007387 */ /* 0x0005e80000100a00 */
[----:B-1----:R-:W3:Y:S04]  /*24c80*/  LDL.LU R16, [R1+0x240] ;  /* 0x0002400001107983 */ /* 0x002ee80000300800 */
[----:B------:R-:W3:Y:S04]  /*24c90*/  LDL.LU R17, [R1+0x244] ;  /* 0x0002440001117983 */ /* 0x000ee80000300800 */
[----:B--2---:R-:W2:Y:S04]  /*24ca0*/  LDL.LU R18, [R1+0x248] ;  /* 0x0002480001127983 */ /* 0x004ea80000300800 */
[----:B------:R-:W2:Y:S04]  /*24cb0*/  LDL.LU R19, [R1+0x24c] ;  /* 0x00024c0001137983 */ /* 0x000ea80000300800 */
[----:B------:R-:W2:Y:S04]  /*24cc0*/  LDL.LU R12, [R1+0x250] ;  /* 0x00025000010c7983 */ /* 0x000ea80000300800 */
[----:B------:R-:W2:Y:S04]  /*24cd0*/  LDL.LU R13, [R1+0x254] ;  /* 0x00025400010d7983 */ /* 0x000ea80000300800 */
[----:B------:R-:W2:Y:S04]  /*24ce0*/  LDL.LU R14, [R1+0x258] ;  /* 0x00025800010e7983 */ /* 0x000ea80000300800 */
[----:B------:R-:W2:Y:S01]  /*24cf0*/  LDL.LU R15, [R1+0x25c] ;  /* 0x00025c00010f7983 */ /* 0x000ea20000300800 */
[C---:B------:R-:W-:Y:S03]  /*24d00*/  HMMA.1688.F32.TF32 R24, R8.reuse, R24, R20 ;  /* 0x000000180818723c */ /* 0x040fe60000081014 */
[----:B--2---:R-:W-:Y:S04]  /*24d10*/  STL.64 [R1+0x4030], R14 ;  /* 0x0040300e01007387 */ /* 0x004fe80000100a00 */
[----:B------:R1:W-:Y:S04]  /*24d20*/  STL.64 [R1+0x4028], R12 ;  /* 0x0040280c01007387 */ /* 0x0003e80000100a00 */
[----:B-1----:R-:W2:Y:S04]  /*24d30*/  LDL.64 R12, [R1+0x140] ;  /* 0x00014000010c7983 */ /* 0x002ea80000100a00 */
[----:B------:R-:W-:Y:S04]  /*24d40*/  STL.64 [R1+0x4018], R18 ;  /* 0x0040181201007387 */ /* 0x000fe80000100a00 */
[----:B---3--:R1:W-:Y:S04]  /*24d50*/  STL.64 [R1+0x4010], R16 ;  /* 0x0040101001007387 */ /* 0x0083e80000100a00 */
[----:B-1----:R-:W3:Y:S04]  /*24d60*/  LDL.64 R16, [R1+0x130] ;  /* 0x0001300001107983 */ /* 0x002ee80000100a00 */
[----:B---3--:R1:W-:Y:S04]  /*24d70*/  STL.64 [R1+0x4038], R16 ;  /* 0x0040381001007387 */ /* 0x0083e80000100a00 */
[----:B-1----:R-:W2:Y:S04]  /*24d80*/  LDL.LU R16, [R1+0x260] ;  /* 0x0002600001107983 */ /* 0x002ea80000300800 */
[----:B------:R-:W2:Y:S04]  /*24d90*/  LDL.LU R17, [R1+0x264] ;  /* 0x0002640001117983 */ /* 0x000ea80000300800 */
[----:B------:R-:W2:Y:S04]  /*24da0*/  LDL.LU R18, [R1+0x268] ;  /* 0x0002680001127983 */ /* 0x000ea80000300800 */
[----:B------:R-:W2:Y:S04]  /*24db0*/  LDL.LU R19, [R1+0x26c] ;  /* 0x00026c0001137983 */ /* 0x000ea80000300800 */
[----:B------:R-:W3:Y:S04]  /*24dc0*/  LDL.LU.64 R20, [R1+0x4070] ;  /* 0x0040700001147983 */ /* 0x000ee80000300a00 */
        /* <DEDUP_REMOVED lines=8> */
[----:B-1----:R-:W3:Y:S04]  /*24e50*/  LDL.LU.64 R26, [R1+0x4058] ;  /* 0x00405800011a7983 */ /* 0x002ee80000300a00 */
[----:B------:R-:W4:Y:S04]  /*24e60*/  LDL.LU.64 R24, [R1+0x4050] ;  /* 0x0040500001187983 */ /* 0x000f280000300a00 */
[----:B------:R1:W-:Y:S04]  /*24e70*/  STL.64 [R1+0x3fe8], R20 ;  /* 0x003fe81401007387 */ /* 0x0003e80000100a00 */
[----:B-1----:R-:W2:Y:S04]  /*24e80*/  LDL.LU R20, [R1+0x230] ;  /* 0x0002300001147983 */ /* 0x002ea80000300800 */
[----:B------:R-:W2:Y:S04]  /*24e90*/  LDL.LU R21, [R1+0x234] ;  /* 0x0002340001157983 */ /* 0x000ea80000300800 */
[----:B------:R-:W2:Y:S04]  /*24ea0*/  LDL.LU R22, [R1+0x238] ;  /* 0x0002380001167983 */ /* 0x000ea80000300800 */
[----:B------:R-:W2:Y:S01]  /*24eb0*/  LDL.LU R23, [R1+0x23c] ;  /* 0x00023c0001177983 */ /* 0x000ea20000300800 */
[----:B----4-:R-:W-:Y:S03]  /*24ec0*/  HMMA.1688.F32.TF32 R8, R8, R24, R4 ;  /* 0x000000180808723c */ /* 0x010fe60000081004 */
[----:B------:R-:W2:Y:S04]  /*24ed0*/  LDL.LU.64 R6, [R1+0x4048] ;  /* 0x0040480001067983 */ /* 0x000ea80000300a00 */
[----:B------:R-:W2:Y:S04]  /*24ee0*/  LDL.LU.64 R4, [R1+0x4040] ;  /* 0x0040400001047983 */ /* 0x000ea80000300a00 */
[----:B---3--:R-:W-:Y:S04]  /*24ef0*/  STL.64 [R1+0x3fe0], R26 ;  /* 0x003fe01a01007387 */ /* 0x008fe80000100a00 */
[----:B------:R1:W-:Y:S04]  /*24f00*/  STL.64 [R1+0x3fd8], R24 ;  /* 0x003fd81801007387 */ /* 0x0003e80000100a00 */
[----:B------:R3:W-:Y:S04]  /*24f10*/  STL.64 [R1+0x270], R8 ;  /* 0x0002700801007387 */ /* 0x0007e80000100a00 */
[----:B------:R4:W-:Y:S04]  /*24f20*/  STL.64 [R1+0x278], R10 ;  /* 0x0002780a01007387 */ /* 0x0009e80000100a00 */
[----:B-1----:R-:W2:Y:S04]  /*24f30*/  LDL.64 R24, [R1+0x120] ;  /* 0x0001200001187983 */ /* 0x002ea80000100a00 */
[----:B---3--:R-:W3:Y:S04]  /*24f40*/  LDL.LU R8, [R1+0x460] ;  /* 0x0004600001087983 */ /* 0x008ee80000300800 */
[----:B------:R-:W3:Y:S04]  /*24f50*/  LDL.LU R9, [R1+0x464] ;  /* 0x0004640001097983 */ /* 0x000ee80000300800 */
[----:B----4-:R-:W4:Y:S04]  /*24f60*/  LDL.LU R10, [R1+0x468] ;  /* 0x00046800010a7983 */ /* 0x010f280000300800 */
[----:B------:R-:W4:Y:S04]  /*24f70*/  LDL.LU R11, [R1+0x46c] ;  /* 0x00046c00010b7983 */ /* 0x000f280000300800 */
[----:B----4-:R-:W-:Y:S04]  /*24f80*/  STL.64 [R1+0x3f60], R10 ;  /* 0x003f600a01007387 */ /* 0x010fe80000100a00 */
[----:B---3--:R1:W-:Y:S04]  /*24f90*/  STL.64 [R1+0x3f58], R8 ;  /* 0x003f580801007387 */ /* 0x0083e80000100a00 */
[----:B-1----:R-:W3:Y:S04]  /*24fa0*/  LDL.LU R8, [R1+0x480] ;  /* 0x0004800001087983 */ /* 0x002ee80000300800 */
[----:B------:R-:W3:Y:S04]  /*24fb0*/  LDL.LU R9, [R1+0x484] ;  /* 0x0004840001097983 */ /* 0x000ee80000300800 */
[----:B------:R-:W4:Y:S04]  /*24fc0*/  LDL.LU R10, [R1+0x488] ;  /* 0x00048800010a7983 */ /* 0x000f280000300800 */
[----:B------:R-:W4:Y:S01]  /*24fd0*/  LDL.LU R11, [R1+0x48c] ;  /* 0x00048c00010b7983 */ /* 0x000f220000300800 */
[----:B--2---:R-:W-:Y:S03]  /*24fe0*/  HMMA.1688.F32.TF32 R16, R4, R12, R16 ;  /* 0x0000000c0410723c */ /* 0x004fe60000081010 */
[----:B----4-:R-:W-:Y:S04]  /*24ff0*/  STL.64 [R1+0x3f70], R10 ;  /* 0x003f700a01007387 */ /* 0x010fe80000100a00 */
[----:B---3--:R1:W-:Y:S04]  /*25000*/  STL.64 [R1+0x3f68], R8 ;  /* 0x003f680801007387 */ /* 0x0083e80000100a00 */
[----:B-1----:R-:W2:Y:S08]  /*25010*/  LDL.64 R8, [R1+0x110] ;  /* 0x0001100001087983 */ /* 0x002eb00000100a00 */
[----:B------:R1:W-:Y:S04]  /*25020*/  STL.64 [R1+0x260], R16 ;  /* 0x0002601001007387 */ /* 0x0003e80000100a00 */
[----:B------:R-:W-:Y:S01]  /*25030*/  STL.64 [R1+0x268], R18 ;  /* 0x0002681201007387 */ /* 0x000fe20000100a00 */
[----:B------:R-:W-:-:S02]  /*25040*/  IMAD.MOV.U32 R11, RZ, RZ, R12 ;  /* 0x000000ffff0b7224 */ /* 0x000fc400078e000c */
[----:B------:R-:W-:Y:S01]  /*25050*/  IMAD.MOV.U32 R10, RZ, RZ, R13 ;  /* 0x000000ffff0a7224 */ /* 0x000fe200078e000d */
[----:B-1----:R-:W3:Y:S04]  /*25060*/  LDL.LU.64 R16, [R1+0x4038] ;  /* 0x0040380001107983 */ /* 0x002ee80000300a00 */
[----:B------:R-:W3:Y:S04]  /*25070*/  LDL.LU.64 R14, [R1+0x4030] ;  /* 0x00403000010e7983 */ /* 0x000ee80000300a00 */
[----:B------:R-:W3:Y:S02]  /*25080*/  LDL.LU.64 R12, [R1+0x4028] ;  /* 0x00402800010c7983 */ /* 0x000ee40000300a00 */
[----:B---3--:R-:W-:-:S15]  /*25090*/  HMMA.1688.F32.TF32 R12, R4, R16, R12 ;  /* 0x00000010040c723c */ /* 0x008fde000008100c */
[----:B------:R-:W-:-:S04]  /*250a0*/  NOP ;  /* 0x0000000000007918 */ /* 0x000fc80000000000 */
[----:B------:R1:W-:Y:S04]  /*250b0*/  STL.64 [R1+0x250], R12 ;  /* 0x0002500c01007387 */ /* 0x0003e80000100a00 */
[----:B------:R3:W-:Y:S04]  /*250c0*/  STL.64 [R1+0x258], R14 ;  /* 0x0002580e01007387 */ /* 0x0007e80000100a00 */
[----:B-1----:R-:W4:Y:S01]  /*250d0*/  LDL.LU.64 R12, [R1+0x4020] ;  /* 0x00402000010c7983 */ /* 0x002f220000300a00 */
[----:B---3--:R-:W-:Y:S01]  /*250e0*/  MOV R15, R16 ;  /* 0x00000010000f7202 */ /* 0x008fe20000000f00 */
[----:B------:R-:W-:-:S02]  /*250f0*/  IMAD.MOV.U32 R14, RZ, RZ, R17 ;  /* 0x000000ffff0e7224 */ /* 0x000fc400078e0011 */
[----:B------:R-:W3:Y:S04]  /*25100*/  LDL.LU.64 R18, [R1+0x4018] ;  /* 0x0040180001127983 */ /* 0x000ee80000300a00 */
[----:B------:R-:W3:Y:S01]  /*25110*/  LDL.LU.64 R16, [R1+0x4010] ;  /* 0x0040100001107983 */ /* 0x000ee20000300a00 */
[C---:B--2---:R-:W-:Y:S08]  /*25120*/  HMMA.1688.F32.TF32 R20, R4.reuse, R8, R20 ;  /* 0x000000080414723c */ /* 0x044ff00000081014 */
[----:B---3--:R-:W-:-:S15]  /*25130*/  HMMA.1688.F32.TF32 R16, R4, R24, R16 ;  /* 0x000000180410723c */ /* 0x008fde0000081010 */
[----:B------:R-:W-:-:S04]  /*25140*/  NOP ;  /* 0x0000000000007918 */ /* 0x000fc80000000000 */
[----:B------:R1:W-:Y:S04]  /*25150*/  STL.64 [R1+0x240], R16 ;  /* 0x0002401001007387 */ /* 0x0003e80000100a00 */
[----:B------:R-:W-:Y:S04]  /*25160*/  STL.64 [R1+0x248], R18 ;  /* 0x0002481201007387 */ /* 0x000fe80000100a00 */
[----:B------:R2:W-:Y:S04]  /*25170*/  STL.64 [R1+0x3f80], R8 ;  /* 0x003f800801007387 */ /* 0x0005e80000100a00 */
[----:B------:R-:W-:Y:S01]  /*25180*/  STL.64 [R1+0x230], R20 ;  /* 0x0002301401007387 */ /* 0x000fe20000100a00 */
[----:B-1----:R-:W-:-:S02]  /*25190*/  IMAD.MOV.U32 R16, RZ, RZ, R25 ;  /* 0x000000ffff107224 */ /* 0x002fc400078e0019 */
[----:B------:R-:W-:-:S04]  /*251a0*/  IMAD.MOV.U32 R17, RZ, RZ, R24 ;  /* 0x000000ffff117224 */ /* 0x000fc800078e0018 */
[----:B--2---:R-:W-:Y:S01]  /*251b0*/  IMAD.MOV.U32 R8, RZ, RZ, R17 ;  /* 0x000000ffff087224 */ /* 0x004fe200078e0011 */
[----:B------:R-:W-:Y:S01]  /*251c0*/  MOV R9, R16 ;  /* 0x0000001000097202 */ /* 0x000fe20000000f00 */
[----:B------:R-:W-:Y:S04]  /*251d0*/  STL.64 [R1+0x238], R22 ;  /* 0x0002381601007387 */ /* 0x000fe80000100a00 */
[----:B------:R-:W-:Y:S04]  /*251e0*/  STL.64 [R1+0x3f98], R8 ;  /* 0x003f980801007387 */ /* 0x000fe80000100a00 */
[----:B------:R-:W2:Y:S04]  /*251f0*/  LDL.LU R16, [R1+0x170] ;  /* 0x0001700001107983 */ /* 0x000ea80000300800 */
        /* <DEDUP_REMOVED lines=11> */
[----:B-1----:R-:W4:Y:S04]  /*252b0*/  LDL.LU R16, [R1+0x220] ;  /* 0x0002200001107983 */ /* 0x002f280000300800 */
[----:B------:R-:W4:Y:S04]  /*252c0*/  LDL.LU R17, [R1+0x224] ;  /* 0x0002240001117983 */ /* 0x000f280000300800 */
[----:B------:R-:W4:Y:S04]  /*252d0*/  LDL.LU R18, [R1+0x228] ;  /* 0x0002280001127983 */ /* 0x000f280000300800 */
[----:B------:R-:W4:Y:S01]  /*252e0*/  LDL.LU R19, [R1+0x22c] ;  /* 0x00022c0001137983 */ /* 0x000f220000300800 */
[----:B------:R-:W-:-:S02]  /*252f0*/  IMAD.MOV.U32 R8, RZ, RZ, R15 ;  /* 0x000000ffff087224 */ /* 0x000fc400078e000f */
[----:B------:R-:W-:Y:S01]  /*25300*/  IMAD.MOV.U32 R9, RZ, RZ, R14 ;  /* 0x000000ffff097224 */ /* 0x000fe200078e000e */
[----:B------:R-:W2:Y:S04]  /*25310*/  LDL.64 R20, [R1+0xf0] ;  /* 0x0000f00001147983 */ /* 0x000ea80000100a00 */
[----:B------:R-:W3:Y:S04]  /*25320*/  LDL.LU R24, [R1+0x200] ;  /* 0x0002000001187983 */ /* 0x000ee80000300800 */
[----:B------:R-:W3:Y:S04]  /*25330*/  LDL.LU R25, [R1+0x204] ;  /* 0x0002040001197983 */ /* 0x000ee80000300800 */
[----:B------:R-:W3:Y:S04]  /*25340*/  LDL.LU R26, [R1+0x208] ;  /* 0x00020800011a7983 */ /* 0x000ee80000300800 */
[----:B------:R-:W3:Y:S04]  /*25350*/  LDL.LU R27, [R1+0x20c] ;  /* 0x00020c00011b7983 */ /* 0x000ee80000300800 */
[----:B------:R-:W-:Y:S01]  /*25360*/  STL.64 [R1+0x3fb0], R8 ;  /* 0x003fb00801007387 */ /* 0x000fe20000100a00 */
[----:B----4-:R-:W-:-:S15]  /*25370*/  HMMA.1688.F32.TF32 R16, R4, R12, R16 ;  /* 0x0000000c0410723c */ /* 0x010fde0000081010 */
[----:B------:R-:W-:-:S04]  /*25380*/  NOP ;  /* 0x0000000000007918 */ /* 0x000fc80000000000 */
[----:B------:R-:W-:Y:S04]  /*25390*/  STL.64 [R1+0x220], R16 ;  /* 0x0002201001007387 */ /* 0x000fe80000100a00 */
[----:B------:R1:W-:Y:S04]  /*253a0*/  STL.64 [R1+0x228], R18 ;  /* 0x0002281201007387 */ /* 0x0003e80000100a00 */
[----:B-1----:R-:W2:Y:S04]  /*253b0*/  LDL.LU.64 R18, [R1+0x4008] ;  /* 0x0040080001127983 */ /* 0x002ea80000300a00 */
[----:B------:R-:W2:Y:S04]  /*253c0*/  LDL.LU.64 R16, [R1+0x4000] ;  /* 0x0040000001107983 */ /* 0x000ea80000300a00 */
[----:B------:R1:W-:Y:S04]  /*253d0*/  STL.64 [R1+0x3f78], R12 ;  /* 0x003f780c01007387 */ /* 0x0003e80000100a00 */
        /* <DEDUP_REMOVED lines=9> */
[----:B------:R-:W4:Y:S01]  /*25470*/  LDL.LU R15, [R1+0x4ac] ;  /* 0x0004ac00010f7983 */ /* 0x000f220000300800 */
[----:B------:R-:W-:Y:S03]  /*25480*/  HMMA.1688.F32.TF32 R16, R4, R20, R16 ;  /* 0x000000140410723c */ /* 0x000fe60000081010 */
[----:B----4-:R-:W-:Y:S04]  /*25490*/  STL.64 [R1+0x3fa8], R14 ;  /* 0x003fa80e01007387 */ /* 0x010fe80000100a00 */
[----:B--2---:R1:W-:Y:S04]  /*254a0*/  STL.64 [R1+0x3fa0], R12 ;  /* 0x003fa00c01007387 */ /* 0x0043e80000100a00 */
[----:B-1----:R-:W2:Y:S04]  /*254b0*/  LDL.LU R12, [R1+0x150] ;  /* 0x00015000010c7983 */ /* 0x002ea80000300800 */
[----:B------:R-:W2:Y:S04]  /*254c0*/  LDL.LU R13, [R1+0x154] ;  /* 0x00015400010d7983 */ /* 0x000ea80000300800 */
[----:B------:R-:W4:Y:S04]  /*254d0*/  LDL.LU R14, [R1+0x158] ;  /* 0x00015800010e7983 */ /* 0x000f280000300800 */
[----:B------:R-:W4:Y:S01]  /*254e0*/  LDL.LU R15, [R1+0x15c] ;  /* 0x00015c00010f7983 */ /* 0x000f220000300800 */
[----:B------:R-:W-:-:S02]  /*254f0*/  IMAD.MOV.U32 R8, RZ, RZ, R11 ;  /* 0x000000ffff087224 */ /* 0x000fc400078e000b */
[----:B------:R-:W-:Y:S01]  /*25500*/  IMAD.MOV.U32 R9, RZ, RZ, R10 ;  /* 0x000000ffff097224 */ /* 0x000fe200078e000a */
[----:B------:R-:W-:Y:S01]  /*25510*/  MOV R11, R20 ;  /* 0x00000014000b7202 */ /* 0x000fe20000000f00 */
[----:B------:R-:W-:Y:S01]  /*25520*/  IMAD.MOV.U32 R10, RZ, RZ, R21 ;  /* 0x000000ffff0a7224 */ /* 0x000fe200078e0015 */
        /* <DEDUP_REMOVED lines=8> */
[----:B-1----:R-:W4:Y:S04]  /*255b0*/  LDL.LU.64 R18, [R1+0x3ff8] ;  /* 0x003ff80001127983 */ /* 0x002f280000300a00 */
[----:B------:R-:W4:Y:S04]  /*255c0*/  LDL.LU.64 R16, [R1+0x3ff0] ;  /* 0x003ff00001107983 */ /* 0x000f280000300a00 */
[----:B------:R-:W3:Y:S02]  /*255d0*/  LDL.LU.64 R20, [R1+0x3fe8] ;  /* 0x003fe80001147983 */ /* 0x000ee40000300a00 */
[----:B---3--:R-:W-:-:S15]  /*255e0*/  HMMA.1688.F32.TF32 R24, R4, R20, R24 ;  /* 0x000000140418723c */ /* 0x008fde0000081018 */
[----:B------:R-:W-:-:S04]  /*255f0*/  NOP ;  /* 0x0000000000007918 */ /* 0x000fc80000000000 */
[----:B------:R-:W-:Y:S04]  /*25600*/  STL.64 [R1+0x200], R24 ;  /* 0x0002001801007387 */ /* 0x000fe80000100a00 */
[----:B------:R1:W-:Y:S04]  /*25610*/  STL.64 [R1+0x208], R26 ;  /* 0x0002081a01007387 */ /* 0x0003e80000100a00 */
[----:B-1----:R-:W3:Y:S04]  /*25620*/  LDL.LU.64 R26, [R1+0x3fe0] ;  /* 0x003fe000011a7983 */ /* 0x002ee80000300a00 */
[----:B------:R-:W4:Y:S02]  /*25630*/  LDL.LU.64 R24, [R1+0x3fd8] ;  /* 0x003fd80001187983 */ /* 0x000f240000300a00 */
[----:B----4-:R-:W-:Y:S02]  /*25640*/  HMMA.1688.F32.TF32 R4, R4, R24, R16 ;  /* 0x000000180404723c */ /* 0x010fe40000081010 */
[----:B------:R-:W2:Y:S04]  /*25650*/  LDL.LU.64 R18, [R1+0x3fd0] ;  /* 0x003fd00001127983 */ /* 0x000ea80000300a00 */
[----:B------:R-:W2:-:S13]  /*25660*/  LDL.LU.64 R16, [R1+0x3fc8] ;  /* 0x003fc80001107983 */ /* 0x000e9a0000300a00 */
[----:B------:R1:W-:Y:S02]  /*25670*/  STL.64 [R1+0x170], R4 ;  /* 0x0001700401007387 */ /* 0x0003e40000100a00 */
[----:B-1----:R-:W-:Y:S02]  /*25680*/  IMAD.MOV.U32 R4, RZ, RZ, R11 ;  /* 0x000000ffff047224 */ /* 0x002fe400078e000b */
[----:B------:R-:W-:Y:S01]  /*25690*/  IMAD.MOV.U32 R5, RZ, RZ, R10 ;  /* 0x000000ffff057224 */ /* 0x000fe200078e000a */
[----:B------:R-:W-:Y:S01]  /*256a0*/  STL.64 [R1+0x178], R6 ;  /* 0x0001780601007387 */ /* 0x000fe20000100a00 */
        /* <DEDUP_REMOVED lines=18> */
[----:B--2---:R-:W-:Y:S01]  /*257d0*/  HMMA.1688.F32.TF32 R12, R16, R8, R12 ;  /* 0x00000008100c723c */ /* 0x004fe2000008100c */
[----:B------:R-:W-:Y:S01]  /*257e0*/  IMAD.MOV.U32 R28, RZ, RZ, R8 ;  /* 0x000000ffff1c7224 */ /* 0x000fe200078e0008 */
[----:B------:R-:W-:-:S15]  /*257f0*/  MOV R29, R9 ;  /* 0x00000009001d7202 */ /* 0x000fde0000000f00 */
[----:B------:R-:W-:Y:S02]  /*25800*/  NOP ;  /* 0x0000000000007918 */ /* 0x000fe40000000000 */
[----:B------:R1:W-:Y:S04]  /*25810*/  STL.64 [R1+0xc0], R12 ;  /* 0x0000c00c01007387 */ /* 0x0003e80000100a00 */
[----:B------:R2:W-:Y:S04]  /*25820*/  STL.64 [R1+0xc8], R14 ;  /* 0x0000c80e01007387 */ /* 0x0005e80000100a00 */
[----:B-1----:R-:W2:Y:S04]  /*25830*/  LDL.LU.64 R12, [R1+0x3f78] ;  /* 0x003f7800010c7983 */ /* 0x002ea80000300a00 */
[----:B------:R-:W2:Y:S04]  /*25840*/  LDL.LU.64 R10, [R1+0x3f70] ;  /* 0x003f7000010a7983 */ /* 0x000ea80000300a00 */
[----:B------:R-:W2:Y:S02]  /*25850*/  LDL.LU.64 R8, [R1+0x3f68] ;  /* 0x003f680001087983 */ /* 0x000ea40000300a00 */
[----:B--2---:R-:W-:Y:S02]  /*25860*/  HMMA.1688.F32.TF32 R12, R16, R12, R8 ;  /* 0x0000000c100c723c */ /* 0x004fe40000081008 */
[----:B------:R-:W2:Y:S04]  /*25870*/  LDL.LU.64 R10, [R1+0x3f60] ;  /* 0x003f6000010a7983 */ /* 0x000ea80000300a00 */
[----:B------:R-:W2:-:S13]  /*25880*/  LDL.LU.64 R8, [R1+0x3f58] ;  /* 0x003f580001087983 */ /* 0x000e9a0000300a00 */
[----:B------:R-:W-:Y:S04]  /*25890*/  STL.64 [R1+0xb0], R12 ;  /* 0x0000b00c01007387 */ /* 0x000fe80000100a00 */
[----:B------:R1:W-:Y:S04]  /*258a0*/  STL.64 [R1+0xb8], R14 ;  /* 0x0000b80e01007387 */ /* 0x0003e80000100a00 */
[----:B-1----:R-:W4:Y:S04]  /*258b0*/  LDL.LU.64 R14, [R1+0x3f50] ;  /* 0x003f5000010e7983 */ /* 0x002f280000300a00 */
[----:B------:R-:W4:Y:S02]  /*258c0*/  LDL.LU.64 R12, [R1+0x3f48] ;  /* 0x003f4800010c7983 */ /* 0x000f240000300a00 */
[C---:B----4-:R-:W-:Y:S02]  /*258d0*/  HMMA.1688.F32.TF32 R4, R16.reuse, R4, R12 ;  /* 0x000000041004723c */ /* 0x050fe4000008100c */
[----:B------:R-:W4:Y:S04]  /*258e0*/  LDL.LU.64 R14, [R1+0x3f40] ;  /* 0x003f4000010e7983 */ /* 0x000f280000300a00 */
[----:B------:R-:W4:Y:S02]  /*258f0*/  LDL.LU.64 R12, [R1+0x3f38] ;  /* 0x003f3800010c7983 */ /* 0x000f240000300a00 */
[----:B--2---:R-:W-:Y:S11]  /*25900*/  HMMA.1688.F32.TF32 R8, R16, R20, R8 ;  /* 0x000000141008723c */ /* 0x004ff60000081008 */
[----:B------:R1:W-:Y:S04]  /*25910*/  STL.64 [R1+0xa0], R4 ;  /* 0x0000a00401007387 */ /* 0x0003e80000100a00 */
[----:B------:R-:W-:Y:S04]  /*25920*/  STL.64 [R1+0xa8], R6 ;  /* 0x0000a80601007387 */ /* 0x000fe80000100a00 */
[----:B------:R-:W-:Y:S04]  /*25930*/  STL.64 [R1+0x90], R8 ;  /* 0x0000900801007387 */ /* 0x000fe80000100a00 */
[----:B------:R4:W-:Y:S04]  /*25940*/  STL.64 [R1+0x98], R10 ;  /* 0x0000980a01007387 */ /* 0x0009e80000100a00 */
[----:B---3--:R-:W-:Y:S04]  /*25950*/  STL.64 [R1+0x3ec8], R26 ;  /* 0x003ec81a01007387 */ /* 0x008fe80000100a00 */
[----:B------:R-:W-:Y:S04]  /*25960*/  STL.64 [R1+0x3ec0], R24 ;  /* 0x003ec01801007387 */ /* 0x000fe80000100a00 */
[----:B------:R-:W-:Y:S01]  /*25970*/  LDS R6, [R0+UR8+0x12300] ;  /* 0x0123000800067984 */ /* 0x000fe20008000800 */
[----:B-1----:R-:W-:-:S02]  /*25980*/  IMAD.MOV.U32 R5, RZ, RZ, R20 ;  /* 0x000000ffff057224 */ /* 0x002fc400078e0014 */
[----:B------:R-:W-:Y:S01]  /*25990*/  IMAD.MOV.U32 R4, RZ, RZ, R21 ;  /* 0x000000ffff047224 */ /* 0x000fe200078e0015 */
[----:B----4-:R-:W-:Y:S01]  /*259a0*/  HMMA.1688.F32.TF32 R8, R16, R24, R12 ;  /* 0x000000181008723c */ /* 0x010fe2000008100c */
[----:B------:R-:W-:Y:S01]  /*259b0*/  LOP3.LUT R19, R0, 0x20, RZ, 0x3c, !PT ;  /* 0x0000002000137812 */ /* 0x000fe200078e3cff */
[----:B------:R-:W-:Y:S04]  /*259c0*/  LDS R14, [R0+UR8+0x12500] ;  /* 0x01250008000e7984 */ /* 0x000fe80008000800 */
[----:B------:R-:W-:Y:S04]  /*259d0*/  LDS R12, [R0+UR8+0x10500] ;  /* 0x01050008000c7984 */ /* 0x000fe80008000800 */
[----:B------:R-:W-:Y:S04]  /*259e0*/  LDS R15, [R19+UR8+0x12500] ;  /* 0x01250008130f7984 */ /* 0x000fe80008000800 */
[----:B------:R-:W-:Y:S04]  /*259f0*/  LDS R13, [R19+UR8+0x10500] ;  /* 0x01050008130d7984 */ /* 0x000fe80008000800 */
[----:B------:R-:W-:Y:S04]  /*25a00*/  LDS R7, [R19+UR8+0x12300] ;  /* 0x0123000813077984 */ /* 0x000fe80008000800 */
[----:B------:R-:W-:Y:S04]  /*25a10*/  LDS R17, [R19+UR8+0x10600] ;  /* 0x0106000813117984 */ /* 0x000fe80008000800 */
[----:B------:R-:W-:Y:S04]  /*25a20*/  LDS R18, [R0+UR8+0x12600] ;  /* 0x0126000800127984 */ /* 0x000fe80008000800 */
[----:B------:R-:W-:Y:S04]  /*25a30*/  LDS R16, [R0+UR8+0x10600] ;  /* 0x0106000800107984 */ /* 0x000fe80008000800 */
[----:B------:R-:W-:Y:S04]  /*25a40*/  STL.64 [R1], R8 ;  /* 0x0000000801007387 */ /* 0x000fe80000100a00 */
[----:B------:R-:W-:Y:S04]  /*25a50*/  STL.64 [R1+0x8], R10 ;  /* 0x0000080a01007387 */ /* 0x000fe80000100a00 */
[----:B------:R-:W2:Y:S04]  /*25a60*/  LDL.LU R20, [R1+0x1f0] ;  /* 0x0001f00001147983 */ /* 0x000ea80000300800 */
[----:B------:R-:W2:Y:S04]  /*25a70*/  LDL.LU R21, [R1+0x1f4] ;  /* 0x0001f40001157983 */ /* 0x000ea80000300800 */
[----:B------:R-:W3:Y:S04]  /*25a80*/  LDL.LU R22, [R1+0x1f8] ;  /* 0x0001f80001167983 */ /* 0x000ee80000300800 */
[----:B------:R-:W3:Y:S04]  /*25a90*/  LDL.LU R23, [R1+0x1fc] ;  /* 0x0001fc0001177983 */ /* 0x000ee80000300800 */
[----:B------:R-:W-:Y:S04]  /*25aa0*/  LDS R10, [R0+UR8+0x12400] ;  /* 0x01240008000a7984 */ /* 0x000fe80008000800 */
[----:B------:R-:W1:Y:S04]  /*25ab0*/  LDS R11, [R19+UR8+0x12400] ;  /* 0x01240008130b7984 */ /* 0x000e680008000800 */
[----:B------:R-:W-:Y:S04]  /*25ac0*/  LDS R8, [R0+UR8+0x10400] ;  /* 0x0104000800087984 */ /* 0x000fe80008000800 */
[----:B------:R-:W4:Y:S04]  /*25ad0*/  LDS R9, [R19+UR8+0x10400] ;  /* 0x0104000813097984 */ /* 0x000f280008000800 */
[----:B---3--:R-:W-:Y:S04]  /*25ae0*/  STL.64 [R1+0x3e28], R22 ;  /* 0x003e281601007387 */ /* 0x008fe80000100a00 */
[----:B--2---:R2:W-:Y:S02]  /*25af0*/  STL.64 [R1+0x3e20], R20 ;  /* 0x003e201401007387 */ /* 0x0045e40000100a00 */
[----:B--2---:R-:W-:-:S02]  /*25b00*/  IMAD.MOV.U32 R20, RZ, RZ, R5 ;  /* 0x000000ffff147224 */ /* 0x004fc400078e0005 */
[----:B------:R-:W-:Y:S01]  /*25b10*/  IMAD.MOV.U32 R21, RZ, RZ, R4 ;  /* 0x000000ffff157224 */ /* 0x000fe200078e0004 */
[----:B------:R-:W-:Y:S04]  /*25b20*/  LDS R5, [R19+UR8+0x10300] ;  /* 0x0103000813057984 */ /* 0x000fe80008000800 */
[----:B------:R-:W-:Y:S04]  /*25b30*/  LDS R19, [R19+UR8+0x12600] ;  /* 0x0126000813137984 */ /* 0x000fe80008000800 */
[----:B------:R-:W2:Y:S04]  /*25b40*/  LDS R4, [R0+UR8+0x10300] ;  /* 0x0103000800047984 */ /* 0x000ea80008000800 */
[----:B------:R-:W-:Y:S04]  /*25b50*/  STL.64 [R1+0x3ed0], R20 ;  /* 0x003ed01401007387 */ /* 0x000fe80000100a00 */
[----:B-1----:R-:W-:Y:S04]  /*25b60*/  STL.64 [R1+0x3eb8], R10 ;  /* 0x003eb80a01007387 */ /* 0x002fe80000100a00 */
[----:B----4-:R-:W-:Y:S04]  /*25b70*/  STL.64 [R1+0x3eb0], R8 ;  /* 0x003eb00801007387 */ /* 0x010fe80000100a00 */
[----:B------:R-:W-:Y:S04]  /*25b80*/  STL.64 [R1+0x3e38], R14 ;  /* 0x003e380e01007387 */ /* 0x000fe80000100a00 */
[----:B------:R1:W-:Y:S04]  /*25b90*/  STL.64 [R1+0x3e30], R12 ;  /* 0x003e300c01007387 */ /* 0x0003e80000100a00 */
[----:B-1----:R-:W3:Y:S04]  /*25ba0*/  LDL.LU R12, [R1+0x280] ;  /* 0x00028000010c7983 */ /* 0x002ee80000300800 */
[----:B------:R-:W3:Y:S04]  /*25bb0*/  LDL.LU R13, [R1+0x284] ;  /* 0x00028400010d7983 */ /* 0x000ee80000300800 */
[----:B------:R-:W4:Y:S04]  /*25bc0*/  LDL.LU R14, [R1+0x288] ;  /* 0x00028800010e7983 */ /* 0x000f280000300800 */
[----:B------:R-:W4:Y:S04]  /*25bd0*/  LDL.LU R15, [R1+0x28c] ;  /* 0x00028c00010f7983 */ /* 0x000f280000300800 */
[----:B----4-:R-:W-:Y:S04]  /*25be0*/  STL.64 [R1+0x3e48], R14 ;  /* 0x003e480e01007387 */ /* 0x010fe80000100a00 */
[----:B---3--:R1:W-:Y:S04]  /*25bf0*/  STL.64 [R1+0x3e40], R12 ;  /* 0x003e400c01007387 */ /* 0x0083e80000100a00 */
[----:B-1----:R-:W3:Y:S01]  /*25c00*/  LDL.64 R12, [R1+0xf0] ;  /* 0x0000f000010c7983 */ /* 0x002ee20000100a00 */
[----:B------:R-:W-:Y:S01]  /*25c10*/  MOV R8, R28 ;  /* 0x0000001c00087202 */ /* 0x000fe20000000f00 */
[----:B------:R-:W-:-:S02]  /*25c20*/  IMAD.MOV.U32 R9, RZ, RZ, R29 ;  /* 0x000000ffff097224 */ /* 0x000fc400078e001d */
[----:B---3--:R1:W-:Y:S04]  /*25c30*/  STL.64 [R1+0x3ee8], R12 ;  /* 0x003ee80c01007387 */ /* 0x0083e80000100a00 */
[----:B------:R-:W3:Y:S04]  /*25c40*/  LDL.LU R28, [R1+0x3f34] ;  /* 0x003f3400011c7983 */ /* 0x000ee80000300800 */
[----:B------:R-:W4:Y:S04]  /*25c50*/  LDL.LU R29, [R1+0x3f30] ;  /* 0x003f3000011d7983 */ /* 0x000f280000300800 */
[----:B------:R1:W-:Y:S04]  /*25c60*/  STL.64 [R1+0x3f28], R8 ;  /* 0x003f280801007387 */ /* 0x0003e80000100a00 */
[----:B------:R-:W2:Y:S04]  /*25c70*/  LDL.LU R20, [R1+0x390] ;  /* 0x0003900001147983 */ /* 0x000ea80000300800 */
[----:B------:R-:W2:Y:S04]  /*25c80*/  LDL.LU R21, [R1+0x394] ;  /* 0x0003940001157983 */ /* 0x000ea80000300800 */
[----:B------:R-:W2:Y:S04]  /*25c90*/  LDL.LU R22, [R1+0x398] ;  /* 0x0003980001167983 */ /* 0x000ea80000300800 */
[----:B------:R-:W2:Y:S04]  /*25ca0*/  LDL.LU R23, [R1+0x39c] ;  /* 0x00039c0001177983 */ /* 0x000ea80000300800 */
[----:B------:R-:W2:Y:S04]  /*25cb0*/  LDL.64 R24, [R1+0x130] ;  /* 0x0001300001187983 */ /* 0x000ea80000100a00 */
[----:B--2---:R2:W-:Y:S04]  /*25cc0*/  STL.64 [R1+0x3f20], R24 ;  /* 0x003f201801007387 */ /* 0x0045e80000100a00 */
[----:B-1----:R-:W3:Y:S04]  /*25cd0*/  LDL.LU R12, [R1+0x3a0] ;  /* 0x0003a000010c7983 */ /* 0x002ee80000300800 */
[----:B------:R-:W3:Y:S04]  /*25ce0*/  LDL.LU R13, [R1+0x3a4] ;  /* 0x0003a400010d7983 */ /* 0x000ee80000300800 */
[----:B------:R-:W3:Y:S04]  /*25cf0*/  LDL.LU R14, [R1+0x3a8] ;  /* 0x0003a800010e7983 */ /* 0x000ee80000300800 */
[----:B------:R-:W3:Y:S04]  /*25d00*/  LDL.LU R15, [R1+0x3ac] ;  /* 0x0003ac00010f7983 */ /* 0x000ee80000300800 */
[----:B------:R-:W4:Y:S04]  /*25d10*/  LDL.LU R8, [R1+0x3e0] ;  /* 0x0003e00001087983 */ /* 0x000f280000300800 */
[----:B------:R-:W4:Y:S04]  /*25d20*/  LDL.LU R9, [R1+0x3e4] ;  /* 0x0003e40001097983 */ /* 0x000f280000300800 */
[----:B------:R-:W4:Y:S04]  /*25d30*/  LDL.LU R10, [R1+0x3e8] ;  /* 0x0003e800010a7983 */ /* 0x000f280000300800 */
[----:B------:R-:W4:Y:S04]  /*25d40*/  LDL.LU R11, [R1+0x3ec] ;  /* 0x0003ec00010b7983 */ /* 0x000f280000300800 */
[----:B--2---:R-:W4:Y:S04]  /*25d50*/  LDL.64 R24, [R1+0x140] ;  /* 0x0001400001187983 */ /* 0x004f280000100a00 */
[----:B---3--:R-:W-:Y:S04]  /*25d60*/  STL.64 [R1+0x3ef8], R14 ;  /* 0x003ef80e01007387 */ /* 0x008fe80000100a00 */
[----:B------:R1:W-:Y:S04]  /*25d70*/  STL.64 [R1+0x3ef0], R12 ;  /* 0x003ef00c01007387 */ /* 0x0003e80000100a00 */
        /* <DEDUP_REMOVED lines=10> */
[----:B----4-:R-:W-:Y:S03]  /*25e20*/  HMMA.1688.F32.TF32 R8, R4, R24, R8 ;  /* 0x000000180408723c */ /* 0x010fe60000081008 */
        /* <DEDUP_REMOVED lines=8> */
[----:B-1----:R-:W3:Y:S04]  /*25eb0*/  LDL.64 R20, [R1+0x100] ;  /* 0x0001000001147983 */ /* 0x002ee80000100a00 */
[----:B------:R-:W-:Y:S04]  /*25ec0*/  STL.64 [R1+0x3da0], R18 ;  /* 0x003da01201007387 */ /* 0x000fe80000100a00 */
[----:B------:R1:W-:Y:S04]  /*25ed0*/  STL.64 [R1+0x3d98], R16 ;  /* 0x003d981001007387 */ /* 0x0003e80000100a00 */
[----:B-1----:R-:W4:Y:S04]  /*25ee0*/  LDL.LU R16, [R1+0x2b0] ;  /* 0x0002b00001107983 */ /* 0x002f280000300800 */
[----:B------:R-:W4:Y:S04]  /*25ef0*/  LDL.LU R17, [R1+0x2b4] ;  /* 0x0002b40001117983 */ /* 0x000f280000300800 */
[----:B------:R-:W2:Y:S04]  /*25f00*/  LDL.LU R18, [R1+0x2b8] ;  /* 0x0002b80001127983 */ /* 0x000ea80000300800 */
[----:B------:R-:W2:Y:S04]  /*25f10*/  LDL.LU R19, [R1+0x2bc] ;  /* 0x0002bc0001137983 */ /* 0x000ea80000300800 */
[----:B--2---:R-:W-:Y:S04]  /*25f20*/  STL.64 [R1+0x3e80], R18 ;  /* 0x003e801201007387 */ /* 0x004fe80000100a00 */
[----:B----4-:R1:W-:Y:S04]  /*25f30*/  STL.64 [R1+0x3e78], R16 ;  /* 0x003e781001007387 */ /* 0x0103e80000100a00 */
[----:B-1----:R-:W2:Y:S04]  /*25f40*/  LDL.64 R16, [R1+0x120] ;  /* 0x0001200001107983 */ /* 0x002ea80000100a00 */
[----:B------:R1:W-:Y:S04]  /*25f50*/  STL.64 [R1+0x3e0], R8 ;  /* 0x0003e00801007387 */ /* 0x0003e80000100a00 */
[----:B------:R4:W-:Y:S04]  /*25f60*/  STL.64 [R1+0x3e8], R10 ;  /* 0x0003e80a01007387 */ /* 0x0009e80000100a00 */
[----:B-1----:R-:W2:Y:S01]  /*25f70*/  LDL.LU.64 R8, [R1+0x3f28] ;  /* 0x003f280001087983 */ /* 0x002ea20000300a00 */
[----:B----4-:R-:W-:-:S02]  /*25f80*/  IMAD.MOV.U32 R11, RZ, RZ, R24 ;  /* 0x000000ffff0b7224 */ /* 0x010fc400078e0018 */
[----:B------:R-:W-:Y:S02]  /*25f90*/  IMAD.MOV.U32 R10, RZ, RZ, R25 ;  /* 0x000000ffff0a7224 */ /* 0x000fe400078e0019 */
[----:B------:R-:W4:Y:S02]  /*25fa0*/  LDL.LU.64 R24, [R1+0x3f20] ;  /* 0x003f200001187983 */ /* 0x000f240000300a00 */
[----:B----4-:R-:W-:-:S15]  /*25fb0*/  HMMA.1688.F32.TF32 R12, R4, R24, R12 ;  /* 0x00000018040c723c */ /* 0x010fde000008100c */
[----:B------:R-:W-:-:S04]  /*25fc0*/  NOP ;  /* 0x0000000000007918 */ /* 0x000fc80000000000 */
[----:B------:R-:W-:Y:S04]  /*25fd0*/  STL.64 [R1+0x3d0], R12 ;  /* 0x0003d00c01007387 */ /* 0x000fe80000100a00 */
[----:B------:R1:W-:Y:S04]  /*25fe0*/  STL.64 [R1+0x3d8], R14 ;  /* 0x0003d80e01007387 */ /* 0x0003e80000100a00 */
[----:B-1----:R-:W2:Y:S04]  /*25ff0*/  LDL.LU.64 R14, [R1+0x3f18] ;  /* 0x003f1800010e7983 */ /* 0x002ea80000300a00 */
[----:B------:R-:W2:Y:S01]  /*26000*/  LDL.LU.64 R12, [R1+0x3f10] ;  /* 0x003f1000010c7983 */ /* 0x000ea20000300a00 */
[----:B------:R-:W-:Y:S01]  /*26010*/  IMAD.MOV.U32 R19, RZ, RZ, R24 ;  /* 0x000000ffff137224 */ /* 0x000fe200078e0018 */
[----:B------:R-:W-:-:S02]  /*26020*/  MOV R18, R25 ;  /* 0x0000001900127202 */ /* 0x000fc40000000f00 */
[----:B------:R-:W4:Y:S04]  /*26030*/  LDL.LU R24, [R1+0x380] ;  /* 0x0003800001187983 */ /* 0x000f280000300800 */
[----:B------:R-:W4:Y:S04]  /*26040*/  LDL.LU R25, [R1+0x384] ;  /* 0x0003840001197983 */ /* 0x000f280000300800 */
[----:B------:R-:W4:Y:S04]  /*26050*/  LDL.LU R26, [R1+0x388] ;  /* 0x00038800011a7983 */ /* 0x000f280000300800 */
[----:B------:R-:W4:Y:S01]  /*26060*/  LDL.LU R27, [R1+0x38c] ;  /* 0x00038c00011b7983 */ /* 0x000f220000300800 */
        /* <DEDUP_REMOVED lines=11> */
[----:B------:R-:W-:Y:S02]  /*26120*/  IMAD.MOV.U32 R17, RZ, RZ, R10 ;  /* 0x000000ffff117224 */ /* 0x000fe400078e000a */
[----:B--2---:R-:W-:Y:S01]  /*26130*/  HMMA.1688.F32.TF32 R8, R4, R8, R12 ;  /* 0x000000080408723c */ /* 0x004fe2000008100c */
[----:B------:R-:W3:Y:S04]  /*26140*/  LDL.LU.64 R14, [R1+0x3ef8] ;  /* 0x003ef800010e7983 */ /* 0x000ee80000300a00 */
[----:B------:R-:W3:-:S14]  /*26150*/  LDL.LU.64 R12, [R1+0x3ef0] ;  /* 0x003ef000010c7983 */ /* 0x000edc0000300a00 */
[----:B------:R1:W-:Y:S04]  /*26160*/  STL.64 [R1+0x3b0], R8 ;  /* 0x0003b00801007387 */ /* 0x0003e80000100a00 */
[----:B------:R2:W-:Y:S04]  /*26170*/  STL.64 [R1+0x3b8], R10 ;  /* 0x0003b80a01007387 */ /* 0x0005e80000100a00 */
[----:B-1----:R-:W4:Y:S04]  /*26180*/  LDL.LU R8, [R1+0x2f0] ;  /* 0x0002f00001087983 */ /* 0x002f280000300800 */
[----:B------:R-:W4:Y:S04]  /*26190*/  LDL.LU R9, [R1+0x2f4] ;  /* 0x0002f40001097983 */ /* 0x000f280000300800 */
[----:B--2---:R-:W2:Y:S04]  /*261a0*/  LDL.LU R10, [R1+0x2f8] ;  /* 0x0002f800010a7983 */ /* 0x004ea80000300800 */
[----:B------:R-:W2:Y:S01]  /*261b0*/  LDL.LU R11, [R1+0x2fc] ;  /* 0x0002fc00010b7983 */ /* 0x000ea20000300800 */
[----:B---3--:R-:W-:-:S15]  /*261c0*/  HMMA.1688.F32.TF32 R12, R4, R20, R12 ;  /* 0x00000014040c723c */ /* 0x008fde000008100c */
[----:B------:R-:W-:-:S04]  /*261d0*/  NOP ;  /* 0x0000000000007918 */ /* 0x000fc80000000000 */
[----:B------:R1:W-:Y:S04]  /*261e0*/  STL.64 [R1+0x3a0], R12 ;  /* 0x0003a00c01007387 */ /* 0x0003e80000100a00 */
[----:B------:R3:W-:Y:S04]  /*261f0*/  STL.64 [R1+0x3a8], R14 ;  /* 0x0003a80e01007387 */ /* 0x0007e80000100a00 */
[----:B-1----:R-:W2:Y:S01]  /*26200*/  LDL.LU.64 R12, [R1+0x3ee8] ;  /* 0x003ee800010c7983 */ /* 0x002ea20000300a00 */
[----:B---3--:R-:W-:Y:S01]  /*26210*/  MOV R15, R20 ;  /* 0x00000014000f7202 */ /* 0x008fe20000000f00 */
[----:B------:R-:W-:-:S02]  /*26220*/  IMAD.MOV.U32 R14, RZ, RZ, R21 ;  /* 0x000000ffff0e7224 */ /* 0x000fc400078e0015 */
[----:B------:R-:W2:Y:S04]  /*26230*/  LDL.LU.64 R22, [R1+0x3ee0] ;  /* 0x003ee00001167983 */ /* 0x000ea80000300a00 */
[----:B------:R-:W2:Y:S02]  /*26240*/  LDL.LU.64 R20, [R1+0x3ed8] ;  /* 0x003ed80001147983 */ /* 0x000ea40000300a00 */
[----:B--2---:R-:W-:-:S15]  /*26250*/  HMMA.1688.F32.TF32 R20, R4, R12, R20 ;  /* 0x0000000c0414723c */ /* 0x004fde0000081014 */
[----:B------:R-:W-:-:S04]  /*26260*/  NOP ;  /* 0x0000000000007918 */ /* 0x000fc80000000000 */
[----:B------:R1:W-:Y:S04]  /*26270*/  STL.64 [R1+0x390], R20 ;  /* 0x0003901401007387 */ /* 0x0003e80000100a00 */
[----:B------:R-:W-:Y:S04]  /*26280*/  STL.64 [R1+0x398], R22 ;  /* 0x0003981601007387 */ /* 0x000fe80000100a00 */
[----:B-1----:R-:W4:Y:S04]  /*26290*/  LDL.LU.64 R20, [R1+0x3ed0] ;  /* 0x003ed00001147983 */ /* 0x002f280000300a00 */
[----:B------:R1:W-:Y:S02]  /*262a0*/  STL.64 [R1+0x3e58], R12 ;  /* 0x003e580c01007387 */ /* 0x0003e40000100a00 */
[----:B-1----:R-:W-:-:S02]  /*262b0*/  IMAD.MOV.U32 R12, RZ, RZ, R15 ;  /* 0x000000ffff0c7224 */ /* 0x002fc400078e000f */
[----:B------:R-:W-:-:S05]  /*262c0*/  IMAD.MOV.U32 R13, RZ, RZ, R14 ;  /* 0x000000ffff0d7224 */ /* 0x000fca00078e000e */
[----:B------:R1:W-:Y:S04]  /*262d0*/  STL.64 [R1+0x3e70], R12 ;  /* 0x003e700c01007387 */ /* 0x0003e80000100a00 */
[----:B-1----:R-:W2:Y:S04]  /*262e0*/  LDL.64 R12, [R1+0x110] ;  /* 0x00011000010c7983 */ /* 0x002ea80000100a00 */
        /* <DEDUP_REMOVED lines=22> */
[----:B--2---:R-:W-:Y:S04]  /*26450*/  STL.64 [R1+0x3e68], R22 ;  /* 0x003e681601007387 */ /* 0x004fe80000100a00 */
[----:B------:R1:W-:Y:S04]  /*26460*/  STL.64 [R1+0x3e60], R20 ;  /* 0x003e601401007387 */ /* 0x0003e80000100a00 */
[----:B-1----:R-:W2:Y:S04]  /*26470*/  LDL.LU R20, [R1+0x2a0] ;  /* 0x0002a00001147983 */ /* 0x002ea80000300800 */
[----:B------:R-:W2:Y:S04]  /*26480*/  LDL.LU R21, [R1+0x2a4] ;  /* 0x0002a40001157983 */ /* 0x000ea80000300800 */
[----:B------:R-:W2:Y:S04]  /*26490*/  LDL.LU R22, [R1+0x2a8] ;  /* 0x0002a80001167983 */ /* 0x000ea80000300800 */
[----:B------:R-:W2:Y:S04]  /*264a0*/  LDL.LU R23, [R1+0x2ac] ;  /* 0x0002ac0001177983 */ /* 0x000ea80000300800 */
[----:B------:R-:W4:Y:S04]  /*264b0*/  LDL.LU.64 R10, [R1+0x3eb8] ;  /* 0x003eb800010a7983 */ /* 0x000f280000300a00 */
[----:B------:R-:W4:Y:S04]  /*264c0*/  LDL.LU.64 R8, [R1+0x3eb0] ;  /* 0x003eb00001087983 */ /* 0x000f280000300a00 */
[----:B------:R1:W-:Y:S04]  /*264d0*/  STL.64 [R1+0x2f0], R4 ;  /* 0x0002f00401007387 */ /* 0x0003e80000100a00 */
[----:B------:R3:W-:Y:S04]  /*264e0*/  STL.64 [R1+0x2f8], R6 ;  /* 0x0002f80601007387 */ /* 0x0007e80000100a00 */
[----:B-1----:R-:W2:Y:S04]  /*264f0*/  LDL.LU R4, [R1+0x2c0] ;  /* 0x0002c00001047983 */ /* 0x002ea80000300800 */
[----:B------:R-:W2:Y:S04]  /*26500*/  LDL.LU R5, [R1+0x2c4] ;  /* 0x0002c40001057983 */ /* 0x000ea80000300800 */
[----:B---3--:R-:W2:Y:S04]  /*26510*/  LDL.LU R6, [R1+0x2c8] ;  /* 0x0002c80001067983 */ /* 0x008ea80000300800 */
[----:B------:R-:W2:Y:S01]  /*26520*/  LDL.LU R7, [R1+0x2cc] ;  /* 0x0002cc0001077983 */ /* 0x000ea20000300800 */
[----:B----4-:R-:W-:Y:S03]  /*26530*/  HMMA.1688.F32.TF32 R16, R8, R16, R12 ;  /* 0x000000100810723c */ /* 0x010fe6000008100c */
        /* <DEDUP_REMOVED lines=10> */
[----:B-1----:R-:W2:Y:S02]  /*265e0*/  LDL.LU.64 R16, [R1+0x3e88] ;  /* 0x003e880001107983 */ /* 0x002ea40000300a00 */
[----:B--2---:R-:W-:-:S15]  /*265f0*/  HMMA.1688.F32.TF32 R4, R8, R16, R4 ;  /* 0x000000100804723c */ /* 0x004fde0000081004 */
[----:B------:R-:W-:-:S04]  /*26600*/  NOP ;  /* 0x0000000000007918 */ /* 0x000fc80000000000 */
[----:B------:R1:W-:Y:S04]  /*26610*/  STL.64 [R1+0x2c0], R4 ;  /* 0x0002c00401007387 */ /* 0x0003e80000100a00 */
[----:B------:R-:W-:Y:S04]  /*26620*/  STL.64 [R1+0x2c8], R6 ;  /* 0x0002c80601007387 */ /* 0x000fe80000100a00 */
[----:B----4-:R-:W3:Y:S01]  /*26630*/  LDL.LU.64 R18, [R1+0x3e80] ;  /* 0x003e800001127983 */ /* 0x010ee20000300a00 */
[----:B-1----:R-:W-:Y:S01]  /*26640*/  IMAD.MOV.U32 R5, RZ, RZ, R16 ;  /* 0x000000ffff057224 */ /* 0x002fe200078e0010 */
[----:B------:R-:W-:-:S02]  /*26650*/  MOV R4, R17 ;  /* 0x0000001100047202 */ /* 0x000fc40000000f00 */
[----:B------:R-:W3:Y:S02]  /*26660*/  LDL.LU.64 R16, [R1+0x3e78] ;  /* 0x003e780001107983 */ /* 0x000ee40000300a00 */
[----:B---3--:R-:W-:-:S15]  /*26670*/  HMMA.1688.F32.TF32 R16, R8, R12, R16 ;  /* 0x0000000c0810723c */ /* 0x008fde0000081010 */
[----:B------:R-:W-:-:S04]  /*26680*/  NOP ;  /* 0x0000000000007918 */ /* 0x000fc80000000000 */
[----:B------:R-:W-:Y:S04]  /*26690*/  STL.64 [R1+0x2b0], R16 ;  /* 0x0002b01001007387 */ /* 0x000fe80000100a00 */
[----:B------:R1:W-:Y:S02]  /*266a0*/  STL.64 [R1+0x2b8], R18 ;  /* 0x0002b81201007387 */ /* 0x0003e40000100a00 */
[----:B-1----:R-:W-:Y:S02]  /*266b0*/  IMAD.MOV.U32 R19, RZ, RZ, R12 ;  /* 0x000000ffff137224 */ /* 0x002fe400078e000c */
[----:B------:R-:W-:Y:S02]  /*266c0*/  IMAD.MOV.U32 R18, RZ, RZ, R13 ;  /* 0x000000ffff127224 */ /* 0x000fe400078e000d */
[----:B------:R-:W2:Y:S02]  /*266d0*/  LDL.LU.64 R12, [R1+0x3e70] ;  /* 0x003e7000010c7983 */ /* 0x000ea40000300a00 */
[----:B--2---:R-:W-:Y:S02]  /*266e0*/  HMMA.1688.F32.TF32 R12, R8, R12, R20 ;  /* 0x0000000c080c723c */ /* 0x004fe40000081014 */
[----:B------:R-:W2:Y:S04]  /*266f0*/  LDL.LU.64 R22, [R1+0x3e68] ;  /* 0x003e680001167983 */ /* 0x000ea80000300a00 */
[----:B------:R-:W2:-:S13]  /*26700*/  LDL.LU.64 R20, [R1+0x3e60] ;  /* 0x003e600001147983 */ /* 0x000e9a0000300a00 */
[----:B------:R1:W-:Y:S04]  /*26710*/  STL.64 [R1+0x2a0], R12 ;  /* 0x0002a00c01007387 */ /* 0x0003e80000100a00 */
[----:B------:R-:W-:Y:S04]  /*26720*/  STL.64 [R1+0x2a8], R14 ;  /* 0x0002a80e01007387 */ /* 0x000fe80000100a00 */
[----:B-1----:R-:W2:Y:S02]  /*26730*/  LDL.LU.64 R12, [R1+0x3e58] ;  /* 0x003e5800010c7983 */ /* 0x002ea40000300a00 */
[----:B--2---:R-:W-:Y:S01]  /*26740*/  HMMA.1688.F32.TF32 R20, R8, R12, R20 ;  /* 0x0000000c0814723c */ /* 0x004fe20000081014 */
[----:B------:R-:W-:-:S02]  /*26750*/  IMAD.MOV.U32 R17, RZ, RZ, R12 ;  /* 0x000000ffff117224 */ /* 0x000fc400078e000c */
[----:B------:R-:W-:-:S15]  /*26760*/  IMAD.MOV.U32 R16, RZ, RZ, R13 ;  /* 0x000000ffff107224 */ /* 0x000fde00078e000d */
[----:B------:R-:W-:Y:S01]  /*26770*/  NOP ;  /* 0x0000000000007918 */ /* 0x000fe20000000000 */
[----:B------:R1:W-:Y:S04]  /*26780*/  STL.64 [R1+0x290], R20 ;  /* 0x0002901401007387 */ /* 0x0003e80000100a00 */
[----:B------:R2:W-:Y:S04]  /*26790*/  STL.64 [R1+0x298], R22 ;  /* 0x0002981601007387 */ /* 0x0005e80000100a00 */
[----:B-1----:R-:W2:Y:S04]  /*267a0*/  LDL.LU.64 R20, [R1+0x3e50] ;  /* 0x003e500001147983 */ /* 0x002ea80000300a00 */
[----:B------:R-:W2:Y:S04]  /*267b0*/  LDL.LU.64 R14, [R1+0x3e48] ;  /* 0x003e4800010e7983 */ /* 0x000ea80000300a00 */
[----:B------:R-:W2:Y:S04]  /*267c0*/  LDL.LU.64 R12, [R1+0x3e40] ;  /* 0x003e4000010c7983 */ /* 0x000ea80000300a00 */
        /* <DEDUP_REMOVED lines=9> */
[----:B------:R-:W-:Y:S01]  /*26860*/  IMAD.MOV.U32 R17, RZ, RZ, R4 ;  /* 0x000000ffff117224 */ /* 0x000fe200078e0004 */
[----:B---3--:R-:W-:Y:S01]  /*26870*/  HMMA.1688.F32.TF32 R8, R8, R24, R20 ;  /* 0x000000180808723c */ /* 0x008fe20000081014 */
[----:B------:R-:W3:-:S15]  /*26880*/  LDL.LU.64 R20, [R1+0x3e18] ;  /* 0x003e180001147983 */ /* 0x000ede0000300a00 */
[----:B------:R-:W-:-:S03]  /*26890*/  NOP ;  /* 0x0000000000007918 */ /* 0x000fc60000000000 */
[----:B------:R-:W-:Y:S04]  /*268a0*/  STL.64 [R1+0x1f0], R8 ;  /* 0x0001f00801007387 */ /* 0x000fe80000100a00 */
[----:B------:R-:W-:Y:S04]  /*268b0*/  STL.64 [R1+0x1f8], R10 ;  /* 0x0001f80a01007387 */ /* 0x000fe80000100a00 */
[----:B------:R-:W-:Y:S04]  /*268c0*/  STL.64 [R1+0x3df0], R16 ;  /* 0x003df01001007387 */ /* 0x000fe80000100a00 */
[----:B------:R-:W-:Y:S04]  /*268d0*/  STL.64 [R1+0x3db0], R26 ;  /* 0x003db01a01007387 */ /* 0x000fe80000100a00 */
[----:B------:R1:W-:Y:S04]  /*268e0*/  STL.64 [R1+0x3da8], R24 ;  /* 0x003da81801007387 */ /* 0x0003e80000100a00 */
[----:B-1----:R-:W4:Y:S04]  /*268f0*/  LDL.LU R24, [R1+0x1b0] ;  /* 0x0001b00001187983 */ /* 0x002f280000300800 */
[----:B------:R-:W4:Y:S04]  /*26900*/  LDL.LU R25, [R1+0x1b4] ;  /* 0x0001b40001197983 */ /* 0x000f280000300800 */
[----:B------:R-:W2:Y:S04]  /*26910*/  LDL.LU R26, [R1+0x1b8] ;  /* 0x0001b800011a7983 */ /* 0x000ea80000300800 */
[----:B------:R-:W2:Y:S04]  /*26920*/  LDL.LU R27, [R1+0x1bc] ;  /* 0x0001bc00011b7983 */ /* 0x000ea80000300800 */
[----:B------:R-:W2:Y:S04]  /*26930*/  LDL.64 R16, [R1+0x130] ;  /* 0x0001300001107983 */ /* 0x000ea80000100a00 */
[----:B--2---:R1:W-:Y:S04]  /*26940*/  STL.64 [R1+0x3df8], R16 ;  /* 0x003df81001007387 */ /* 0x0043e80000100a00 */
[----:B-1----:R-:W2:Y:S04]  /*26950*/  LDL.64 R16, [R1+0x140] ;  /* 0x0001400001107983 */ /* 0x002ea80000100a00 */
[----:B------:R-:W-:Y:S04]  /*26960*/  STL.64 [R1+0x3de8], R26 ;  /* 0x003de81a01007387 */ /* 0x000fe80000100a00 */
[----:B----4-:R1:W-:Y:S04]  /*26970*/  STL.64 [R1+0x3de0], R24 ;  /* 0x003de01801007387 */ /* 0x0103e80000100a00 */
        /* <DEDUP_REMOVED lines=20> */
[----:B----4-:R-:W-:Y:S04]  /*26ac0*/  STL.64 [R1+0x3d40], R6 ;  /* 0x003d400601007387 */ /* 0x010fe80000100a00 */
[----:B--2---:R-:W-:Y:S04]  /*26ad0*/  STL.64 [R1+0x3d38], R4 ;  /* 0x003d380401007387 */ /* 0x004fe80000100a00 */
[----:B------:R-:W2:Y:S01]  /*26ae0*/  LDL.LU.64 R8, [R1+0xe0] ;  /* 0x0000e00001087983 */ /* 0x000ea20000300a00 */
[----:B------:R-:W-:Y:S03]  /*26af0*/  HMMA.1688.F32.TF32 R24, R12, R16, R24 ;  /* 0x000000100c18723c */ /* 0x000fe60000081018 */
[----:B--2---:R1:W-:Y:S04]  /*26b00*/  STL.64 [R1+0x3db8], R8 ;  /* 0x003db80801007387 */ /* 0x0043e80000100a00 */
[----:B-1----:R-:W2:Y:S04]  /*26b10*/  LDL.LU R8, [R1+0x1d0] ;  /* 0x0001d00001087983 */ /* 0x002ea80000300800 */
[----:B------:R-:W2:Y:S04]  /*26b20*/  LDL.LU R9, [R1+0x1d4] ;  /* 0x0001d40001097983 */ /* 0x000ea80000300800 */
[----:B------:R-:W2:Y:S04]  /*26b30*/  LDL.LU R10, [R1+0x1d8] ;  /* 0x0001d800010a7983 */ /* 0x000ea80000300800 */
[----:B------:R-:W2:Y:S04]  /*26b40*/  LDL.LU R11, [R1+0x1dc] ;  /* 0x0001dc00010b7983 */ /* 0x000ea80000300800 */
[----:B------:R-:W4:Y:S01]  /*26b50*/  LDL.LU R22, [R1+0x428] ;  /* 0x0004280001167983 */ /* 0x000f220000300800 */
[----:B------:R-:W-:-:S03]  /*26b60*/  IMAD.MOV.U32 R23, RZ, RZ, R3 ;  /* 0x000000ffff177224 */ /* 0x000fc600078e0003 */
[----:B------:R-:W2:Y:S01]  /*26b70*/  LDL.LU R3, [R1+0x3e10] ;  /* 0x003e100001037983 */ /* 0x000ea20000300800 */
[----:B------:R-:W-:Y:S01]  /*26b80*/  MOV R7, R16 ;  /* 0x0000001000077202 */ /* 0x000fe20000000f00 */
[----:B------:R-:W-:Y:S02]  /*26b90*/  IMAD.MOV.U32 R6, RZ, RZ, R17 ;  /* 0x000000ffff067224 */ /* 0x000fe400078e0011 */
[----:B----4-:R-:W-:Y:S04]  /*26ba0*/  STL.64 [R1+0x3d18], R22 ;  /* 0x003d181601007387 */ /* 0x010fe80000100a00 */
[----:B---3--:R1:W-:Y:S04]  /*26bb0*/  STL.64 [R1+0x3d10], R20 ;  /* 0x003d101401007387 */ /* 0x0083e80000100a00 */
[----:B-1----:R-:W3:Y:S04]  /*26bc0*/  LDL.64 R20, [R1+0x100] ;  /* 0x0001000001147983 */ /* 0x002ee80000100a00 */
[----:B------:R-:W-:Y:S04]  /*26bd0*/  STL.64 [R1+0x1e0], R24 ;  /* 0x0001e01801007387 */ /* 0x000fe80000100a00 */
[----:B------:R1:W-:Y:S04]  /*26be0*/  STL.64 [R1+0x1e8], R26 ;  /* 0x0001e81a01007387 */ /* 0x0003e80000100a00 */
[----:B-1----:R-:W4:Y:S04]  /*26bf0*/  LDL.LU.64 R26, [R1+0x3e08] ;  /* 0x003e0800011a7983 */ /* 0x002f280000300a00 */
[----:B------:R-:W4:Y:S04]  /*26c00*/  LDL.LU.64 R24, [R1+0x3e00] ;  /* 0x003e000001187983 */ /* 0x000f280000300a00 */
[----:B------:R-:W2:Y:S02]  /*26c10*/  LDL.LU.64 R16, [R1+0x3df8] ;  /* 0x003df80001107983 */ /* 0x000ea40000300a00 */
[----:B--2---:R-:W-:-:S15]  /*26c20*/  HMMA.1688.F32.TF32 R8, R12, R16, R8 ;  /* 0x000000100c08723c */ /* 0x004fde0000081008 */
[----:B------:R-:W-:-:S04]  /*26c30*/  NOP ;  /* 0x0000000000007918 */ /* 0x000fc80000000000 */
[----:B------:R1:W-:Y:S04]  /*26c40*/  STL.64 [R1+0x1d0], R8 ;  /* 0x0001d00801007387 */ /* 0x0003e80000100a00 */
[----:B------:R-:W-:Y:S01]  /*26c50*/  STL.64 [R1+0x1d8], R10 ;  /* 0x0001d80a01007387 */ /* 0x000fe20000100a00 */
[----:B-1----:R-:W-:Y:S02]  /*26c60*/  IMAD.MOV.U32 R9, RZ, RZ, R16 ;  /* 0x000000ffff097224 */ /* 0x002fe400078e0010 */
[----:B------:R-:W-:Y:S02]  /*26c70*/  IMAD.MOV.U32 R8, RZ, RZ, R17 ;  /* 0x000000ffff087224 */ /* 0x000fe400078e0011 */
[----:B------:R-:W4:Y:S01]  /*26c80*/  LDL.LU.64 R16, [R1+0x3df0] ;  /* 0x003df00001107983 */ /* 0x000f220000300a00 */
[----:B------:R-:W-:-:S02]  /*26c90*/  IMAD.MOV.U32 R4, RZ, RZ, R19 ;  /* 0x000000ffff047224 */ /* 0x000fc400078e0013 */
[----:B------:R-:W-:Y:S02]  /*26ca0*/  IMAD.MOV.U32 R5, RZ, RZ, R18 ;  /* 0x000000ffff057224 */ /* 0x000fe400078e0012 */
[----:B----4-:R-:W-:Y:S01]  /*26cb0*/  HMMA.1688.F32.TF32 R16, R12, R16, R24 ;  /* 0x000000100c10723c */ /* 0x010fe20000081018 */
[----:B------:R-:W2:Y:S04]  /*26cc0*/  LDL.LU.64 R26, [R1+0x3de8] ;  /* 0x003de800011a7983 */ /* 0x000ea80000300a00 */
[----:B------:R-:W2:-:S14]  /*26cd0*/  LDL.LU.64 R24, [R1+0x3de0] ;  /* 0x003de00001187983 */ /* 0x000e9c0000300a00 */
[----:B------:R1:W-:Y:S04]  /*26ce0*/  STL.64 [R1+0x1c0], R16 ;  /* 0x0001c01001007387 */ /* 0x0003e80000100a00 */
[----:B------:R-:W-:Y:S04]  /*26cf0*/  STL.64 [R1+0x1c8], R18 ;  /* 0x0001c81201007387 */ /* 0x000fe80000100a00 */
[----:B-1----:R-:W4:Y:S04]  /*26d00*/  LDL.LU.64 R16, [R1+0x3dd8] ;  /* 0x003dd80001107983 */ /* 0x002f280000300a00 */
[----:B------:R1:W-:Y:S01]  /*26d10*/  STL.64 [R1+0x3d50], R4 ;  /* 0x003d500401007387 */ /* 0x0003e20000100a00 */
[----:B--2---:R-:W-:Y:S03]  /*26d20*/  HMMA.1688.F32.TF32 R24, R12, R4, R24 ;  /* 0x000000040c18723c */ /* 0x004fe60000081018 */
[----:B-1----:R-:W2:-:S15]  /*26d30*/  LDL.64 R4, [R1+0x120] ;  /* 0x0001200001047983 */ /* 0x002e9e0000100a00 */
[----:B------:R-:W-:Y:S01]  /*26d40*/  NOP ;  /* 0x0000000000007918 */ /* 0x000fe20000000000 */
[----:B------:R-:W-:Y:S04]  /*26d50*/  STL.64 [R1+0x1b0], R24 ;  /* 0x0001b01801007387 */ /* 0x000fe80000100a00 */
[----:B------:R-:W-:Y:S04]  /*26d60*/  STL.64 [R1+0x1b8], R26 ;  /* 0x0001b81a01007387 */ /* 0x000fe80000100a00 */
[----:B--2---:R1:W-:Y:S02]  /*26d70*/  STL.64 [R1+0x3d68], R4 ;  /* 0x003d680401007387 */ /* 0x0043e40000100a00 */
[----:B-1----:R-:W-:Y:S01]  /*26d80*/  IMAD.MOV.U32 R4, RZ, RZ, R9 ;  /* 0x000000ffff047224 */ /* 0x002fe200078e0009 */
[----:B------:R-:W-:-:S05]  /*26d90*/  MOV R5, R8 ;  /* 0x0000000800057202 */ /* 0x000fca0000000f00 */
[----:B------:R1:W-:Y:S02]  /*26da0*/  STL.64 [R1+0x3d80], R4 ;  /* 0x003d800401007387 */ /* 0x0003e40000100a00 */
[----:B-1----:R-:W-:Y:S02]  /*26db0*/  IMAD.MOV.U32 R4, RZ, RZ, R7 ;  /* 0x000000ffff047224 */ /* 0x002fe400078e0007 */
[----:B------:R-:W-:-:S05]  /*26dc0*/  IMAD.MOV.U32 R5, RZ, RZ, R6 ;  /* 0x000000ffff057224 */ /* 0x000fca00078e0006 */
[----:B------:R-:W-:Y:S04]  /*26dd0*/  STL.64 [R1+0x3dc0], R4 ;  /* 0x003dc00401007387 */ /* 0x000fe80000100a00 */
[----:B------:R-:W2:Y:S04]  /*26de0*/  LDL.LU R24, [R1+0x180] ;  /* 0x0001800001187983 */ /* 0x000ea80000300800 */
[----:B------:R-:W2:Y:S04]  /*26df0*/  LDL.LU R25, [R1+0x184] ;  /* 0x0001840001197983 */ /* 0x000ea80000300800 */
[----:B------:R-:W2:Y:S04]  /*26e00*/  LDL.LU R26, [R1+0x188] ;  /* 0x00018800011a7983 */ /* 0x000ea80000300800 */
[----:B------:R-:W2:Y:S04]  /*26e10*/  LDL.LU R27, [R1+0x18c] ;  /* 0x00018c00011b7983 */ /* 0x000ea80000300800 */
[----:B--2---:R-:W-:Y:S04]  /*26e20*/  STL.64 [R1+0x3dd0], R26 ;  /* 0x003dd01a01007387 */ /* 0x004fe80000100a00 */
[----:B------:R1:W-:Y:S04]  /*26e30*/  STL.64 [R1+0x3dc8], R24 ;  /* 0x003dc81801007387 */ /* 0x0003e80000100a00 */
[----:B-1----:R-:W3:Y:S04]  /*26e40*/  LDL.LU R24, [R1+0x1a0] ;  /* 0x0001a00001187983 */ /* 0x002ee80000300800 */
[----:B------:R-:W3:Y:S04]  /*26e50*/  LDL.LU R25, [R1+0x1a4] ;  /* 0x0001a40001197983 */ /* 0x000ee80000300800 */
[----:B------:R-:W3:Y:S04]  /*26e60*/  LDL.LU R26, [R1+0x1a8] ;  /* 0x0001a800011a7983 */ /* 0x000ee80000300800 */
[----:B------:R-:W3:Y:S04]  /*26e70*/  LDL.LU R27, [R1+0x1ac] ;  /* 0x0001ac00011b7983 */ /* 0x000ee80000300800 */
[----:B------:R-:W2:Y:S04]  /*26e80*/  LDL.LU R4, [R1+0x190] ;  /* 0x0001900001047983 */ /* 0x000ea80000300800 */
[----:B------:R-:W2:Y:S04]  /*26e90*/  LDL.LU R5, [R1+0x194] ;  /* 0x0001940001057983 */ /* 0x000ea80000300800 */
[----:B------:R-:W2:Y:S01]  /*26ea0*/  LDL.LU R6, [R1+0x198] ;  /* 0x0001980001067983 */ /* 0x000ea20000300800 */
[----:B----4-:R-:W-:-:S03]  /*26eb0*/  IMAD.MOV.U32 R9, RZ, RZ, R16 ;  /* 0x000000ffff097224 */ /* 0x010fc600078e0010 */
[----:B------:R-:W2:Y:S01]  /*26ec0*/  LDL.LU R7, [R1+0x19c] ;  /* 0x00019c0001077983 */ /* 0x000ea20000300800 */
[----:B------:R-:W-:-:S03]  /*26ed0*/  IMAD.MOV.U32 R8, RZ, RZ, R17 ;  /* 0x000000ffff087224 */ /* 0x000fc600078e0011 */
[----:B------:R-:W4:Y:S04]  /*26ee0*/  LDL.LU R16, [R1+0x450] ;  /* 0x0004500001107983 */ /* 0x000f280000300800 */
[----:B------:R-:W4:Y:S04]  /*26ef0*/  LDL.LU R17, [R1+0x454] ;  /* 0x0004540001117983 */ /* 0x000f280000300800 */
[----:B------:R-:W4:Y:S01]  /*26f00*/  LDL.LU R18, [R1+0x458] ;  /* 0x0004580001127983 */ /* 0x000f220000300800 */
[----:B------:R-:W-:Y:S01]  /*26f10*/  MOV R19, R3 ;  /* 0x0000000300137202 */ /* 0x000fe20000000f00 */
[----:B---3--:R-:W-:-:S15]  /*26f20*/  HMMA.1688.F32.TF32 R24, R12, R20, R24 ;  /* 0x000000140c18723c */ /* 0x008fde0000081018 */
[----:B------:R-:W-:-:S04]  /*26f30*/  NOP ;  /* 0x0000000000007918 */ /* 0x000fc80000000000 */
[----:B------:R-:W-:Y:S04]  /*26f40*/  STL.64 [R1+0x1a0], R24 ;  /* 0x0001a01801007387 */ /* 0x000fe80000100a00 */
[----:B------:R1:W-:Y:S01]  /*26f50*/  STL [R1+0x1a8], R26 ;  /* 0x0001a81a01007387 */ /* 0x0003e20000100800 */
[----:B------:R-:W-:-:S03]  /*26f60*/  IMAD.MOV.U32 R3, RZ, RZ, R27 ;  /* 0x000000ffff037224 */ /* 0x000fc600078e001b */
[----:B-1----:R-:W3:Y:S04]  /*26f70*/  LDL.LU.64 R26, [R1+0x3dd0] ;  /* 0x003dd000011a7983 */ /* 0x002ee80000300a00 */
[----:B------:R-:W3:Y:S04]  /*26f80*/  LDL.LU.64 R24, [R1+0x3dc8] ;  /* 0x003dc80001187983 */ /* 0x000ee80000300a00 */
        /* <DEDUP_REMOVED lines=10> */
[----:B------:R-:W2:Y:S01]  /*27030*/  LDL.LU R23, [R1+0x5c] ;  /* 0x00005c0001177983 */ /* 0x000ea20000300800 */
[C---:B------:R-:W-:Y:S03]  /*27040*/  HMMA.1688.F32.TF32 R8, R12.reuse, R8, R4 ;  /* 0x000000080c08723c */ /* 0x040fe60000081004 */
        /* <DEDUP_REMOVED lines=12> */
[----:B------:R-:W-:Y:S04]  /*27110*/  STL [R1+0x3ad8], R3 ;  /* 0x003ad80301007387 */ /* 0x000fe80000100800 */
[----:B------:R-:W2:Y:S04]  /*27120*/  LDL.LU.64 R4, [R1+0x3dc0] ;  /* 0x003dc00001047983 */ /* 0x000ea80000300a00 */
[----:B------:R1:W-:Y:S04]  /*27130*/  STL.64 [R1+0x190], R8 ;  /* 0x0001900801007387 */ /* 0x0003e80000100a00 */
[----:B------:R-:W-:Y:S04]  /*27140*/  STL.64 [R1+0x198], R10 ;  /* 0x0001980a01007387 */ /* 0x000fe80000100a00 */
[----:B------:R-:W-:Y:S04]  /*27150*/  LDS R10, [R0+UR8+0x16000] ;  /* 0x01600008000a7984 */ /* 0x000fe80008000800 */
[----:B-1----:R-:W3:Y:S02]  /*27160*/  LDL.LU.64 R8, [R1+0x3db8] ;  /* 0x003db80001087983 */ /* 0x002ee40000300a00 */
[----:B---3--:R-:W-:-:S15]  /*27170*/  HMMA.1688.F32.TF32 R24, R12, R8, R24 ;  /* 0x000000080c18723c */ /* 0x008fde0000081018 */
[----:B------:R-:W-:-:S04]  /*27180*/  NOP ;  /* 0x0000000000007918 */ /* 0x000fc80000000000 */
[----:B------:R-:W-:Y:S04]  /*27190*/  STL.64 [R1+0x180], R24 ;  /* 0x0001801801007387 */ /* 0x000fe80000100a00 */
[----:B------:R1:W-:Y:S04]  /*271a0*/  STL.64 [R1+0x188], R26 ;  /* 0x0001881a01007387 */ /* 0x0003e80000100a00 */
[----:B-1----:R-:W3:Y:S04]  /*271b0*/  LDL.LU.64 R26, [R1+0x3db0] ;  /* 0x003db000011a7983 */ /* 0x002ee80000300a00 */
[----:B------:R-:W4:Y:S04]  /*271c0*/  LDL.LU.64 R24, [R1+0x3da8] ;  /* 0x003da80001187983 */ /* 0x000f280000300a00 */
[----:B------:R1:W-:Y:S04]  /*271d0*/  STL.64 [R1+0x3d20], R8 ;  /* 0x003d200801007387 */ /* 0x0003e80000100a00 */
[----:B-1----:R-:W2:Y:S01]  /*271e0*/  LDL.LU.64 R8, [R1+0xf0] ;  /* 0x0000f00001087983 */ /* 0x002ea20000300a00 */
[----:B----4-:R-:W-:Y:S03]  /*271f0*/  HMMA.1688.F32.TF32 R12, R12, R24, R16 ;  /* 0x000000180c0c723c */ /* 0x010fe60000081010 */
[----:B------:R-:W2:Y:S04]  /*27200*/  LDL.LU.64 R18, [R1+0x3da0] ;  /* 0x003da00001127983 */ /* 0x000ea80000300a00 */
[----:B------:R-:W2:-:S12]  /*27210*/  LDL.LU.64 R16, [R1+0x3d98] ;  /* 0x003d980001107983 */ /* 0x000e980000300a00 */
[----:B------:R1:W-:Y:S04]  /*27220*/  STL.64 [R1+0x80], R12 ;  /* 0x0000800c01007387 */ /* 0x0003e80000100a00 */
[----:B------:R-:W-:Y:S04]  /*27230*/  STL.64 [R1+0x88], R14 ;  /* 0x0000880e01007387 */ /* 0x000fe80000100a00 */
[----:B-1----:R-:W4:Y:S01]  /*27240*/  LDL.LU R12, [R1+0x10] ;  /* 0x00001000010c7983 */ /* 0x002f220000300800 */
        /* <DEDUP_REMOVED lines=13> */
[----:B------:R-:W-:-:S15]  /*27320*/  MOV R3, R5 ;  /* 0x0000000500037202 */ /* 0x000fde0000000f00 */
[----:B------:R-:W-:-:S03]  /*27330*/  NOP ;  /* 0x0000000000007918 */ /* 0x000fc60000000000 */
[----:B------:R-:W-:Y:S04]  /*27340*/  STL.64 [R1+0x50], R20 ;  /* 0x0000501401007387 */ /* 0x000fe80000100a00 */
[----:B------:R1:W-:Y:S04]  /*27350*/  STL.64 [R1+0x58], R22 ;  /* 0x0000581601007387 */ /* 0x0003e80000100a00 */
[----:B-1----:R-:W2:Y:S04]  /*27360*/  LDL.LU.64 R22, [R1+0x3d60] ;  /* 0x003d600001167983 */ /* 0x002ea80000300a00 */
[----:B------:R-:W2:Y:S04]  /*27370*/  LDL.LU.64 R20, [R1+0x3d58] ;  /* 0x003d580001147983 */ /* 0x000ea80000300a00 */
[----:B------:R-:W2:Y:S04]  /*27380*/  LDL.LU.64 R4, [R1+0x3d50] ;  /* 0x003d500001047983 */ /* 0x000ea80000300a00 */
[----:B------:R-:W-:Y:S01]  /*27390*/  STL [R1+0x3d08], R3 ;  /* 0x003d080301007387 */ /* 0x000fe20000100800 */
        /* <DEDUP_REMOVED lines=11> */
[----:B-1----:R-:W2:Y:S04]  /*27450*/  LDL.LU.64 R6, [R1+0x3d30] ;  /* 0x003d300001067983 */ /* 0x002ea80000300a00 */
[----:B------:R-:W2:Y:S01]  /*27460*/  LDL.LU.64 R4, [R1+0x3d28] ;  /* 0x003d280001047983 */ /* 0x000ea20000300a00 */
[----:B------:R-:W-:-:S02]  /*27470*/  IMAD.MOV.U32 R3, RZ, RZ, R21 ;  /* 0x000000ffff037224 */ /* 0x000fc400078e0015 */
[----:B------:R-:W-:Y:S02]  /*27480*/  IMAD.MOV.U32 R13, RZ, RZ, R29 ;  /* 0x000000ffff0d7224 */ /* 0x000fe400078e001d */
[----:B------:R-:W-:Y:S02]  /*27490*/  IMAD.MOV.U32 R14, RZ, RZ, R28 ;  /* 0x000000ffff0e7224 */ /* 0x000fe400078e001c */
[----:B------:R-:W-:Y:S01]  /*274a0*/  IMAD.MOV.U32 R15, RZ, RZ, R2 ;  /* 0x000000ffff0f7224 */ /* 0x000fe200078e0002 */
[----:B--2---:R-:W-:Y:S01]  /*274b0*/  HMMA.1688.F32.TF32 R20, R16, R8, R4 ;  /* 0x000000081014723c */ /* 0x004fe20000081004 */
[----:B------:R-:W-:Y:S02]  /*274c0*/  IMAD.MOV.U32 R5, RZ, RZ, R8 ;  /* 0x000000ffff057224 */ /* 0x000fe400078e0008 */
[----:B------:R-:W-:Y:S01]  /*274d0*/  IMAD.MOV.U32 R4, RZ, RZ, R9 ;  /* 0x000000ffff047224 */ /* 0x000fe200078e0009 */
[----:B------:R-:W-:Y:S04]  /*274e0*/  LDS R6, [R0+UR8+0x12700] ;  /* 0x0127000800067984 */ /* 0x000fe80008000800 */
[----:B------:R-:W4:Y:S11]  /*274f0*/  LDL.LU.64 R8, [R1+0x3d20] ;  /* 0x003d200001087983 */ /* 0x000f360000300a00 */
[----:B------:R-:W-:Y:S01]  /*27500*/  MOV R29, R22 ;  /* 0x00000016001d7202 */ /* 0x000fe20000000f00 */
[----:B------:R1:W-:Y:S01]  /*27510*/  STL [R1+0x20], R20 ;  /* 0x0000201401007387 */ /* 0x0003e20000100800 */
[----:B------:R-:W-:-:S02]  /*27520*/  IMAD.MOV.U32 R28, RZ, RZ, R23 ;  /* 0x000000ffff1c7224 */ /* 0x000fc400078e0017 */
[----:B------:R-:W-:Y:S01]  /*27530*/  IMAD.MOV.U32 R2, RZ, RZ, R21 ;  /* 0x000000ffff027224 */ /* 0x000fe200078e0015 */
[----:B------:R-:W2:Y:S04]  /*27540*/  LDL.LU.64 R22, [R1+0x3d18] ;  /* 0x003d180001167983 */ /* 0x000ea80000300a00 */
[----:B-1----:R-:W2:Y:S04]  /*27550*/  LDL.LU.64 R20, [R1+0x3d10] ;  /* 0x003d100001147983 */ /* 0x002ea80000300a00 */
[----:B------:R-:W-:Y:S04]  /*27560*/  STL [R1+0x3ae4], R28 ;  /* 0x003ae41c01007387 */ /* 0x000fe80000100800 */
[----:B------:R1:W-:Y:S04]  /*27570*/  STL [R1+0x3ae0], R29 ;  /* 0x003ae01d01007387 */ /* 0x0003e80000100800 */
[----:B------:R1:W-:Y:S01]  /*27580*/  STL [R1+0x3adc], R2 ;  /* 0x003adc0201007387 */ /* 0x0003e20000100800 */
[C---:B----4-:R-:W-:Y:S08]  /*27590*/  HMMA.1688.F32.TF32 R12, R16.reuse, R8, R12 ;  /* 0x00000008100c723c */ /* 0x050ff0000008100c */
[----:B--2---:R-:W-:Y:S11]  /*275a0*/  HMMA.1688.F32.TF32 R20, R16, R24, R20 ;  /* 0x000000181014723c */ /* 0x004ff60000081014 */
[----:B------:R-:W-:Y:S04]  /*275b0*/  STL.64 [R1+0x10], R12 ;  /* 0x0000100c01007387 */ /* 0x000fe80000100a00 */
[----:B------:R-:W-:Y:S04]  /*275c0*/  STL.64 [R1+0x18], R14 ;  /* 0x0000180e01007387 */ /* 0x000fe80000100a00 */
[----:B---3--:R-:W-:Y:S04]  /*275d0*/  STL.64 [R1+0x3c78], R26 ;  /* 0x003c781a01007387 */ /* 0x008fe80000100a00 */
[----:B------:R-:W-:Y:S01]  /*275e0*/  STL.64 [R1+0x3c70], R24 ;  /* 0x003c701801007387 */ /* 0x000fe20000100a00 */
[----:B-1----:R-:W-:Y:S01]  /*275f0*/  LOP3.LUT R29, R0, 0x20, RZ, 0x3c, !PT ;  /* 0x00000020001d7812 */ /* 0x002fe200078e3cff */
[----:B------:R-:W-:-:S02]  /*27600*/  IMAD.MOV.U32 R28, RZ, RZ, R8 ;  /* 0x000000ffff1c7224 */ /* 0x000fc400078e0008 */
[----:B------:R-:W-:Y:S01]  /*27610*/  IMAD.MOV.U32 R2, RZ, RZ, R9 ;  /* 0x000000ffff027224 */ /* 0x000fe200078e0009 */
[----:B------:R-:W-:Y:S04]  /*27620*/  LDS R8, [R0+UR8+0x14000] ;  /* 0x0140000800087984 */ /* 0x000fe80008000800 */
[----:B------:R-:W1:Y:S04]  /*27630*/  LDS R11, [R29+UR8+0x16000] ;  /* 0x016000081d0b7984 */ /* 0x000e680008000800 */
[----:B------:R-:W2:Y:S04]  /*27640*/  LDS R9, [R29+UR8+0x14000] ;  /* 0x014000081d097984 */ /* 0x000ea80008000800 */
[----:B------:R-:W-:Y:S04]  /*27650*/  LDS R14, [R0+UR8+0x16100] ;  /* 0x01610008000e7984 */ /* 0x000fe80008000800 */
[----:B------:R-:W3:Y:S04]  /*27660*/  LDS R15, [R29+UR8+0x16100] ;  /* 0x016100081d0f7984 */ /* 0x000ee80008000800 */
[----:B------:R-:W-:Y:S04]  /*27670*/  LDS R12, [R0+UR8+0x14100] ;  /* 0x01410008000c7984 */ /* 0x000fe80008000800 */
[----:B------:R-:W4:Y:S04]  /*27680*/  LDS R13, [R29+UR8+0x14100] ;  /* 0x014100081d0d7984 */ /* 0x000f280008000800 */
[----:B------:R-:W-:Y:S04]  /*27690*/  LDS R18, [R0+UR8+0x16200] ;  /* 0x0162000800127984 */ /* 0x000fe80008000800 */
[----:B------:R-:W1:Y:S04]  /*276a0*/  LDS R19, [R29+UR8+0x16200] ;  /* 0x016200081d137984 */ /* 0x000e680008000800 */
[----:B------:R2:W-:Y:S04]  /*276b0*/  STL.64 [R1+0x38e0], R22 ;  /* 0x0038e01601007387 */ /* 0x0005e80000100a00 */
[----:B------:R2:W-:Y:S04]  /*276c0*/  STL.64 [R1+0x38d8], R20 ;  /* 0x0038d81401007387 */ /* 0x0005e80000100a00 */
[----:B------:R-:W-:Y:S04]  /*276d0*/  LDS R16, [R0+UR8+0x14200] ;  /* 0x0142000800107984 */ /* 0x000fe80008000800 */
[----:B------:R-:W1:Y:S04]  /*276e0*/  LDS R17, [R29+UR8+0x14200] ;  /* 0x014200081d117984 */ /* 0x000e680008000800 */
[----:B------:R-:W-:Y:S04]  /*276f0*/  LDS R7, [R29+UR8+0x12700] ;  /* 0x012700081d077984 */ /* 0x000fe80008000800 */
[----:B--2---:R-:W2:Y:S04]  /*27700*/  LDL R22, [R1+0xf8] ;  /* 0x0000f80001167983 */ /* 0x004ea80000100800 */
[----:B------:R-:W2:Y:S01]  /*27710*/  LDL R23, [R1+0xfc] ;  /* 0x0000fc0001177983 */ /* 0x000ea20000100800 */
[----:B------:R-:W-:Y:S01]  /*27720*/  IMAD.MOV.U32 R20, RZ, RZ, R5 ;  /* 0x000000ffff147224 */ /* 0x000fe200078e0005 */
[----:B------:R-:W-:-:S02]  /*27730*/  MOV R21, R4 ;  /* 0x0000000400157202 */ /* 0x000fc40000000f00 */
[----:B------:R-:W-:Y:S04]  /*27740*/  LDS R5, [R29+UR8+0x10700] ;  /* 0x010700081d057984 */ /* 0x000fe80008000800 */
[----:B------:R-:W1:Y:S04]  /*27750*/  LDS R4, [R0+UR8+0x10700] ;  /* 0x0107000800047984 */ /* 0x000e680008000800 */
[----:B--2---:R-:W-:Y:S04]  /*27760*/  STL.64 [R1+0x3ca0], R22 ;  /* 0x003ca01601007387 */ /* 0x004fe80000100a00 */
[----:B------:R-:W-:Y:S04]  /*27770*/  STL.64 [R1+0x3c98], R20 ;  /* 0x003c981401007387 */ /* 0x000fe80000100a00 */
[----:B-1----:R-:W-:Y:S04]  /*27780*/  STL.64 [R1+0x3c68], R10 ;  /* 0x003c680a01007387 */ /* 0x002fe80000100a00 */
[----:B------:R-:W-:Y:S04]  /*27790*/  STL.64 [R1+0x3c60], R8 ;  /* 0x003c600801007387 */ /* 0x000fe80000100a00 */
[----:B---3--:R-:W-:Y:S04]  /*277a0*/  STL.64 [R1+0x3bf0], R14 ;  /* 0x003bf00e01007387 */ /* 0x008fe80000100a00 */
[----:B----4-:R1:W-:Y:S04]  /*277b0*/  STL.64 [R1+0x3be8], R12 ;  /* 0x003be80c01007387 */ /* 0x0103e80000100a00 */
[----:B-1----:R-:W2:Y:S01]  /*277c0*/  LDL.LU R12, [R1+0x100] ;  /* 0x00010000010c7983 */ /* 0x002ea20000300800 */
[----:B------:R-:W-:-:S03]  /*277d0*/  IMAD.MOV.U32 R13, RZ, RZ, R3 ;  /* 0x000000ffff0d7224 */ /* 0x000fc600078e0003 */
[----:B------:R-:W3:Y:S04]  /*277e0*/  LDL.LU R3, [R1+0x3d08] ;  /* 0x003d080001037983 */ /* 0x000ee80000300800 */
[----:B------:R-:W4:Y:S04]  /*277f0*/  LDL R14, [R1+0x108] ;  /* 0x00010800010e7983 */ /* 0x000f280000100800 */
[----:B------:R-:W4:Y:S04]  /*27800*/  LDL R15, [R1+0x10c] ;  /* 0x00010c00010f7983 */ /* 0x000f280000100800 */
[----:B----4-:R-:W-:Y:S04]  /*27810*/  STL.64 [R1+0x3cb0], R14 ;  /* 0x003cb00e01007387 */ /* 0x010fe80000100a00 */
[----:B--2---:R-:W-:Y:S04]  /*27820*/  STL.64 [R1+0x3ca8], R12 ;  /* 0x003ca80c01007387 */ /* 0x004fe80000100a00 */
[----:B------:R-:W-:Y:S04]  /*27830*/  STL.64 [R1+0x3b80], R18 ;  /* 0x003b801201007387 */ /* 0x000fe80000100a00 */
[----:B------:R1:W-:Y:S04]  /*27840*/  STL.64 [R1+0x3b78], R16 ;  /* 0x003b781001007387 */ /* 0x0003e80000100a00 */
[----:B-1----:R-:W2:Y:S04]  /*27850*/  LDL.LU R16, [R1+0x320] ;  /* 0x0003200001107983 */ /* 0x002ea80000300800 */
[----:B------:R-:W2:Y:S04]  /*27860*/  LDL.LU R17, [R1+0x324] ;  /* 0x0003240001117983 */ /* 0x000ea80000300800 */
[----:B------:R-:W4:Y:S04]  /*27870*/  LDL.LU R18, [R1+0x328] ;  /* 0x0003280001127983 */ /* 0x000f280000300800 */
[----:B------:R-:W4:Y:S04]  /*27880*/  LDL.LU R19, [R1+0x32c] ;  /* 0x00032c0001137983 */ /* 0x000f280000300800 */
[----:B------:R-:W2:Y:S04]  /*27890*/  LDL.LU R20, [R1+0x410] ;  /* 0x0004100001147983 */ /* 0x000ea80000300800 */
[----:B------:R-:W2:Y:S04]  /*278a0*/  LDL.LU R21, [R1+0x414] ;  /* 0x0004140001157983 */ /* 0x000ea80000300800 */
[----:B------:R-:W2:Y:S04]  /*278b0*/  LDL.LU R22, [R1+0x418] ;  /* 0x0004180001167983 */ /* 0x000ea80000300800 */
[----:B------:R-:W2:Y:S04]  /*278c0*/  LDL.LU R23, [R1+0x41c] ;  /* 0x00041c0001177983 */ /* 0x000ea80000300800 */
[----:B--2---:R-:W-:Y:S04]  /*278d0*/  STL.64 [R1+0x3cc0], R22 ;  /* 0x003cc01601007387 */ /* 0x004fe80000100a00 */
[----:B------:R-:W-:Y:S04]  /*278e0*/  STL.64 [R1+0x3cb8], R20 ;  /* 0x003cb81401007387 */ /* 0x000fe80000100a00 */
[----:B------:R-:W2:Y:S04]  /*278f0*/  LDL.LU R12, [R1+0x110] ;  /* 0x00011000010c7983 */ /* 0x000ea80000300800 */
[----:B------:R-:W2:Y:S04]  /*27900*/  LDL.LU R13, [R1+0x114] ;  /* 0x00011400010d7983 */ /* 0x000ea80000300800 */
        /* <DEDUP_REMOVED lines=9> */
[----:B--2---:R1:W-:Y:S04]  /*279a0*/  STL.64 [R1+0x3cf0], R12 ;  /* 0x003cf00c01007387 */ /* 0x0043e80000100a00 */
[----:B-1----:R-:W2:Y:S04]  /*279b0*/  LDL.LU R12, [R1+0x140] ;  /* 0x00014000010c7983 */ /* 0x002ea80000300800 */
[----:B------:R-:W2:Y:S04]  /*279c0*/  LDL.LU R13, [R1+0x144] ;  /* 0x00014400010d7983 */ /* 0x000ea80000300800 */
        /* <DEDUP_REMOVED lines=19> */
[----:B------:R-:W3:Y:S01]  /*27b00*/  LDL.LU R11, [R1+0x37c] ;  /* 0x00037c00010b7983 */ /* 0x000ee20000300800 */
[----:B------:R-:W-:-:S02]  /*27b10*/  IMAD.MOV.U32 R24, RZ, RZ, R28 ;  /* 0x000000ffff187224 */ /* 0x000fc400078e001c */
[----:B------:R-:W-:Y:S01]  /*27b20*/  IMAD.MOV.U32 R25, RZ, RZ, R2 ;  /* 0x000000ffff197224 */ /* 0x000fe200078e0002 */
[C---:B--2---:R-:W-:Y:S01]  /*27b30*/  HMMA.1688.F32.TF32 R12, R4.reuse, R12, R20 ;  /* 0x0000000c040c723c */ /* 0x044fe20000081014 */
[----:B---3--:R-:W-:Y:S04]  /*27b40*/  STL.64 [R1+0x3c88], R10 ;  /* 0x003c880a01007387 */ /* 0x008fe80000100a00 */
[----:B------:R1:W-:Y:S04]  /*27b50*/  STL.64 [R1+0x3c80], R8 ;  /* 0x003c800801007387 */ /* 0x0003e80000100a00 */
[----:B------:R2:W-:Y:S04]  /*27b60*/  STL.64 [R1+0x3c90], R24 ;  /* 0x003c901801007387 */ /* 0x0005e80000100a00 */
[----:B-1----:R-:W3:Y:S04]  /*27b70*/  LDL.LU R8, [R1+0x3f0] ;  /* 0x0003f00001087983 */ /* 0x002ee80000300800 */
[----:B------:R-:W3:Y:S04]  /*27b80*/  LDL.LU R9, [R1+0x3f4] ;  /* 0x0003f40001097983 */ /* 0x000ee80000300800 */
[----:B------:R-:W3:Y:S04]  /*27b90*/  LDL.LU R10, [R1+0x3f8] ;  /* 0x0003f800010a7983 */ /* 0x000ee80000300800 */
[----:B------:R-:W3:Y:S04]  /*27ba0*/  LDL.LU R11, [R1+0x3fc] ;  /* 0x0003fc00010b7983 */ /* 0x000ee80000300800 */
[----:B--2---:R-:W2:Y:S04]  /*27bb0*/  LDL.LU R24, [R1+0x400] ;  /* 0x0004000001187983 */ /* 0x004ea80000300800 */
[----:B------:R-:W2:Y:S04]  /*27bc0*/  LDL.LU R25, [R1+0x404] ;  /* 0x0004040001197983 */ /* 0x000ea80000300800 */
[----:B------:R-:W2:Y:S04]  /*27bd0*/  LDL.LU R26, [R1+0x408] ;  /* 0x00040800011a7983 */ /* 0x000ea80000300800 */
[----:B------:R-:W2:Y:S04]  /*27be0*/  LDL.LU R27, [R1+0x40c] ;  /* 0x00040c00011b7983 */ /* 0x000ea80000300800 */
[----:B----4-:R-:W-:Y:S04]  /*27bf0*/  STL.64 [R1+0x3c20], R18 ;  /* 0x003c201201007387 */ /* 0x010fe80000100a00 */
[----:B------:R1:W-:Y:S04]  /*27c00*/  STL.64 [R1+0x3c18], R16 ;  /* 0x003c181001007387 */ /* 0x0003e80000100a00 */
[----:B-1----:R-:W4:Y:S04]  /*27c10*/  LDL.LU R16, [R1+0x120] ;  /* 0x0001200001107983 */ /* 0x002f280000300800 */
[----:B------:R-:W2:Y:S04]  /*27c20*/  LDL R18, [R1+0x128] ;  /* 0x0001280001127983 */ /* 0x000ea80000100800 */
[----:B------:R-:W2:Y:S04]  /*27c30*/  LDL R19, [R1+0x12c] ;  /* 0x00012c0001137983 */ /* 0x000ea80000100800 */
[----:B------:R-:W2:Y:S04]  /*27c40*/  LDL.LU.64 R22, [R1+0x3d00] ;  /* 0x003d000001167983 */ /* 0x000ea80000300a00 */
[----:B------:R-:W2:Y:S04]  /*27c50*/  LDL.LU.64 R20, [R1+0x3cf8] ;  /* 0x003cf80001147983 */ /* 0x000ea80000300a00 */
        /* <DEDUP_REMOVED lines=9> */
[----:B------:R-:W4:Y:S01]  /*27cf0*/  LDL.LU.64 R12, [R1+0x3cd0] ;  /* 0x003cd000010c7983 */ /* 0x000f220000300a00 */
[----:B------:R-:W-:-:S07]  /*27d00*/  IMAD.MOV.U32 R17, RZ, RZ, R3 ;  /* 0x000000ffff117224 */ /* 0x000fce00078e0003 */
[----:B----4-:R-:W-:-:S15]  /*27d10*/  HMMA.1688.F32.TF32 R12, R4, R16, R12 ;  /* 0x00000010040c723c */ /* 0x010fde000008100c */
[----:B------:R-:W-:-:S04]  /*27d20*/  NOP ;  /* 0x0000000000007918 */ /* 0x000fc80000000000 */
[----:B------:R1:W-:Y:S04]  /*27d30*/  STL.64 [R1+0x4c0], R12 ;  /* 0x0004c00c01007387 */ /* 0x0003e80000100a00 */
[----:B------:R-:W-:Y:S04]  /*27d40*/  STL.64 [R1+0x4c8], R14 ;  /* 0x0004c80e01007387 */ /* 0x000fe80000100a00 */
[----:B-1----:R-:W2:Y:S04]  /*27d50*/  LDL.LU.64 R12, [R1+0x3cc8] ;  /* 0x003cc800010c7983 */ /* 0x002ea80000300a00 */
[----:B------:R1:W-:Y:S04]  /*27d60*/  STL.64 [R1+0x3c30], R18 ;  /* 0x003c301201007387 */ /* 0x0003e80000100a00 */
[----:B-1----:R-:W4:Y:S04]  /*27d70*/  LDL R18, [R1+0x138] ;  /* 0x0001380001127983 */ /* 0x002f280000100800 */
[----:B------:R-:W4:Y:S01]  /*27d80*/  LDL R19, [R1+0x13c] ;  /* 0x00013c0001137983 */ /* 0x000f220000100800 */
[C---:B--2---:R-:W-:Y:S03]  /*27d90*/  HMMA.1688.F32.TF32 R12, R4.reuse, R12, R20 ;  /* 0x0000000c040c723c */ /* 0x044fe60000081014 */
[----:B----4-:R1:W-:Y:S04]  /*27da0*/  STL.64 [R1+0x3c48], R18 ;  /* 0x003c481201007387 */ /* 0x0103e80000100a00 */
[----:B-1----:R-:W2:Y:S04]  /*27db0*/  LDL.64 R18, [R1+0x148] ;  /* 0x0001480001127983 */ /* 0x002ea80000100a00 */
[----:B------:R-:W4:Y:S04]  /*27dc0*/  LDL.LU.64 R22, [R1+0x3cc0] ;  /* 0x003cc00001167983 */ /* 0x000f280000300a00 */
[----:B------:R-:W4:Y:S04]  /*27dd0*/  LDL.LU.64 R20, [R1+0x3cb8] ;  /* 0x003cb80001147983 */ /* 0x000f280000300a00 */
[----:B------:R-:W-:Y:S04]  /*27de0*/  STL.64 [R1+0x430], R12 ;  /* 0x0004300c01007387 */ /* 0x000fe80000100a00 */
[----:B------:R1:W-:Y:S04]  /*27df0*/  STL.64 [R1+0x438], R14 ;  /* 0x0004380e01007387 */ /* 0x0003e80000100a00 */
[----:B-1----:R-:W2:Y:S04]  /*27e00*/  LDL.LU.64 R14, [R1+0x3cb0] ;  /* 0x003cb000010e7983 */ /* 0x002ea80000300a00 */
[----:B------:R-:W4:Y:S02]  /*27e10*/  LDL.LU.64 R12, [R1+0x3ca8] ;  /* 0x003ca800010c7983 */ /* 0x000f240000300a00 */
[----:B----4-:R-:W-:-:S15]  /*27e20*/  HMMA.1688.F32.TF32 R20, R4, R12, R20 ;  /* 0x0000000c0414723c */ /* 0x010fde0000081014 */
[----:B------:R-:W-:-:S04]  /*27e30*/  NOP ;  /* 0x0000000000007918 */ /* 0x000fc80000000000 */
[----:B------:R-:W-:Y:S04]  /*27e40*/  STL.64 [R1+0x410], R20 ;  /* 0x0004101401007387 */ /* 0x000fe80000100a00 */
[----:B------:R1:W-:Y:S04]  /*27e50*/  STL.64 [R1+0x418], R22 ;  /* 0x0004181601007387 */ /* 0x0003e80000100a00 */
[----:B-1----:R-:W4:Y:S04]  /*27e60*/  LDL.LU.64 R22, [R1+0x3ca0] ;  /* 0x003ca00001167983 */ /* 0x002f280000300a00 */
[----:B------:R-:W3:Y:S04]  /*27e70*/  LDL.LU.64 R20, [R1+0x3c98] ;  /* 0x003c980001147983 */ /* 0x000ee80000300a00 */
        /* <DEDUP_REMOVED lines=11> */
[C---:B---3--:R-:W-:Y:S03]  /*27f30*/  HMMA.1688.F32.TF32 R24, R4.reuse, R20, R24 ;  /* 0x000000140418723c */ /* 0x048fe60000081018 */
[----:B--2---:R-:W-:Y:S04]  /*27f40*/  STL.64 [R1+0x3c58], R14 ;  /* 0x003c580e01007387 */ /* 0x004fe80000100a00 */
[----:B------:R1:W-:Y:S04]  /*27f50*/  STL.64 [R1+0x3c50], R12 ;  /* 0x003c500c01007387 */ /* 0x0003e80000100a00 */
[----:B-1----:R-:W2:Y:S04]  /*27f60*/  LDL.LU R12, [R1+0x360] ;  /* 0x00036000010c7983 */ /* 0x002ea80000300800 */
[----:B------:R-:W2:Y:S04]  /*27f70*/  LDL.LU R13, [R1+0x364] ;  /* 0x00036400010d7983 */ /* 0x000ea80000300800 */
[----:B------:R-:W2:Y:S04]  /*27f80*/  LDL.LU R14, [R1+0x368] ;  /* 0x00036800010e7983 */ /* 0x000ea80000300800 */
[----:B------:R-:W2:Y:S04]  /*27f90*/  LDL.LU R15, [R1+0x36c] ;  /* 0x00036c00010f7983 */ /* 0x000ea80000300800 */
[----:B------:R1:W-:Y:S04]  /*27fa0*/  STL.64 [R1+0x400], R24 ;  /* 0x0004001801007387 */ /* 0x0003e80000100a00 */
[----:B------:R3:W-:Y:S04]  /*27fb0*/  STL.64 [R1+0x408], R26 ;  /* 0x0004081a01007387 */ /* 0x0007e80000100a00 */
[----:B-1----:R-:W3:Y:S02]  /*27fc0*/  LDL.LU.64 R24, [R1+0x3c90] ;  /* 0x003c900001187983 */ /* 0x002ee40000300a00 */
[----:B---3--:R-:W-:Y:S02]  /*27fd0*/  HMMA.1688.F32.TF32 R24, R4, R24, R8 ;  /* 0x000000180418723c */ /* 0x008fe40000081008 */
[----:B------:R-:W3:Y:S04]  /*27fe0*/  LDL.LU.64 R10, [R1+0x3c88] ;  /* 0x003c8800010a7983 */ /* 0x000ee80000300a00 */
[----:B------:R-:W3:-:S13]  /*27ff0*/  LDL.LU.64 R8, [R1+0x3c80] ;  /* 0x003c800001087983 */ /* 0x000eda0000300a00 */
[----:B------:R-:W-:Y:S04]  /*28000*/  STL.64 [R1+0x3f0], R24 ;  /* 0x0003f01801007387 */ /* 0x000fe80000100a00 */
[----:B------:R1:W-:Y:S04]  /*28010*/  STL.64 [R1+0x3f8], R26 ;  /* 0x0003f81a01007387 */ /* 0x0003e80000100a00 */
[----:B-1----:R-:W2:Y:S04]  /*28020*/  LDL.LU.64 R26, [R1+0x3c78] ;  /* 0x003c7800011a7983 */ /* 0x002ea80000300a00 */
[----:B------:R-:W3:Y:S02]  /*28030*/  LDL.LU.64 R24, [R1+0x3c70] ;  /* 0x003c700001187983 */ /* 0x000ee40000300a00 */
[----:B---3--:R-:W-:Y:S02]  /*28040*/  HMMA.1688.F32.TF32 R4, R4, R24, R8 ;  /* 0x000000180404723c */ /* 0x008fe40000081008 */
[----:B------:R-:W3:Y:S04]  /*28050*/  LDL.LU.64 R10, [R1+0x3c68] ;  /* 0x003c6800010a7983 */ /* 0x000ee80000300a00 */
[----:B------:R-:W3:Y:S01]  /*28060*/  LDL.LU.64 R8, [R1+0x3c60] ;  /* 0x003c600001087983 */ /* 0x000ee20000300a00 */
[----:B------:R-:W-:Y:S01]  /*28070*/  MOV R3, R18 ;  /* 0x0000001200037202 */ /* 0x000fe20000000f00 */
[----:B------:R-:W-:-:S11]  /*28080*/  IMAD.MOV.U32 R2, RZ, RZ, R19 ;  /* 0x000000ffff027224 */ /* 0x000fd600078e0013 */
[----:B------:R1:W-:Y:S04]  /*28090*/  STL.64 [R1+0x370], R4 ;  /* 0x0003700401007387 */ /* 0x0003e80000100a00 */
[----:B------:R2:W-:Y:S04]  /*280a0*/  STL.64 [R1+0x378], R6 ;  /* 0x0003780601007387 */ /* 0x0005e80000100a00 */
[----:B-1----:R-:W4:Y:S04]  /*280b0*/  LDL.LU R4, [R1+0x330] ;  /* 0x0003300001047983 */ /* 0x002f280000300800 */
[----:B------:R-:W4:Y:S04]  /*280c0*/  LDL.LU R5, [R1+0x334] ;  /* 0x0003340001057983 */ /* 0x000f280000300800 */
[----:B--2---:R-:W4:Y:S04]  /*280d0*/  LDL.LU R6, [R1+0x338] ;  /* 0x0003380001067983 */ /* 0x004f280000300800 */
[----:B------:R-:W4:Y:S04]  /*280e0*/  LDL.LU R7, [R1+0x33c] ;  /* 0x00033c0001077983 */ /* 0x000f280000300800 */
[----:B------:R1:W-:Y:S04]  /*280f0*/  STL.64 [R1+0x3bf8], R26 ;  /* 0x003bf81a01007387 */ /* 0x0003e80000100a00 */
[----:B-1----:R-:W4:Y:S01]  /*28100*/  LDL.64 R26, [R1+0x118] ;  /* 0x00011800011a7983 */ /* 0x002f220000100a00 */
[----:B---3--:R-:W-:-:S15]  /*28110*/  HMMA.1688.F32.TF32 R12, R8, R18, R12 ;  /* 0x00000012080c723c */ /* 0x008fde000008100c */
[----:B------:R-:W-:-:S04]  /*28120*/  NOP ;  /* 0x0000000000007918 */ /* 0x000fc80000000000 */
[----:B------:R-:W-:Y:S04]  /*28130*/  STL.64 [R1+0x360], R12 ;  /* 0x0003600c01007387 */ /* 0x000fe80000100a00 */
        /* <DEDUP_REMOVED lines=17> */
[----:B----4-:R-:W-:-:S15]  /*28250*/  HMMA.1688.F32.TF32 R4, R8, R26, R4 ;  /* 0x0000001a0804723c */ /* 0x010fde0000081004 */
[----:B------:R-:W-:-:S04]  /*28260*/  NOP ;  /* 0x0000000000007918 */ /* 0x000fc80000000000 */
[----:B------:R1:W-:Y:S04]  /*28270*/  STL.64 [R1+0x330], R4 ;  /* 0x0003300401007387 */ /* 0x0003e80000100a00 */
[----:B------:R-:W-:Y:S01]  /*28280*/  STL.64 [R1+0x338], R6 ;  /* 0x0003380601007387 */ /* 0x000fe20000100a00 */
[----:B--2---:R-:W-:Y:S03]  /*28290*/  HMMA.1688.F32.TF32 R12, R8, R14, R16 ;  /* 0x0000000e080c723c */ /* 0x004fe60000081010 */
[----:B------:R-:W2:-:S15]  /*282a0*/  LDL.LU R16, [R1+0x210] ;  /* 0x0002100001107983 */ /* 0x000e9e0000300800 */
[----:B------:R-:W-:Y:S01]  /*282b0*/  NOP ;  /* 0x0000000000007918 */ /* 0x000fe20000000000 */
[----:B------:R-:W-:Y:S04]  /*282c0*/  STL.64 [R1+0x320], R12 ;  /* 0x0003200c01007387 */ /* 0x000fe80000100a00 */
[----:B------:R-:W-:Y:S04]  /*282d0*/  STL.64 [R1+0x328], R14 ;  /* 0x0003280e01007387 */ /* 0x000fe80000100a00 */
[----:B------:R-:W2:Y:S04]  /*282e0*/  LDL.LU R17, [R1+0x214] ;  /* 0x0002140001117983 */ /* 0x000ea80000300800 */
[----:B------:R-:W3:Y:S04]  /*282f0*/  LDL.LU R18, [R1+0x218] ;  /* 0x0002180001127983 */ /* 0x000ee80000300800 */
[----:B------:R-:W3:Y:S01]  /*28300*/  LDL.LU R19, [R1+0x21c] ;  /* 0x00021c0001137983 */ /* 0x000ee20000300800 */
[----:B-1----:R-:W-:-:S02]  /*28310*/  IMAD.MOV.U32 R4, RZ, RZ, R27 ;  /* 0x000000ffff047224 */ /* 0x002fc400078e001b */
[----:B------:R-:W-:Y:S01]  /*28320*/  IMAD.MOV.U32 R5, RZ, RZ, R26 ;  /* 0x000000ffff057224 */ /* 0x000fe200078e001a */
[----:B---3--:R1:W-:Y:S04]  /*28330*/  STL.64 [R1+0x3b98], R18 ;  /* 0x003b981201007387 */ /* 0x0083e80000100a00 */
[----:B--2---:R-:W-:Y:S01]  /*28340*/  STL.64 [R1+0x3b90], R16 ;  /* 0x003b901001007387 */ /* 0x004fe20000100a00 */
[----:B-1----:R-:W-:Y:S01]  /*28350*/  IMAD.MOV.U32 R18, RZ, RZ, R5 ;  /* 0x000000ffff127224 */ /* 0x002fe200078e0005 */
[----:B------:R-:W-:-:S05]  /*28360*/  MOV R19, R4 ;  /* 0x0000000400137202 */ /* 0x000fca0000000f00 */
[----:B------:R1:W-:Y:S04]  /*28370*/  STL.64 [R1+0x3ba8], R18 ;  /* 0x003ba81201007387 */ /* 0x0003e80000100a00 */
[----:B-1----:R-:W2:Y:S04]  /*28380*/  LDL.64 R18, [R1+0x128] ;  /* 0x0001280001127983 */ /* 0x002ea80000100a00 */
[----:B--2---:R1:W-:Y:S04]  /*28390*/  STL.64 [R1+0x3bb8], R18 ;  /* 0x003bb81201007387 */ /* 0x0043e80000100a00 */
[----:B-1----:R-:W2:Y:S04]  /*283a0*/  LDL.64 R18, [R1+0x138] ;  /* 0x0001380001127983 */ /* 0x002ea80000100a00 */
[----:B--2---:R1:W-:Y:S04]  /*283b0*/  STL.64 [R1+0x3bd0], R18 ;  /* 0x003bd01201007387 */ /* 0x0043e80000100a00 */
[----:B------:R-:W2:Y:S04]  /*283c0*/  LDL.LU R4, [R1] ;  /* 0x0000000001047983 */ /* 0x000ea80000300800 */
[----:B------:R-:W2:Y:S04]  /*283d0*/  LDL.LU R5, [R1+0x4] ;  /* 0x0000040001057983 */ /* 0x000ea80000300800 */
[----:B------:R-:W3:Y:S04]  /*283e0*/  LDL.LU R6, [R1+0x8] ;  /* 0x0000080001067983 */ /* 0x000ee80000300800 */
[----:B------:R-:W3:Y:S01]  /*283f0*/  LDL.LU R7, [R1+0xc] ;  /* 0x00000c0001077983 */ /* 0x000ee20000300800 */
[----:B-1----:R-:W-:-:S02]  /*28400*/  IMAD.MOV.U32 R18, RZ, RZ, R3 ;  /* 0x000000ffff127224 */ /* 0x002fc400078e0003 */
[----:B------:R-:W-:-:S05]  /*28410*/  IMAD.MOV.U32 R19, RZ, RZ, R2 ;  /* 0x000000ffff137224 */ /* 0x000fca00078e0002 */
[----:B------:R-:W-:Y:S04]  /*28420*/  STL.64 [R1+0x3c00], R18 ;  /* 0x003c001201007387 */ /* 0x000fe80000100a00 */
[----:B------:R-:W4:Y:S04]  /*28430*/  LDL.LU R12, [R1+0x270] ;  /* 0x00027000010c7983 */ /* 0x000f280000300800 */
[----:B------:R-:W4:Y:S04]  /*28440*/  LDL.LU R13, [R1+0x274] ;  /* 0x00027400010d7983 */ /* 0x000f280000300800 */
[----:B------:R-:W2:Y:S04]  /*28450*/  LDL.LU R14, [R1+0x278] ;  /* 0x00027800010e7983 */ /* 0x000ea80000300800 */
[----:B------:R-:W2:Y:S04]  /*28460*/  LDL.LU R15, [R1+0x27c] ;  /* 0x00027c00010f7983 */ /* 0x000ea80000300800 */
[----:B--2---:R-:W-:Y:S04]  /*28470*/  STL.64 [R1+0x3c10], R14 ;  /* 0x003c100e01007387 */ /* 0x004fe80000100a00 */
[----:B----4-:R1:W-:Y:S04]  /*28480*/  STL.64 [R1+0x3c08], R12 ;  /* 0x003c080c01007387 */ /* 0x0103e80000100a00 */
[----:B------:R-:W2:Y:S04]  /*28490*/  LDL R26, [R1+0xe8] ;  /* 0x0000e800011a7983 */ /* 0x000ea80000100800 */
[----:B------:R-:W2:Y:S04]  /*284a0*/  LDL R27, [R1+0xec] ;  /* 0x0000ec00011b7983 */ /* 0x000ea80000100800 */
        /* <DEDUP_REMOVED lines=13> */
[----:B------:R-:W2:Y:S04]  /*28580*/  LDL.LU R7, [R1+0xac] ;  /* 0x0000ac0001077983 */ /* 0x000ea80000300800 */
[----:B--2---:R1:W-:Y:S04]  /*28590*/  STL.64 [R1+0x3b08], R6 ;  /* 0x003b080601007387 */ /* 0x0043e80000100a00 */
[----:B---3--:R2:W-:Y:S04]  /*285a0*/  STL.64 [R1+0x3b00], R4 ;  /* 0x003b000401007387 */ /* 0x0085e80000100a00 */
[----:B-1----:R-:W3:Y:S04]  /*285b0*/  LDL.64 R6, [R1+0x108] ;  /* 0x0001080001067983 */ /* 0x002ee80000100a00 */
[----:B---3--:R1:W-:Y:S04]  /*285c0*/  STL.64 [R1+0x3bb0], R6 ;  /* 0x003bb00601007387 */ /* 0x0083e80000100a00 */
[----:B--2---:R-:W2:Y:S04]  /*285d0*/  LDL.LU R4, [R1+0x240] ;  /* 0x0002400001047983 */ /* 0x004ea80000300800 */
[----:B------:R-:W2:Y:S04]  /*285e0*/  LDL.LU R5, [R1+0x244] ;  /* 0x0002440001057983 */ /* 0x000ea80000300800 */
[----:B-1----:R-:W3:Y:S04]  /*285f0*/  LDL.LU R6, [R1+0x248] ;  /* 0x0002480001067983 */ /* 0x002ee80000300800 */
[----:B------:R-:W3:Y:S01]  /*28600*/  LDL.LU R7, [R1+0x24c] ;  /* 0x00024c0001077983 */ /* 0x000ee20000300800 */
[C---:B----4-:R-:W-:Y:S03]  /*28610*/  HMMA.1688.F32.TF32 R12, R8.reuse, R22, R12 ;  /* 0x00000016080c723c */ /* 0x050fe6000008100c */
        /* <DEDUP_REMOVED lines=16> */
[----:B------:R-:W3:Y:S04]  /*28720*/  LDL.LU.64 R12, [R1+0x3c08] ;  /* 0x003c0800010c7983 */ /* 0x000ee80000300a00 */
[----:B------:R1:W-:Y:S04]  /*28730*/  STL.64 [R1+0x3ba0], R22 ;  /* 0x003ba01601007387 */ /* 0x0003e80000100a00 */
[----:B------:R-:W4:Y:S04]  /*28740*/  LDL.LU R20, [R1+0x230] ;  /* 0x0002300001147983 */ /* 0x000f280000300800 */
[----:B------:R-:W4:Y:S04]  /*28750*/  LDL.LU R21, [R1+0x234] ;  /* 0x0002340001157983 */ /* 0x000f280000300800 */
[----:B-1----:R-:W4:Y:S04]  /*28760*/  LDL.LU R22, [R1+0x238] ;  /* 0x0002380001167983 */ /* 0x002f280000300800 */
[----:B------:R-:W4:Y:S04]  /*28770*/  LDL.LU R23, [R1+0x23c] ;  /* 0x00023c0001177983 */ /* 0x000f280000300800 */
[----:B------:R-:W2:Y:S04]  /*28780*/  LDL.LU.64 R18, [R1+0x3c00] ;  /* 0x003c000001127983 */ /* 0x000ea80000300a00 */
        /* <DEDUP_REMOVED lines=9> */
[----:B------:R4:W-:Y:S04]  /*28820*/  STL.64 [R1+0x278], R10 ;  /* 0x0002780a01007387 */ /* 0x0009e80000100a00 */
[----:B------:R-:W3:Y:S04]  /*28830*/  LDL.LU R25, [R1+0x224] ;  /* 0x0002240001197983 */ /* 0x000ee80000300800 */
[----:B-1----:R-:W3:Y:S04]  /*28840*/  LDL.LU R26, [R1+0x228] ;  /* 0x00022800011a7983 */ /* 0x002ee80000300800 */
[----:B------:R-:W3:Y:S04]  /*28850*/  LDL.LU R27, [R1+0x22c] ;  /* 0x00022c00011b7983 */ /* 0x000ee80000300800 */
[----:B------:R-:W-:Y:S04]  /*28860*/  LDS R8, [R0+UR8+0x14400] ;  /* 0x0144000800087984 */ /* 0x000fe80008000800 */
[----:B----4-:R-:W4:Y:S01]  /*28870*/  LDL.64 R10, [R1+0xe8] ;  /* 0x0000e800010a7983 */ /* 0x010f220000100a00 */
[----:B--2---:R-:W-:Y:S03]  /*28880*/  HMMA.1688.F32.TF32 R16, R12, R18, R4 ;  /* 0x000000120c10723c */ /* 0x004fe60000081004 */
[----:B------:R-:W2:Y:S04]  /*28890*/  LDL.LU.64 R6, [R1+0x3be0] ;  /* 0x003be00001067983 */ /* 0x000ea80000300a00 */
[----:B------:R-:W2:-:S12]  /*288a0*/  LDL.LU.64 R4, [R1+0x3bd8] ;  /* 0x003bd80001047983 */ /* 0x000e980000300a00 */
        /* <DEDUP_REMOVED lines=16> */
[----:B-1----:R-:W-:-:S03]  /*289b0*/  MOV R5, R18 ;  /* 0x0000001200057202 */ /* 0x002fc60000000f00 */
[----:B--2---:R-:W3:Y:S01]  /*289c0*/  LDL.LU.64 R6, [R1+0x3bb0] ;  /* 0x003bb00001067983 */ /* 0x004ee20000300a00 */
[----:B------:R-:W-:-:S03]  /*289d0*/  IMAD.MOV.U32 R4, RZ, RZ, R19 ;  /* 0x000000ffff047224 */ /* 0x000fc600078e0013 */
[----:B------:R-:W2:Y:S02]  /*289e0*/  LDL.LU.64 R18, [R1+0x3ba8] ;  /* 0x003ba80001127983 */ /* 0x000ea40000300a00 */
[C---:B--2---:R-:W-:Y:S02]  /*289f0*/  HMMA.1688.F32.TF32 R16, R12.reuse, R18, R20 ;  /* 0x000000120c10723c */ /* 0x044fe40000081014 */
[----:B------:R-:W2:Y:S06]  /*28a00*/  LDL.LU.64 R22, [R1+0x3ba0] ;  /* 0x003ba00001167983 */ /* 0x000eac0000300a00 */
[C---:B---3--:R-:W-:Y:S11]  /*28a10*/  HMMA.1688.F32.TF32 R24, R12.reuse, R6, R24 ;  /* 0x000000060c18723c */ /* 0x048ff60000081018 */
[----:B------:R-:W-:Y:S04]  /*28a20*/  STL.64 [R1+0x230], R16 ;  /* 0x0002301001007387 */ /* 0x000fe80000100a00 */
[----:B------:R1:W-:Y:S04]  /*28a30*/  STL.64 [R1+0x238], R18 ;  /* 0x0002381201007387 */ /* 0x0003e80000100a00 */
[----:B-1----:R-:W2:Y:S04]  /*28a40*/  LDL.LU.64 R18, [R1+0x3b98] ;  /* 0x003b980001127983 */ /* 0x002ea80000300a00 */
[----:B------:R-:W2:Y:S04]  /*28a50*/  LDL.LU.64 R16, [R1+0x3b90] ;  /* 0x003b900001107983 */ /* 0x000ea80000300a00 */
[----:B------:R1:W-:Y:S04]  /*28a60*/  STL.64 [R1+0x3b18], R6 ;  /* 0x003b180601007387 */ /* 0x0003e80000100a00 */
[----:B-1----:R-:W3:Y:S04]  /*28a70*/  LDL.64 R6, [R1+0x118] ;  /* 0x0001180001067983 */ /* 0x002ee80000100a00 */
[----:B------:R-:W-:Y:S04]  /*28a80*/  STL.64 [R1+0x220], R24 ;  /* 0x0002201801007387 */ /* 0x000fe80000100a00 */
[----:B------:R-:W-:Y:S01]  /*28a90*/  STL.64 [R1+0x228], R26 ;  /* 0x0002281a01007387 */ /* 0x000fe20000100a00 */
[----:B--2---:R-:W-:Y:S03]  /*28aa0*/  HMMA.1688.F32.TF32 R16, R12, R22, R16 ;  /* 0x000000160c10723c */ /* 0x004fe60000081010 */
[----:B---3--:R1:W-:Y:S02]  /*28ab0*/  STL.64 [R1+0x3b30], R6 ;  /* 0x003b300601007387 */ /* 0x0083e40000100a00 */
[----:B-1----:R-:W-:-:S02]  /*28ac0*/  IMAD.MOV.U32 R6, RZ, RZ, R5 ;  /* 0x000000ffff067224 */ /* 0x002fc400078e0005 */
[----:B------:R-:W-:-:S05]  /*28ad0*/  IMAD.MOV.U32 R7, RZ, RZ, R4 ;  /* 0x000000ffff077224 */ /* 0x000fca00078e0004 */
[----:B------:R1:W-:Y:S02]  /*28ae0*/  STL.64 [R1+0x3b48], R6 ;  /* 0x003b480601007387 */ /* 0x0003e40000100a00 */
[----:B-1----:R-:W-:Y:S01]  /*28af0*/  IMAD.MOV.U32 R6, RZ, RZ, R3 ;  /* 0x000000ffff067224 */ /* 0x002fe200078e0003 */
[----:B------:R-:W-:-:S05]  /*28b00*/  MOV R7, R2 ;  /* 0x0000000200077202 */ /* 0x000fca0000000f00 */
[----:B------:R1:W-:Y:S04]  /*28b10*/  STL.64 [R1+0x3b60], R6 ;  /* 0x003b600601007387 */ /* 0x0003e80000100a00 */
[----:B-1----:R-:W2:Y:S04]  /*28b20*/  LDL.64 R6, [R1+0x148] ;  /* 0x0001480001067983 */ /* 0x002ea80000100a00 */
[----:B------:R-:W4:Y:S04]  /*28b30*/  LDL.LU R24, [R1+0x200] ;  /* 0x0002000001187983 */ /* 0x000f280000300800 */
[----:B------:R1:W-:Y:S04]  /*28b40*/  STL.64 [R1+0x210], R16 ;  /* 0x0002101001007387 */ /* 0x0003e80000100a00 */
[----:B------:R3:W-:Y:S04]  /*28b50*/  STL.64 [R1+0x218], R18 ;  /* 0x0002181201007387 */ /* 0x0007e80000100a00 */
[----:B------:R-:W4:Y:S04]  /*28b60*/  LDL.LU R25, [R1+0x204] ;  /* 0x0002040001197983 */ /* 0x000f280000300800 */
[----:B------:R-:W4:Y:S04]  /*28b70*/  LDL.LU R26, [R1+0x208] ;  /* 0x00020800011a7983 */ /* 0x000f280000300800 */
[----:B------:R-:W4:Y:S04]  /*28b80*/  LDL.LU R27, [R1+0x20c] ;  /* 0x00020c00011b7983 */ /* 0x000f280000300800 */
[----:B-1----:R-:W2:Y:S04]  /*28b90*/  LDL.LU R16, [R1+0x170] ;  /* 0x0001700001107983 */ /* 0x002ea80000300800 */
[----:B------:R-:W2:Y:S04]  /*28ba0*/  LDL.LU R17, [R1+0x174] ;  /* 0x0001740001117983 */ /* 0x000ea80000300800 */
[----:B---3--:R-:W2:Y:S04]  /*28bb0*/  LDL.LU R18, [R1+0x178] ;  /* 0x0001780001127983 */ /* 0x008ea80000300800 */
[----:B------:R-:W2:Y:S04]  /*28bc0*/  LDL.LU R19, [R1+0x17c] ;  /* 0x00017c0001137983 */ /* 0x000ea80000300800 */
        /* <DEDUP_REMOVED lines=35> */
[----:B------:R-:W2:Y:S01]  /*28e00*/  LDL.LU.64 R16, [R1+0x3b78] ;  /* 0x003b780001107983 */ /* 0x000ea20000300a00 */
[----:B------:R-:W-:-:S02]  /*28e10*/  IMAD.MOV.U32 R28, RZ, RZ, R6 ;  /* 0x000000ffff1c7224 */ /* 0x000fc400078e0006 */
[----:B------:R-:W-:-:S10]  /*28e20*/  IMAD.MOV.U32 R29, RZ, RZ, R7 ;  /* 0x000000ffff1d7224 */ /* 0x000fd400078e0007 */
[----:B------:R1:W-:Y:S04]  /*28e30*/  STL.64 [R1+0x170], R12 ;  /* 0x0001700c01007387 */ /* 0x0003e80000100a00 */
[----:B------:R3:W-:Y:S04]  /*28e40*/  STL.64 [R1+0x178], R14 ;  /* 0x0001780e01007387 */ /* 0x0007e80000100a00 */
[----:B-1----:R-:W4:Y:S04]  /*28e50*/  LDL.LU R12, [R1+0x90] ;  /* 0x00009000010c7983 */ /* 0x002f280000300800 */
[----:B------:R-:W4:Y:S04]  /*28e60*/  LDL.LU R13, [R1+0x94] ;  /* 0x00009400010d7983 */ /* 0x000f280000300800 */
[----:B---3--:R-:W4:Y:S04]  /*28e70*/  LDL.LU R14, [R1+0x98] ;  /* 0x00009800010e7983 */ /* 0x008f280000300800 */
[----:B------:R-:W4:Y:S01]  /*28e80*/  LDL.LU R15, [R1+0x9c] ;  /* 0x00009c00010f7983 */ /* 0x000f220000300800 */
[----:B--2---:R-:W-:-:S15]  /*28e90*/  HMMA.1688.F32.TF32 R20, R16, R6, R20 ;  /* 0x000000061014723c */ /* 0x004fde0000081014 */
[----:B------:R-:W-:-:S04]  /*28ea0*/  NOP ;  /* 0x0000000000007918 */ /* 0x000fc80000000000 */
[----:B------:R-:W-:Y:S04]  /*28eb0*/  STL.64 [R1+0x160], R20 ;  /* 0x0001601401007387 */ /* 0x000fe80000100a00 */
[----:B------:R1:W-:Y:S04]  /*28ec0*/  STL.64 [R1+0x168], R22 ;  /* 0x0001681601007387 */ /* 0x0003e80000100a00 */
[----:B-1----:R-:W2:Y:S04]  /*28ed0*/  LDL.LU.64 R22, [R1+0x3b70] ;  /* 0x003b700001167983 */ /* 0x002ea80000300a00 */
[----:B------:R-:W2:Y:S04]  /*28ee0*/  LDL.LU.64 R20, [R1+0x3b68] ;  /* 0x003b680001147983 */ /* 0x000ea80000300a00 */
[----:B------:R-:W2:Y:S04]  /*28ef0*/  LDL.LU.64 R6, [R1+0x3b60] ;  /* 0x003b600001067983 */ /* 0x000ea80000300a00 */
[----:B------:R-:W-:Y:S04]  /*28f00*/  STL [R1+0x3aec], R29 ;  /* 0x003aec1d01007387 */ /* 0x000fe80000100800 */
        /* <DEDUP_REMOVED lines=31> */
[----:B----4-:R-:W-:Y:S01]  /*29100*/  HMMA.1688.F32.TF32 R12, R16, R10, R12 ;  /* 0x0000000a100c723c */ /* 0x010fe2000008100c */
[----:B------:R-:W-:Y:S01]  /*29110*/  LOP3.LUT R25, R0, 0x20, RZ, 0x3c, !PT ;  /* 0x0000002000197812 */ /* 0x000fe200078e3cff */
[----:B------:R-:W-:-:S02]  /*29120*/  IMAD.MOV.U32 R21, RZ, RZ, R10 ;  /* 0x000000ffff157224 */ /* 0x000fc400078e000a */
[----:B------:R-:W-:Y:S01]  /*29130*/  IMAD.MOV.U32 R20, RZ, RZ, R11 ;  /* 0x000000ffff147224 */ /* 0x000fe200078e000b */
[----:B------:R-:W-:Y:S04]  /*29140*/  LDS R10, [R0+UR8+0x16400] ;  /* 0x01640008000a7984 */ /* 0x000fe80008000800 */
[----:B------:R-:W1:Y:S04]  /*29150*/  LDS R11, [R25+UR8+0x16400] ;  /* 0x01640008190b7984 */ /* 0x000e680008000800 */
[----:B------:R-:W3:Y:S01]  /*29160*/  LDS R9, [R25+UR8+0x14400] ;  /* 0x0144000819097984 */ /* 0x000ee20008000800 */
[----:B--2---:R-:W-:-:S15]  /*29170*/  HMMA.1688.F32.TF32 R4, R16, R22, R4 ;  /* 0x000000161004723c */ /* 0x004fde0000081004 */
[----:B------:R-:W-:-:S04]  /*29180*/  NOP ;  /* 0x0000000000007918 */ /* 0x000fc80000000000 */
[----:B------:R-:W-:Y:S04]  /*29190*/  STL.64 [R1+0x480], R4 ;  /* 0x0004800401007387 */ /* 0x000fe80000100a00 */
[----:B------:R2:W-:Y:S04]  /*291a0*/  STL.64 [R1+0x488], R6 ;  /* 0x0004880601007387 */ /* 0x0005e80000100a00 */
[----:B--2---:R-:W2:Y:S04]  /*291b0*/  LDL.LU.64 R6, [R1+0x3af8] ;  /* 0x003af80001067983 */ /* 0x004ea80000300a00 */
[----:B------:R-:W2:Y:S04]  /*291c0*/  LDL.LU.64 R4, [R1+0x3af0] ;  /* 0x003af00001047983 */ /* 0x000ea80000300a00 */
[----:B------:R-:W-:Y:S04]  /*291d0*/  STL.64 [R1+0x470], R12 ;  /* 0x0004700c01007387 */ /* 0x000fe80000100a00 */
[----:B------:R-:W-:Y:S04]  /*291e0*/  STL.64 [R1+0x478], R14 ;  /* 0x0004780e01007387 */ /* 0x000fe80000100a00 */
[----:B------:R-:W-:Y:S04]  /*291f0*/  LDS R14, [R0+UR8+0x16500] ;  /* 0x01650008000e7984 */ /* 0x000fe80008000800 */
[----:B------:R-:W4:Y:S04]  /*29200*/  LDS R15, [R25+UR8+0x16500] ;  /* 0x01650008190f7984 */ /* 0x000f280008000800 */
[----:B------:R-:W-:Y:S04]  /*29210*/  LDS R12, [R0+UR8+0x14500] ;  /* 0x01450008000c7984 */ /* 0x000fe80008000800 */
[----:B------:R-:W1:Y:S04]  /*29220*/  LDS R13, [R25+UR8+0x14500] ;  /* 0x01450008190d7984 */ /* 0x000e680008000800 */
[----:B------:R3:W-:Y:S04]  /*29230*/  STL.64 [R1+0x3a88], R22 ;  /* 0x003a881601007387 */ /* 0x0007e80000100a00 */
[----:B------:R-:W-:Y:S04]  /*29240*/  STL.64 [R1+0x3a80], R20 ;  /* 0x003a801401007387 */ /* 0x000fe80000100a00 */
[----:B------:R-:W-:Y:S01]  /*29250*/  STL.64 [R1+0x3a68], R26 ;  /* 0x003a681a01007387 */ /* 0x000fe20000100a00 */
[----:B---3--:R-:W-:Y:S01]  /*29260*/  IMAD.MOV.U32 R22, RZ, RZ, R29 ;  /* 0x000000ffff167224 */ /* 0x008fe200078e001d */
[----:B------:R-:W-:Y:S01]  /*29270*/  MOV R23, R28 ;  /* 0x0000001c00177202 */ /* 0x000fe20000000f00 */
[----:B--2---:R-:W-:Y:S01]  /*29280*/  HMMA.1688.F32.TF32 R4, R16, R26, R4 ;  /* 0x0000001a1004723c */ /* 0x004fe20000081004 */
[----:B------:R-:W-:Y:S04]  /*29290*/  LDS R17, [R25+UR8+0x14600] ;  /* 0x0146000819117984 */ /* 0x000fe80008000800 */
[----:B------:R-:W-:Y:S04]  /*292a0*/  LDS R19, [R25+UR8+0x16600] ;  /* 0x0166000819137984 */ /* 0x000fe80008000800 */
[----:B------:R-:W2:Y:S04]  /*292b0*/  LDS R18, [R0+UR8+0x16600] ;  /* 0x0166000800127984 */ /* 0x000ea80008000800 */
[----:B------:R-:W3:Y:S06]  /*292c0*/  LDS R16, [R0+UR8+0x14600] ;  /* 0x0146000800107984 */ /* 0x000eec0008000800 */
[----:B------:R-:W-:Y:S04]  /*292d0*/  STL.64 [R1+0x90], R4 ;  /* 0x0000900401007387 */ /* 0x000fe80000100a00 */
[----:B------:R-:W-:Y:S04]  /*292e0*/  STL.64 [R1+0x98], R6 ;  /* 0x0000980601007387 */ /* 0x000fe80000100a00 */
[----:B-1----:R-:W-:Y:S04]  /*292f0*/  STL.64 [R1+0x3a60], R10 ;  /* 0x003a600a01007387 */ /* 0x002fe80000100a00 */
[----:B------:R-:W-:Y:S04]  /*29300*/  STL.64 [R1+0x3a58], R8 ;  /* 0x003a580801007387 */ /* 0x000fe80000100a00 */
[----:B----4-:R-:W-:Y:S04]  /*29310*/  STL.64 [R1+0x39f8], R14 ;  /* 0x0039f80e01007387 */ /* 0x010fe80000100a00 */
[----:B------:R-:W-:Y:S04]  /*29320*/  STL.64 [R1+0x39f0], R12 ;  /* 0x0039f00c01007387 */ /* 0x000fe80000100a00 */
[----:B------:R-:W-:Y:S04]  /*29330*/  LDS R5, [R25+UR8+0x14300] ;  /* 0x0143000819057984 */ /* 0x000fe80008000800 */
[----:B------:R1:W-:Y:S04]  /*29340*/  LDS R7, [R25+UR8+0x16300] ;  /* 0x0163000819077984 */ /* 0x0003e80008000800 */
[----:B------:R-:W4:Y:S04]  /*29350*/  LDL.LU R24, [R1+0x380] ;  /* 0x0003800001187983 */ /* 0x000f280000300800 */
[----:B------:R-:W-:Y:S04]  /*29360*/  LDS R4, [R0+UR8+0x14300] ;  /* 0x0143000800047984 */ /* 0x000fe80008000800 */
[----:B------:R-:W2:Y:S04]  /*29370*/  LDS R6, [R0+UR8+0x16300] ;  /* 0x0163000800067984 */ /* 0x000ea80008000800 */
[----:B-1----:R-:W4:Y:S04]  /*29380*/  LDL.LU R25, [R1+0x384] ;  /* 0x0003840001197983 */ /* 0x002f280000300800 */
[----:B------:R-:W2:Y:S04]  /*29390*/  LDL.LU R26, [R1+0x388] ;  /* 0x00038800011a7983 */ /* 0x000ea80000300800 */
[----:B------:R-:W2:Y:S04]  /*293a0*/  LDL.LU R27, [R1+0x38c] ;  /* 0x00038c00011b7983 */ /* 0x000ea80000300800 */
[----:B------:R-:W2:Y:S04]  /*293b0*/  LDL.LU R29, [R1+0x3aec] ;  /* 0x003aec00011d7983 */ /* 0x000ea80000300800 */
[----:B------:R-:W2:Y:S04]  /*293c0*/  LDL.LU R28, [R1+0x3ae8] ;  /* 0x003ae800011c7983 */ /* 0x000ea80000300800 */
[----:B------:R1:W-:Y:S04]  /*293d0*/  STL.64 [R1+0x3aa0], R22 ;  /* 0x003aa01601007387 */ /* 0x0003e80000100a00 */
[----:B------:R-:W2:Y:S04]  /*293e0*/  LDL.LU R12, [R1+0x3b0] ;  /* 0x0003b000010c7983 */ /* 0x000ea80000300800 */
[----:B------:R-:W2:Y:S04]  /*293f0*/  LDL.LU R13, [R1+0x3b4] ;  /* 0x0003b400010d7983 */ /* 0x000ea80000300800 */
[----:B------:R-:W2:Y:S04]  /*29400*/  LDL.LU R14, [R1+0x3b8] ;  /* 0x0003b800010e7983 */ /* 0x000ea80000300800 */
[----:B------:R-:W2:Y:S04]  /*29410*/  LDL.LU R15, [R1+0x3bc] ;  /* 0x0003bc00010f7983 */ /* 0x000ea80000300800 */
[----:B--2---:R-:W-:Y:S04]  /*29420*/  STL.64 [R1+0x3ab0], R14 ;  /* 0x003ab00e01007387 */ /* 0x004fe80000100a00 */
[----:B------:R-:W-:Y:S04]  /*29430*/  STL.64 [R1+0x3aa8], R12 ;  /* 0x003aa80c01007387 */ /* 0x000fe80000100a00 */
[----:B-1----:R-:W2:Y:S04]  /*29440*/  LDL R22, [R1+0x128] ;  /* 0x0001280001167983 */ /* 0x002ea80000100800 */
[----:B------:R-:W2:Y:S01]  /*29450*/  LDL R23, [R1+0x12c] ;  /* 0x00012c0001177983 */ /* 0x000ea20000100800 */
[----:B------:R-:W-:-:S02]  /*29460*/  IMAD.MOV.U32 R10, RZ, RZ, R28 ;  /* 0x000000ffff0a7224 */ /* 0x000fc400078e001c */
[----:B------:R-:W-:Y:S01]  /*29470*/  IMAD.MOV.U32 R11, RZ, RZ, R29 ;  /* 0x000000ffff0b7224 */ /* 0x000fe200078e001d */
[----:B------:R-:W3:Y:S04]  /*29480*/  LDL.LU R28, [R1+0x3ae4] ;  /* 0x003ae400011c7983 */ /* 0x000ee80000300800 */
[----:B------:R-:W3:Y:S04]  /*29490*/  LDL.LU R29, [R1+0x3ae0] ;  /* 0x003ae000011d7983 */ /* 0x000ee80000300800 */
[----:B--2---:R1:W-:Y:S04]  /*294a0*/  STL.64 [R1+0x3ab8], R22 ;  /* 0x003ab81601007387 */ /* 0x0043e80000100a00 */
[----:B-1----:R-:W2:Y:S04]  /*294b0*/  LDL.64 R22, [R1+0x138] ;  /* 0x0001380001167983 */ /* 0x002ea80000100a00 */
[----:B--2---:R1:W-:Y:S04]  /*294c0*/  STL.64 [R1+0x3ad0], R22 ;  /* 0x003ad01601007387 */ /* 0x0043e80000100a00 */
[----:B------:R-:W2:Y:S04]  /*294d0*/  LDL.LU R20, [R1+0x3e0] ;  /* 0x0003e00001147983 */ /* 0x000ea80000300800 */
[----:B------:R-:W2:Y:S04]  /*294e0*/  LDL.LU R21, [R1+0x3e4] ;  /* 0x0003e40001157983 */ /* 0x000ea80000300800 */
        /* <DEDUP_REMOVED lines=24> */
[----:B------:R-:W-:Y:S04]  /*29670*/  STL.64 [R1+0x3970], R18 ;  /* 0x0039701201007387 */ /* 0x000fe80000100a00 */
[----:B---3--:R1:W-:Y:S04]  /*29680*/  STL.64 [R1+0x3968], R16 ;  /* 0x0039681001007387 */ /* 0x0083e80000100a00 */
[----:B-1----:R-:W3:Y:S04]  /*29690*/  LDL.LU R16, [R1+0x190] ;  /* 0x0001900001107983 */ /* 0x002ee80000300800 */
[----:B------:R-:W3:Y:S04]  /*296a0*/  LDL.LU R17, [R1+0x194] ;  /* 0x0001940001117983 */ /* 0x000ee80000300800 */
[----:B------:R-:W4:Y:S04]  /*296b0*/  LDL.LU R18, [R1+0x198] ;  /* 0x0001980001127983 */ /* 0x000f280000300800 */
[----:B------:R-:W4:Y:S01]  /*296c0*/  LDL.LU R19, [R1+0x19c] ;  /* 0x00019c0001137983 */ /* 0x000f220000300800 */
[----:B------:R-:W-:Y:S03]  /*296d0*/  HMMA.1688.F32.TF32 R8, R4, R10, R20 ;  /* 0x0000000a0408723c */ /* 0x000fe60000081014 */
[----:B----4-:R1:W-:Y:S04]  /*296e0*/  STL.64 [R1+0x3998], R18 ;  /* 0x0039981201007387 */ /* 0x0103e80000100a00 */
[----:B---3--:R-:W-:Y:S01]  /*296f0*/  STL.64 [R1+0x3990], R16 ;  /* 0x0039901001007387 */ /* 0x008fe20000100a00 */
[----:B-1----:R-:W-:-:S02]  /*29700*/  IMAD.MOV.U32 R18, RZ, RZ, R2 ;  /* 0x000000ffff127224 */ /* 0x002fc400078e0002 */
[----:B------:R-:W-:Y:S01]  /*29710*/  IMAD.MOV.U32 R19, RZ, RZ, R3 ;  /* 0x000000ffff137224 */ /* 0x000fe200078e0003 */
[----:B------:R-:W3:Y:S04]  /*29720*/  LDL.LU R2, [R1+0x3adc] ;  /* 0x003adc0001027983 */ /* 0x000ee80000300800 */
[----:B------:R-:W4:Y:S04]  /*29730*/  LDL.LU R3, [R1+0x3ad8] ;  /* 0x003ad80001037983 */ /* 0x000f280000300800 */
[----:B------:R-:W2:Y:S04]  /*29740*/  LDL.LU.64 R22, [R1+0x3ad0] ;  /* 0x003ad00001167983 */ /* 0x000ea80000300a00 */
[----:B------:R1:W-:Y:S04]  /*29750*/  STL.64 [R1+0x3e0], R8 ;  /* 0x0003e00801007387 */ /* 0x0003e80000100a00 */
[----:B------:R1:W-:Y:S04]  /*29760*/  STL.64 [R1+0x3e8], R10 ;  /* 0x0003e80a01007387 */ /* 0x0003e80000100a00 */
[----:B-1----:R-:W3:Y:S04]  /*29770*/  LDL.LU R8, [R1+0x2f0] ;  /* 0x0002f00001087983 */ /* 0x002ee80000300800 */
[----:B------:R-:W3:Y:S04]  /*29780*/  LDL.LU R9, [R1+0x2f4] ;  /* 0x0002f40001097983 */ /* 0x000ee80000300800 */
[----:B------:R-:W3:Y:S04]  /*29790*/  LDL.LU R10, [R1+0x2f8] ;  /* 0x0002f800010a7983 */ /* 0x000ee80000300800 */
[----:B------:R-:W3:Y:S01]  /*297a0*/  LDL.LU R11, [R1+0x2fc] ;  /* 0x0002fc00010b7983 */ /* 0x000ee20000300800 */
        /* <DEDUP_REMOVED lines=14> */
[----:B-1----:R-:W3:Y:S01]  /*29890*/  LDL.LU.64 R22, [R1+0x3aa0] ;  /* 0x003aa00001167983 */ /* 0x002ee20000300a00 */
[----:B--2---:R-:W-:-:S15]  /*298a0*/  HMMA.1688.F32.TF32 R12, R4, R18, R12 ;  /* 0x00000012040c723c */ /* 0x004fde000008100c */
[----:B------:R-:W-:-:S04]  /*298b0*/  NOP ;  /* 0x0000000000007918 */ /* 0x000fc80000000000 */
[----:B------:R1:W-:Y:S04]  /*298c0*/  STL.64 [R1+0x3b0], R12 ;  /* 0x0003b00c01007387 */ /* 0x0003e80000100a00 */
[----:B------:R2:W-:Y:S04]  /*298d0*/  STL.64 [R1+0x3b8], R14 ;  /* 0x0003b80e01007387 */ /* 0x0005e80000100a00 */
        /* <DEDUP_REMOVED lines=10> */
[----:B------:R1:W-:Y:S04]  /*29980*/  STL.64 [R1+0x3a50], R18 ;  /* 0x003a501201007387 */ /* 0x0003e80000100a00 */
[----:B-1----:R-:W4:Y:S04]  /*29990*/  LDL.64 R18, [R1+0x148] ;  /* 0x0001480001127983 */ /* 0x002f280000100a00 */
[----:B------:R-:W2:Y:S04]  /*299a0*/  LDL.LU.64 R26, [R1+0x3a98] ;  /* 0x003a9800011a7983 */ /* 0x000ea80000300a00 */
[----:B------:R-:W2:Y:S04]  /*299b0*/  LDL.LU.64 R24, [R1+0x3a90] ;  /* 0x003a900001187983 */ /* 0x000ea80000300a00 */
[----:B------:R-:W-:Y:S04]  /*299c0*/  STL.64 [R1+0x3a0], R20 ;  /* 0x0003a01401007387 */ /* 0x000fe80000100a00 */
[----:B------:R1:W-:Y:S04]  /*299d0*/  STL.64 [R1+0x3a8], R22 ;  /* 0x0003a81601007387 */ /* 0x0003e80000100a00 */
[----:B-1----:R-:W2:Y:S04]  /*299e0*/  LDL.LU.64 R22, [R1+0x3a88] ;  /* 0x003a880001167983 */ /* 0x002ea80000300a00 */
[----:B------:R-:W3:Y:S01]  /*299f0*/  LDL.LU.64 R20, [R1+0x3a80] ;  /* 0x003a800001147983 */ /* 0x000ee20000300a00 */
[----:B--2---:R-:W-:-:S15]  /*29a00*/  HMMA.1688.F32.TF32 R24, R4, R22, R24 ;  /* 0x000000160418723c */ /* 0x004fde0000081018 */
[----:B------:R-:W-:-:S04]  /*29a10*/  NOP ;  /* 0x0000000000007918 */ /* 0x000fc80000000000 */
[----:B------:R-:W-:Y:S04]  /*29a20*/  STL.64 [R1+0x390], R24 ;  /* 0x0003901801007387 */ /* 0x000fe80000100a00 */
[----:B------:R1:W-:Y:S04]  /*29a30*/  STL.64 [R1+0x398], R26 ;  /* 0x0003981a01007387 */ /* 0x0003e80000100a00 */
[----:B-1----:R-:W2:Y:S04]  /*29a40*/  LDL.LU.64 R26, [R1+0x3a78] ;  /* 0x003a7800011a7983 */ /* 0x002ea80000300a00 */
[----:B------:R-:W2:Y:S04]  /*29a50*/  LDL.LU.64 R24, [R1+0x3a70] ;  /* 0x003a700001187983 */ /* 0x000ea80000300a00 */
[----:B------:R3:W-:Y:S02]  /*29a60*/  STL.64 [R1+0x3a20], R22 ;  /* 0x003a201601007387 */ /* 0x0007e40000100a00 */
[----:B---3--:R-:W-:Y:S01]  /*29a70*/  IMAD.MOV.U32 R22, RZ, RZ, R21 ;  /* 0x000000ffff167224 */ /* 0x008fe200078e0015 */
[----:B------:R-:W-:-:S07]  /*29a80*/  MOV R23, R20 ;  /* 0x0000001400177202 */ /* 0x000fce0000000f00 */
[----:B--2---:R-:W-:Y:S01]  /*29a90*/  HMMA.1688.F32.TF32 R20, R4, R22, R24 ;  /* 0x000000160414723c */ /* 0x004fe20000081018 */
[----:B------:R-:W2:-:S15]  /*29aa0*/  LDL.LU.64 R26, [R1+0x3a68] ;  /* 0x003a6800011a7983 */ /* 0x000e9e0000300a00 */
[----:B------:R-:W-:-:S03]  /*29ab0*/  NOP ;  /* 0x0000000000007918 */ /* 0x000fc60000000000 */
[----:B------:R-:W-:Y:S04]  /*29ac0*/  STL.64 [R1+0x380], R20 ;  /* 0x0003801401007387 */ /* 0x000fe80000100a00 */
[----:B------:R1:W-:Y:S04]  /*29ad0*/  STL.64 [R1+0x388], R22 ;  /* 0x0003881601007387 */ /* 0x0003e80000100a00 */
[----:B-1----:R-:W3:Y:S04]  /*29ae0*/  LDL.64 R22, [R1+0x108] ;  /* 0x0001080001167983 */ /* 0x002ee80000100a00 */
[----:B---3--:R1:W-:Y:S04]  /*29af0*/  STL.64 [R1+0x3a30], R22 ;  /* 0x003a301601007387 */ /* 0x0083e80000100a00 */
[----:B------:R-:W3:Y:S04]  /*29b00*/  LDL.LU R20, [R1+0x2c0] ;  /* 0x0002c00001147983 */ /* 0x000ee80000300800 */
[----:B------:R-:W3:Y:S04]  /*29b10*/  LDL.LU R21, [R1+0x2c4] ;  /* 0x0002c40001157983 */ /* 0x000ee80000300800 */
[----:B-1----:R-:W3:Y:S04]  /*29b20*/  LDL.LU R22, [R1+0x2c8] ;  /* 0x0002c80001167983 */ /* 0x002ee80000300800 */
[----:B------:R-:W3:Y:S01]  /*29b30*/  LDL.LU R23, [R1+0x2cc] ;  /* 0x0002cc0001177983 */ /* 0x000ee20000300800 */
[----:B--2---:R-:W-:Y:S03]  /*29b40*/  HMMA.1688.F32.TF32 R4, R4, R26, R8 ;  /* 0x0000001a0404723c */ /* 0x004fe60000081008 */
[----:B---3--:R-:W-:Y:S04]  /*29b50*/  STL.64 [R1+0x3a48], R22 ;  /* 0x003a481601007387 */ /* 0x008fe80000100a00 */
        /* <DEDUP_REMOVED lines=11> */
[----:B---3--:R-:W3:Y:S04]  /*29c10*/  LDL.LU R6, [R1+0x2a8] ;  /* 0x0002a80001067983 */ /* 0x008ee80000300800 */
[----:B------:R-:W3:Y:S04]  /*29c20*/  LDL.LU R7, [R1+0x2ac] ;  /* 0x0002ac0001077983 */ /* 0x000ee80000300800 */
[----:B------:R1:W-:Y:S04]  /*29c30*/  STL.64 [R1+0x3a00], R26 ;  /* 0x003a001a01007387 */ /* 0x0003e80000100a00 */
[----:B------:R-:W2:Y:S04]  /*29c40*/  LDL.LU R24, [R1+0x2b0] ;  /* 0x0002b00001187983 */ /* 0x000ea80000300800 */
[----:B------:R-:W2:Y:S04]  /*29c50*/  LDL.LU R25, [R1+0x2b4] ;  /* 0x0002b40001197983 */ /* 0x000ea80000300800 */
[----:B-1----:R-:W2:Y:S04]  /*29c60*/  LDL.LU R26, [R1+0x2b8] ;  /* 0x0002b800011a7983 */ /* 0x002ea80000300800 */
[----:B------:R-:W2:Y:S01]  /*29c70*/  LDL.LU R27, [R1+0x2bc] ;  /* 0x0002bc00011b7983 */ /* 0x000ea20000300800 */
[----:B----4-:R-:W-:-:S15]  /*29c80*/  HMMA.1688.F32.TF32 R12, R8, R18, R12 ;  /* 0x00000012080c723c */ /* 0x010fde000008100c */
[----:B------:R-:W-:-:S04]  /*29c90*/  NOP ;  /* 0x0000000000007918 */ /* 0x000fc80000000000 */
[----:B------:R1:W-:Y:S04]  /*29ca0*/  STL.64 [R1+0x2e0], R12 ;  /* 0x0002e00c01007387 */ /* 0x0003e80000100a00 */
[----:B------:R-:W-:Y:S01]  /*29cb0*/  STL.64 [R1+0x2e8], R14 ;  /* 0x0002e80e01007387 */ /* 0x000fe20000100a00 */
[----:B-1----:R-:W-:Y:S02]  /*29cc0*/  IMAD.MOV.U32 R13, RZ, RZ, R18 ;  /* 0x000000ffff0d7224 */ /* 0x002fe400078e0012 */
[----:B------:R-:W-:Y:S02]  /*29cd0*/  IMAD.MOV.U32 R12, RZ, RZ, R19 ;  /* 0x000000ffff0c7224 */ /* 0x000fe400078e0013 */
[----:B------:R-:W2:Y:S02]  /*29ce0*/  LDL.LU.64 R18, [R1+0x3a50] ;  /* 0x003a500001127983 */ /* 0x000ea40000300a00 */
        /* <DEDUP_REMOVED lines=12> */
[----:B-1----:R-:W3:Y:S04]  /*29db0*/  LDL.LU.64 R22, [R1+0x3a30] ;  /* 0x003a300001167983 */ /* 0x002ee80000300a00 */
[----:B------:R-:W2:Y:S02]  /*29dc0*/  LDL.LU.64 R18, [R1+0x3a28] ;  /* 0x003a280001127983 */ /* 0x000ea40000300a00 */
[----:B--2---:R-:W-:Y:S02]  /*29dd0*/  HMMA.1688.F32.TF32 R24, R8, R18, R24 ;  /* 0x000000120818723c */ /* 0x004fe40000081018 */
[----:B------:R1:W-:Y:S02]  /*29de0*/  STL.64 [R1+0x39a8], R18 ;  /* 0x0039a81201007387 */ /* 0x0003e40000100a00 */
[----:B-1----:R-:W-:Y:S01]  /*29df0*/  MOV R18, R15 ;  /* 0x0000000f00127202 */ /* 0x002fe20000000f00 */
[----:B------:R-:W-:-:S14]  /*29e00*/  IMAD.MOV.U32 R19, RZ, RZ, R14 ;  /* 0x000000ffff137224 */ /* 0x000fdc00078e000e */
[----:B------:R-:W-:Y:S04]  /*29e10*/  STL.64 [R1+0x2b0], R24 ;  /* 0x0002b01801007387 */ /* 0x000fe80000100a00 */
[----:B------:R-:W-:Y:S04]  /*29e20*/  STL.64 [R1+0x2b8], R26 ;  /* 0x0002b81a01007387 */ /* 0x000fe80000100a00 */
[----:B------:R1:W-:Y:S04]  /*29e30*/  STL.64 [R1+0x39c0], R18 ;  /* 0x0039c01201007387 */ /* 0x0003e80000100a00 */
[----:B-1----:R-:W2:Y:S04]  /*29e40*/  LDL.64 R18, [R1+0x138] ;  /* 0x0001380001127983 */ /* 0x002ea80000100a00 */
[----:B--2---:R1:W-:Y:S02]  /*29e50*/  STL.64 [R1+0x39d8], R18 ;  /* 0x0039d81201007387 */ /* 0x0043e40000100a00 */
[----:B-1----:R-:W-:-:S02]  /*29e60*/  IMAD.MOV.U32 R18, RZ, RZ, R13 ;  /* 0x000000ffff127224 */ /* 0x002fc400078e000d */
[----:B------:R-:W-:-:S05]  /*29e70*/  IMAD.MOV.U32 R19, RZ, RZ, R12 ;  /* 0x000000ffff137224 */ /* 0x000fca00078e000c */
[----:B------:R1:W-:Y:S04]  /*29e80*/  STL.64 [R1+0x3a08], R18 ;  /* 0x003a081201007387 */ /* 0x0003e80000100a00 */
[----:B------:R-:W2:Y:S04]  /*29e90*/  LDL.LU R16, [R1+0x280] ;  /* 0x0002800001107983 */ /* 0x000ea80000300800 */
[----:B------:R-:W2:Y:S04]  /*29ea0*/  LDL.LU R17, [R1+0x284] ;  /* 0x0002840001117983 */ /* 0x000ea80000300800 */
[----:B-1----:R-:W4:Y:S04]  /*29eb0*/  LDL.LU R18, [R1+0x288] ;  /* 0x0002880001127983 */ /* 0x002f280000300800 */
[----:B------:R-:W4:Y:S01]  /*29ec0*/  LDL.LU R19, [R1+0x28c] ;  /* 0x00028c0001137983 */ /* 0x000f220000300800 */
[----:B---3--:R-:W-:Y:S03]  /*29ed0*/  HMMA.1688.F32.TF32 R4, R8, R22, R4 ;  /* 0x000000160804723c */ /* 0x008fe60000081004 */
[----:B----4-:R-:W-:Y:S04]  /*29ee0*/  STL.64 [R1+0x3a18], R18 ;  /* 0x003a181201007387 */ /* 0x010fe80000100a00 */
[----:B--2---:R1:W-:Y:S04]  /*29ef0*/  STL.64 [R1+0x3a10], R16 ;  /* 0x003a101001007387 */ /* 0x0043e80000100a00 */
        /* <DEDUP_REMOVED lines=10> */
[----:B------:R1:W-:Y:S02]  /*29fa0*/  STL.64 [R1+0x2a8], R6 ;  /* 0x0002a80601007387 */ /* 0x0003e40000100a00 */
[----:B-1----:R-:W-:Y:S01]  /*29fb0*/  MOV R4, R23 ;  /* 0x0000001700047202 */ /* 0x002fe20000000f00 */
[----:B------:R-:W-:-:S02]  /*29fc0*/  IMAD.MOV.U32 R7, RZ, RZ, R22 ;  /* 0x000000ffff077224 */ /* 0x000fc400078e0016 */
[----:B------:R-:W2:Y:S02]  /*29fd0*/  LDL.LU.64 R22, [R1+0x3a20] ;  /* 0x003a200001167983 */ /* 0x000ea40000300a00 */
[----:B--2---:R-:W-:-:S15]  /*29fe0*/  HMMA.1688.F32.TF32 R16, R8, R22, R16 ;  /* 0x000000160810723c */ /* 0x004fde0000081010 */
[----:B------:R-:W-:-:S04]  /*29ff0*/  NOP ;  /* 0x0000000000007918 */ /* 0x000fc80000000000 */
[----:B------:R-:W-:Y:S04]  /*2a000*/  STL.64 [R1+0x290], R16 ;  /* 0x0002901001007387 */ /* 0x000fe80000100a00 */
[----:B------:R1:W-:Y:S04]  /*2a010*/  STL.64 [R1+0x298], R18 ;  /* 0x0002981201007387 */ /* 0x0003e80000100a00 */
[----:B-1----:R-:W3:Y:S04]  /*2a020*/  LDL.LU.64 R18, [R1+0x3a18] ;  /* 0x003a180001127983 */ /* 0x002ee80000300a00 */
[----:B------:R-:W3:Y:S04]  /*2a030*/  LDL.LU.64 R16, [R1+0x3a10] ;  /* 0x003a100001107983 */ /* 0x000ee80000300a00 */
[----:B------:R1:W-:Y:S04]  /*2a040*/  STL.64 [R1+0x39a0], R22 ;  /* 0x0039a01601007387 */ /* 0x0003e80000100a00 */
        /* <DEDUP_REMOVED lines=10> */
[----:B---3--:R-:W-:Y:S03]  /*2a0f0*/  HMMA.1688.F32.TF32 R16, R8, R26, R16 ;  /* 0x0000001a0810723c */ /* 0x008fe60000081010 */
[----:B--2---:R-:W-:Y:S04]  /*2a100*/  STL.64 [R1+0x39d0], R22 ;  /* 0x0039d01601007387 */ /* 0x004fe80000100a00 */
[----:B------:R1:W-:Y:S04]  /*2a110*/  STL.64 [R1+0x39c8], R20 ;  /* 0x0039c81401007387 */ /* 0x0003e80000100a00 */
[----:B-1----:R-:W2:Y:S04]  /*2a120*/  LDL.LU R20, [R1+0x1d0] ;  /* 0x0001d00001147983 */ /* 0x002ea80000300800 */
[----:B------:R-:W2:Y:S04]  /*2a130*/  LDL.LU R21, [R1+0x1d4] ;  /* 0x0001d40001157983 */ /* 0x000ea80000300800 */
[----:B------:R-:W3:Y:S04]  /*2a140*/  LDL.LU R22, [R1+0x1d8] ;  /* 0x0001d80001167983 */ /* 0x000ee80000300800 */
[----:B------:R-:W3:Y:S01]  /*2a150*/  LDL.LU R23, [R1+0x1dc] ;  /* 0x0001dc0001177983 */ /* 0x000ee20000300800 */
[----:B------:R-:W-:-:S02]  /*2a160*/  IMAD.MOV.U32 R6, RZ, RZ, R26 ;  /* 0x000000ffff067224 */ /* 0x000fc400078e001a */
        /* <DEDUP_REMOVED lines=9> */
[----:B-1----:R-:W2:Y:S04]  /*2a200*/  LDL.LU.64 R18, [R1+0x3a08] ;  /* 0x003a080001127983 */ /* 0x002ea80000300a00 */
[----:B------:R-:W4:Y:S02]  /*2a210*/  LDL.LU.64 R26, [R1+0x3a00] ;  /* 0x003a0000011a7983 */ /* 0x000f240000300a00 */
[----:B----4-:R-:W-:Y:S02]  /*2a220*/  HMMA.1688.F32.TF32 R8, R8, R26, R12 ;  /* 0x0000001a0808723c */ /* 0x010fe4000008100c */
[----:B------:R-:W2:Y:S04]  /*2a230*/  LDL.LU.64 R14, [R1+0x39f8] ;  /* 0x0039f800010e7983 */ /* 0x000ea80000300a00 */
[----:B------:R-:W2:-:S13]  /*2a240*/  LDL.LU.64 R12, [R1+0x39f0] ;  /* 0x0039f000010c7983 */ /* 0x000e9a0000300a00 */
[----:B------:R-:W-:Y:S04]  /*2a250*/  STL.64 [R1+0x1f0], R8 ;  /* 0x0001f00801007387 */ /* 0x000fe80000100a00 */
[----:B------:R-:W-:Y:S04]  /*2a260*/  STL.64 [R1+0x1f8], R10 ;  /* 0x0001f80a01007387 */ /* 0x000fe80000100a00 */
[----:B------:R1:W-:Y:S04]  /*2a270*/  STL.64 [R1+0x3978], R26 ;  /* 0x0039781a01007387 */ /* 0x0003e80000100a00 */
[----:B------:R-:W3:Y:S04]  /*2a280*/  LDL.LU R24, [R1+0x1a0] ;  /* 0x0001a00001187983 */ /* 0x000ee80000300800 */
[----:B------:R-:W3:Y:S04]  /*2a290*/  LDL.LU R25, [R1+0x1a4] ;  /* 0x0001a40001197983 */ /* 0x000ee80000300800 */
[----:B-1----:R-:W3:Y:S01]  /*2a2a0*/  LDL.LU R26, [R1+0x1a8] ;  /* 0x0001a800011a7983 */ /* 0x002ee20000300800 */
[----:B--2---:R-:W-:Y:S03]  /*2a2b0*/  HMMA.1688.F32.TF32 R16, R12, R18, R20 ;  /* 0x000000120c10723c */ /* 0x004fe60000081014 */
[----:B------:R-:W2:Y:S04]  /*2a2c0*/  LDL.LU.64 R22, [R1+0x39e8] ;  /* 0x0039e80001167983 */ /* 0x000ea80000300a00 */
[----:B------:R-:W2:-:S12]  /*2a2d0*/  LDL.LU.64 R20, [R1+0x39e0] ;  /* 0x0039e00001147983 */ /* 0x000e980000300a00 */
[----:B------:R-:W-:Y:S04]  /*2a2e0*/  STL.64 [R1+0x1e0], R16 ;  /* 0x0001e01001007387 */ /* 0x000fe80000100a00 */
[----:B------:R1:W-:Y:S04]  /*2a2f0*/  STL.64 [R1+0x1e8], R18 ;  /* 0x0001e81201007387 */ /* 0x0003e80000100a00 */
[----:B-1----:R-:W2:Y:S01]  /*2a300*/  LDL.LU.64 R18, [R1+0x39d8] ;  /* 0x0039d80001127983 */ /* 0x002ea20000300a00 */
[----:B------:R-:W-:Y:S01]  /*2a310*/  IMAD.MOV.U32 R11, RZ, RZ, R4 ;  /* 0x000000ffff0b7224 */ /* 0x000fe200078e0004 */
[----:B------:R-:W-:Y:S01]  /*2a320*/  MOV R27, R3 ;  /* 0x00000003001b7202 */ /* 0x000fe20000000f00 */
        /* <DEDUP_REMOVED lines=8> */
[----:B------:R-:W2:Y:S04]  /*2a3b0*/  LDL.LU.64 R18, [R1+0x39c0] ;  /* 0x0039c00001127983 */ /* 0x000ea80000300a00 */
        /* <DEDUP_REMOVED lines=14> */
[----:B------:R-:W-:-:S03]  /*2a4a0*/  IMAD.MOV.U32 R10, RZ, RZ, R7 ;  /* 0x000000ffff0a7224 */ /* 0x000fc600078e0007 */
[----:B------:R-:W4:Y:S04]  /*2a4b0*/  LDL.LU R20, [R1+0x10] ;  /* 0x0000100001147983 */ /* 0x000f280000300800 */
[----:B---3--:R-:W-:-:S15]  /*2a4c0*/  HMMA.1688.F32.TF32 R24, R12, R10, R24 ;  /* 0x0000000a0c18723c */ /* 0x008fde0000081018 */
[----:B------:R-:W-:-:S04]  /*2a4d0*/  NOP ;  /* 0x0000000000007918 */ /* 0x000fc80000000000 */
[----:B------:R-:W-:Y:S04]  /*2a4e0*/  STL.64 [R1+0x1a0], R24 ;  /* 0x0001a01801007387 */ /* 0x000fe80000100a00 */
[----:B------:R-:W-:Y:S01]  /*2a4f0*/  STL.64 [R1+0x1a8], R26 ;  /* 0x0001a81a01007387 */ /* 0x000fe20000100a00 */
[----:B--2---:R-:W-:-:S15]  /*2a500*/  HMMA.1688.F32.TF32 R8, R12, R22, R16 ;  /* 0x000000160c08723c */ /* 0x004fde0000081010 */
[----:B------:R-:W-:-:S04]  /*2a510*/  NOP ;  /* 0x0000000000007918 */ /* 0x000fc80000000000 */
[----:B------:R1:W-:Y:S04]  /*2a520*/  STL.64 [R1+0x190], R8 ;  /* 0x0001900801007387 */ /* 0x0003e80000100a00 */
[----:B------:R2:W-:Y:S04]  /*2a530*/  STL.64 [R1+0x198], R10 ;  /* 0x0001980a01007387 */ /* 0x0005e80000100a00 */
[----:B------:R-:W4:Y:S04]  /*2a540*/  LDL.LU R21, [R1+0x14] ;  /* 0x0000140001157983 */ /* 0x000f280000300800 */
[----:B------:R-:W3:Y:S04]  /*2a550*/  LDL.LU R22, [R1+0x18] ;  /* 0x0000180001167983 */ /* 0x000ee80000300800 */
[----:B------:R-:W3:Y:S04]  /*2a560*/  LDL.LU R23, [R1+0x1c] ;  /* 0x00001c0001177983 */ /* 0x000ee80000300800 */
[----:B-1----:R-:W3:Y:S04]  /*2a570*/  LDL.LU R8, [R1+0x40] ;  /* 0x0000400001087983 */ /* 0x002ee80000300800 */
[----:B------:R-:W3:Y:S04]  /*2a580*/  LDL.LU R9, [R1+0x44] ;  /* 0x0000440001097983 */ /* 0x000ee80000300800 */
[----:B--2---:R-:W2:Y:S04]  /*2a590*/  LDL.LU R10, [R1+0x48] ;  /* 0x00004800010a7983 */ /* 0x004ea80000300800 */
        /* <DEDUP_REMOVED lines=15> */
[----:B------:R-:W2:Y:S04]  /*2a690*/  LDL.LU R10, [R1+0x58] ;  /* 0x00005800010a7983 */ /* 0x000ea80000300800 */
[----:B------:R-:W2:Y:S01]  /*2a6a0*/  LDL.LU R11, [R1+0x5c] ;  /* 0x00005c00010b7983 */ /* 0x000ea20000300800 */
[----:B------:R-:W-:-:S03]  /*2a6b0*/  IMAD.MOV.U32 R27, RZ, RZ, R5 ;  /* 0x000000ffff1b7224 */ /* 0x000fc600078e0005 */
[----:B------:R-:W3:Y:S01]  /*2a6c0*/  LDL.LU R4, [R1+0x70] ;  /* 0x0000700001047983 */ /* 0x000ee20000300800 */
[----:B------:R-:W-:-:S03]  /*2a6d0*/  IMAD.MOV.U32 R26, RZ, RZ, R6 ;  /* 0x000000ffff1a7224 */ /* 0x000fc600078e0006 */
[----:B------:R-:W4:Y:S04]  /*2a6e0*/  LDL.LU R5, [R1+0x74] ;  /* 0x0000740001057983 */ /* 0x000f280000300800 */
[----:B------:R-:W4:Y:S04]  /*2a6f0*/  LDL.LU R6, [R1+0x78] ;  /* 0x0000780001067983 */ /* 0x000f280000300800 */
[----:B------:R-:W4:Y:S04]  /*2a700*/  LDL.LU R7, [R1+0x7c] ;  /* 0x00007c0001077983 */ /* 0x000f280000300800 */
[----:B--2---:R-:W-:Y:S04]  /*2a710*/  STL.64 [R1+0x3948], R10 ;  /* 0x0039480a01007387 */ /* 0x004fe80000100a00 */
[----:B---3--:R1:W-:Y:S04]  /*2a720*/  STL.64 [R1+0x3940], R8 ;  /* 0x0039400801007387 */ /* 0x0083e80000100a00 */
[----:B-1----:R-:W2:Y:S04]  /*2a730*/  LDL.LU R8, [R1+0x60] ;  /* 0x0000600001087983 */ /* 0x002ea80000300800 */
[----:B------:R-:W2:Y:S04]  /*2a740*/  LDL.LU R9, [R1+0x64] ;  /* 0x0000640001097983 */ /* 0x000ea80000300800 */
[----:B------:R-:W3:Y:S04]  /*2a750*/  LDL.LU R10, [R1+0x68] ;  /* 0x00006800010a7983 */ /* 0x000ee80000300800 */
[----:B------:R-:W3:Y:S04]  /*2a760*/  LDL.LU R11, [R1+0x6c] ;  /* 0x00006c00010b7983 */ /* 0x000ee80000300800 */
[----:B---3--:R1:W-:Y:S04]  /*2a770*/  STL.64 [R1+0x3958], R10 ;  /* 0x0039580a01007387 */ /* 0x0083e80000100a00 */
[----:B--2---:R-:W-:Y:S04]  /*2a780*/  STL.64 [R1+0x3950], R8 ;  /* 0x0039500801007387 */ /* 0x004fe80000100a00 */
[----:B-1----:R-:W2:Y:S04]  /*2a790*/  LDL.LU.64 R10, [R1+0x148] ;  /* 0x00014800010a7983 */ /* 0x002ea80000300a00 */
[----:B------:R1:W-:Y:S04]  /*2a7a0*/  STL.64 [R1+0x38f8], R22 ;  /* 0x0038f81601007387 */ /* 0x0003e80000100a00 */
[----:B----4-:R3:W-:Y:S04]  /*2a7b0*/  STL.64 [R1+0x38f0], R20 ;  /* 0x0038f01401007387 */ /* 0x0107e80000100a00 */
[----:B-1----:R-:W4:Y:S04]  /*2a7c0*/  LDL.LU.64 R22, [R1+0xf8] ;  /* 0x0000f80001167983 */ /* 0x002f280000300a00 */
[----:B----4-:R1:W-:Y:S04]  /*2a7d0*/  STL.64 [R1+0x3900], R22 ;  /* 0x0039001601007387 */ /* 0x0103e80000100a00 */
[----:B---3--:R-:W3:Y:S04]  /*2a7e0*/  LDL.LU R20, [R1+0x30] ;  /* 0x0000300001147983 */ /* 0x008ee80000300800 */
[----:B------:R-:W3:Y:S04]  /*2a7f0*/  LDL.LU R21, [R1+0x34] ;  /* 0x0000340001157983 */ /* 0x000ee80000300800 */
[----:B-1----:R-:W4:Y:S04]  /*2a800*/  LDL.LU R22, [R1+0x38] ;  /* 0x0000380001167983 */ /* 0x002f280000300800 */
[----:B------:R-:W4:Y:S01]  /*2a810*/  LDL.LU R23, [R1+0x3c] ;  /* 0x00003c0001177983 */ /* 0x000f220000300800 */
[C---:B------:R-:W-:Y:S03]  /*2a820*/  HMMA.1688.F32.TF32 R24, R12.reuse, R26, R16 ;  /* 0x0000001a0c18723c */ /* 0x040fe60000081010 */
[----:B----4-:R1:W-:Y:S04]  /*2a830*/  STL.64 [R1+0x3920], R22 ;  /* 0x0039201601007387 */ /* 0x0103e80000100a00 */
[----:B---3--:R-:W-:Y:S04]  /*2a840*/  STL.64 [R1+0x3918], R20 ;  /* 0x0039181401007387 */ /* 0x008fe80000100a00 */
[----:B-1----:R-:W3:Y:S04]  /*2a850*/  LDL.LU.64 R22, [R1+0x118] ;  /* 0x0001180001167983 */ /* 0x002ee80000300a00 */
[----:B---3--:R1:W-:Y:S04]  /*2a860*/  STL.64 [R1+0x3938], R22 ;  /* 0x0039381601007387 */ /* 0x0083e80000100a00 */
[----:B-1----:R-:W3:Y:S04]  /*2a870*/  LDL.LU.64 R22, [R1+0x128] ;  /* 0x0001280001167983 */ /* 0x002ee80000300a00 */
[----:B------:R-:W4:Y:S04]  /*2a880*/  LDL.LU.64 R18, [R1+0x3988] ;  /* 0x0039880001127983 */ /* 0x000f280000300a00 */
[----:B------:R-:W4:Y:S04]  /*2a890*/  LDL.LU.64 R16, [R1+0x3980] ;  /* 0x0039800001107983 */ /* 0x000f280000300a00 */
        /* <DEDUP_REMOVED lines=8> */
[----:B-1----:R-:W3:Y:S01]  /*2a920*/  LDL.LU R12, [R1+0x20] ;  /* 0x00002000010c7983 */ /* 0x002ee20000300800 */
[----:B----4-:R-:W-:Y:S02]  /*2a930*/  IMAD.MOV.U32 R14, RZ, RZ, R29 ;  /* 0x000000ffff0e7224 */ /* 0x010fe400078e001d */
[----:B------:R-:W-:Y:S01]  /*2a940*/  IMAD.MOV.U32 R15, RZ, RZ, R28 ;  /* 0x000000ffff0f7224 */ /* 0x000fe200078e001c */
[----:B------:R-:W-:-:S02]  /*2a950*/  MOV R13, R2 ;  /* 0x00000002000d7202 */ /* 0x000fc40000000f00 */
[----:B------:R-:W4:Y:S04]  /*2a960*/  LDL.LU R2, [R1+0x3964] ;  /* 0x0039640001027983 */ /* 0x000f280000300800 */
[----:B------:R1:W-:Y:S01]  /*2a970*/  STL.64 [R1+0x3910], R14 ;  /* 0x0039100e01007387 */ /* 0x0003e20000100a00 */
[----:B--2---:R-:W-:Y:S03]  /*2a980*/  HMMA.1688.F32.TF32 R4, R16, R10, R4 ;  /* 0x0000000a1004723c */ /* 0x004fe60000081004 */
[----:B---3--:R-:W-:Y:S04]  /*2a990*/  STL.64 [R1+0x3908], R12 ;  /* 0x0039080c01007387 */ /* 0x008fe80000100a00 */
[----:B-1----:R-:W2:Y:S04]  /*2a9a0*/  LDL.LU.64 R14, [R1+0x108] ;  /* 0x00010800010e7983 */ /* 0x002ea80000300a00 */
[----:B------:R1:W-:Y:S04]  /*2a9b0*/  STL.64 [R1+0x38e8], R26 ;  /* 0x0038e81a01007387 */ /* 0x0003e80000100a00 */
[----:B-1----:R-:W3:Y:S04]  /*2a9c0*/  LDL.LU.64 R26, [R1+0xe8] ;  /* 0x0000e800011a7983 */ /* 0x002ee80000300a00 */
[----:B------:R1:W-:Y:S04]  /*2a9d0*/  STL.64 [R1+0x450], R4 ;  /* 0x0004500401007387 */ /* 0x0003e80000100a00 */
[----:B------:R4:W-:Y:S04]  /*2a9e0*/  STL.64 [R1+0x458], R6 ;  /* 0x0004580601007387 */ /* 0x0009e80000100a00 */
[----:B-1----:R-:W2:Y:S01]  /*2a9f0*/  LDL.LU R4, [R1+0x3960] ;  /* 0x0039600001047983 */ /* 0x002ea20000300800 */
[----:B----4-:R-:W-:-:S02]  /*2aa00*/  IMAD.MOV.U32 R7, RZ, RZ, R10 ;  /* 0x000000ffff077224 */ /* 0x010fc400078e000a */
[----:B------:R-:W-:Y:S02]  /*2aa10*/  IMAD.MOV.U32 R6, RZ, RZ, R11 ;  /* 0x000000ffff067224 */ /* 0x000fe400078e000b */
[----:B------:R-:W4:Y:S04]  /*2aa20*/  LDL.LU.64 R10, [R1+0x3958] ;  /* 0x00395800010a7983 */ /* 0x000f280000300a00 */
[----:B------:R-:W4:Y:S04]  /*2aa30*/  LDL.LU.64 R8, [R1+0x3950] ;  /* 0x0039500001087983 */ /* 0x000f280000300a00 */
[----:B------:R-:W-:Y:S04]  /*2aa40*/  STL [R1+0x38d4], R6 ;  /* 0x0038d40601007387 */ /* 0x000fe80000100800 */
[----:B------:R1:W-:Y:S02]  /*2aa50*/  STL [R1+0x38d0], R7 ;  /* 0x0038d00701007387 */ /* 0x0003e40000100800 */
[----:B-1----:R-:W-:Y:S01]  /*2aa60*/  IMAD.MOV.U32 R7, RZ, RZ, R3 ;  /* 0x000000ffff077224 */ /* 0x002fe200078e0003 */
[----:B--2---:R-:W-:-:S07]  /*2aa70*/  MOV R6, R4 ;  /* 0x0000000400067202 */ /* 0x004fce0000000f00 */
[----:B----4-:R-:W-:Y:S01]  /*2aa80*/  HMMA.1688.F32.TF32 R4, R16, R6, R8 ;  /* 0x000000061004723c */ /* 0x010fe20000081008 */
[----:B------:R-:W2:Y:S04]  /*2aa90*/  LDL.LU.64 R10, [R1+0x3948] ;  /* 0x00394800010a7983 */ /* 0x000ea80000300a00 */
[----:B------:R-:W2:-:S14]  /*2aaa0*/  LDL.LU.64 R8, [R1+0x3940] ;  /* 0x0039400001087983 */ /* 0x000e9c0000300a00 */
[----:B------:R-:W-:Y:S04]  /*2aab0*/  STL.64 [R1+0xd0], R4 ;  /* 0x0000d00401007387 */ /* 0x000fe80000100a00 */
[----:B------:R1:W-:Y:S02]  /*2aac0*/  STL.64 [R1+0xd8], R6 ;  /* 0x0000d80601007387 */ /* 0x0003e40000100a00 */
[----:B-1----:R-:W-:Y:S02]  /*2aad0*/  IMAD.MOV.U32 R6, RZ, RZ, R22 ;  /* 0x000000ffff067224 */ /* 0x002fe400078e0016 */
[----:B------:R-:W-:Y:S01]  /*2aae0*/  IMAD.MOV.U32 R7, RZ, RZ, R23 ;  /* 0x000000ffff077224 */ /* 0x000fe200078e0017 */
[----:B--2---:R-:W-:Y:S01]  /*2aaf0*/  HMMA.1688.F32.TF32 R8, R16, R22, R8 ;  /* 0x000000161008723c */ /* 0x004fe20000081008 */
[----:B------:R-:W2:-:S15]  /*2ab00*/  LDL.LU.64 R22, [R1+0x3938] ;  /* 0x0039380001167983 */ /* 0x000e9e0000300a00 */
[----:B------:R-:W-:-:S03]  /*2ab10*/  NOP ;  /* 0x0000000000007918 */ /* 0x000fc60000000000 */
[----:B------:R-:W-:Y:S04]  /*2ab20*/  STL.64 [R1+0xc0], R8 ;  /* 0x0000c00801007387 */ /* 0x000fe80000100a00 */
[----:B------:R1:W-:Y:S01]  /*2ab30*/  STL [R1+0xc8], R10 ;  /* 0x0000c80a01007387 */ /* 0x0003e20000100800 */
[----:B------:R-:W-:-:S03]  /*2ab40*/  IMAD.MOV.U32 R3, RZ, RZ, R11 ;  /* 0x000000ffff037224 */ /* 0x000fc600078e000b */
[----:B-1----:R-:W2:Y:S04]  /*2ab50*/  LDL.LU.64 R10, [R1+0x3930] ;  /* 0x00393000010a7983 */ /* 0x002ea80000300a00 */
[----:B------:R-:W2:Y:S04]  /*2ab60*/  LDL.LU.64 R8, [R1+0x3928] ;  /* 0x0039280001087983 */ /* 0x000ea80000300a00 */
[----:B------:R-:W-:Y:S01]  /*2ab70*/  STL [R1+0x3598], R3 ;  /* 0x0035980301007387 */ /* 0x000fe20000100800 */
[----:B--2---:R-:W-:-:S15]  /*2ab80*/  HMMA.1688.F32.TF32 R8, R16, R22, R8 ;  /* 0x000000161008723c */ /* 0x004fde0000081008 */
[----:B------:R-:W-:-:S04]  /*2ab90*/  NOP ;  /* 0x0000000000007918 */ /* 0x000fc80000000000 */
[----:B------:R-:W-:Y:S04]  /*2aba0*/  STL.64 [R1+0xb0], R8 ;  /* 0x0000b00801007387 */ /* 0x000fe80000100a00 */
[----:B------:R1:W-:Y:S02]  /*2abb0*/  STL.64 [R1+0xb8], R10 ;  /* 0x0000b80a01007387 */ /* 0x0003e40000100a00 */
[----:B-1----:R-:W-:Y:S01]  /*2abc0*/  MOV R11, R22 ;  /* 0x00000016000b7202 */ /* 0x002fe20000000f00 */
[----:B------:R-:W-:Y:S02]  /*2abd0*/  IMAD.MOV.U32 R10, RZ, RZ, R23 ;  /* 0x000000ffff0a7224 */ /* 0x000fe400078e0017 */
[----:B------:R-:W2:Y:S04]  /*2abe0*/  LDL.LU.64 R22, [R1+0x3920] ;  /* 0x0039200001167983 */ /* 0x000ea80000300a00 */
[----:B------:R-:W2:Y:S01]  /*2abf0*/  LDL.LU.64 R20, [R1+0x3918] ;  /* 0x0039180001147983 */ /* 0x000ea20000300a00 */
[----:B------:R-:W-:-:S02]  /*2ac00*/  IMAD.MOV.U32 R8, RZ, RZ, R14 ;  /* 0x000000ffff087224 */ /* 0x000fc400078e000e */
[----:B------:R-:W-:Y:S01]  /*2ac10*/  IMAD.MOV.U32 R5, RZ, RZ, R15 ;  /* 0x000000ffff057224 */ /* 0x000fe200078e000f */
[----:B--2---:R-:W-:Y:S01]  /*2ac20*/  HMMA.1688.F32.TF32 R20, R16, R14, R20 ;  /* 0x0000000e1014723c */ /* 0x004fe20000081014 */
[----:B------:R-:W2:Y:S04]  /*2ac30*/  LDL.LU.64 R14, [R1+0x3910] ;  /* 0x00391000010e7983 */ /* 0x000ea80000300a00 */
[----:B------:R-:W2:-:S14]  /*2ac40*/  LDL.LU.64 R12, [R1+0x3908] ;  /* 0x00390800010c7983 */ /* 0x000e9c0000300a00 */
[----:B------:R-:W-:Y:S04]  /*2ac50*/  STL.64 [R1+0xa0], R20 ;  /* 0x0000a01401007387 */ /* 0x000fe80000100a00 */
[----:B------:R1:W-:Y:S01]  /*2ac60*/  STL [R1+0xa8], R22 ;  /* 0x0000a81601007387 */ /* 0x0003e20000100800 */
[----:B------:R-:W-:-:S03]  /*2ac70*/  IMAD.MOV.U32 R3, RZ, RZ, R23 ;  /* 0x000000ffff037224 */ /* 0x000fc600078e0017 */
[----:B-1----:R-:W2:Y:S04]  /*2ac80*/  LDL.LU.64 R22, [R1+0x3900] ;  /* 0x0039000001167983 */ /* 0x002ea80000300a00 */
[----:B------:R-:W-:Y:S01]  /*2ac90*/  STL [R1+0x35b0], R3 ;  /* 0x0035b00301007387 */ /* 0x000fe20000100800 */
[----:B--2---:R-:W-:Y:S01]  /*2aca0*/  HMMA.1688.F32.TF32 R12, R16, R22, R12 ;  /* 0x00000016100c723c */ /* 0x004fe2000008100c */
[----:B------:R-:W-:Y:S01]  /*2acb0*/  MOV R9, R23 ;  /* 0x0000001700097202 */ /* 0x000fe20000000f00 */
[----:B------:R-:W-:Y:S02]  /*2acc0*/  IMAD.MOV.U32 R4, RZ, RZ, R22 ;  /* 0x000000ffff047224 */ /* 0x000fe400078e0016 */
[----:B------:R-:W2:Y:S04]  /*2acd0*/  LDL.LU.64 R22, [R1+0x38f8] ;  /* 0x0038f80001167983 */ /* 0x000ea80000300a00 */
[----:B------:R-:W2:Y:S11]  /*2ace0*/  LDL.LU.64 R20, [R1+0x38f0] ;  /* 0x0038f00001147983 */ /* 0x000eb60000300a00 */
[----:B------:R-:W-:-:S02]  /*2acf0*/  IMAD.MOV.U32 R28, RZ, RZ, R15 ;  /* 0x000000ffff1c7224 */ /* 0x000fc400078e000f */
[----:B------:R-:W-:Y:S01]  /*2ad00*/  IMAD.MOV.U32 R29, RZ, RZ, R14 ;  /* 0x000000ffff1d7224 */ /* 0x000fe200078e000e */
[----:B------:R3:W-:Y:S04]  /*2ad10*/  STL.64 [R1+0x440], R12 ;  /* 0x0004400c01007387 */ /* 0x0007e80000100a00 */
[----:B------:R-:W-:Y:S04]  /*2ad20*/  STL [R1+0x35b8], R28 ;  /* 0x0035b81c01007387 */ /* 0x000fe80000100800 */
[----:B------:R-:W-:Y:S04]  /*2ad30*/  LDS R14, [R0+UR8+0x1a000] ;  /* 0x01a00008000e7984 */ /* 0x000fe80008000800 */
[----:B------:R-:W-:Y:S01]  /*2ad40*/  STL [R1+0x35b4], R29 ;  /* 0x0035b41d01007387 */ /* 0x000fe20000100800 */
[----:B---3--:R-:W-:Y:S01]  /*2ad50*/  IMAD.MOV.U32 R13, RZ, RZ, R27 ;  /* 0x000000ffff0d7224 */ /* 0x008fe200078e001b */
[----:B------:R-:W-:Y:S01]  /*2ad60*/  MOV R12, R26 ;  /* 0x0000001a000c7202 */ /* 0x000fe20000000f00 */
[----:B--2---:R-:W-:Y:S01]  /*2ad70*/  HMMA.1688.F32.TF32 R20, R16, R26, R20 ;  /* 0x0000001a1014723c */ /* 0x004fe20000081014 */
[----:B------:R-:W2:-:S15]  /*2ad80*/  LDL.LU.64 R26, [R1+0x38e8] ;  /* 0x0038e800011a7983 */ /* 0x000e9e0000300a00 */
[----:B------:R-:W-:-:S03]  /*2ad90*/  NOP ;  /* 0x0000000000007918 */ /* 0x000fc60000000000 */
[----:B------:R-:W-:Y:S04]  /*2ada0*/  STL.64 [R1+0x80], R20 ;  /* 0x0000801401007387 */ /* 0x000fe80000100a00 */
[----:B------:R1:W-:Y:S01]  /*2adb0*/  STL [R1+0x88], R22 ;  /* 0x0000881601007387 */ /* 0x0003e20000100800 */
[----:B------:R-:W-:-:S03]  /*2adc0*/  IMAD.MOV.U32 R3, RZ, RZ, R23 ;  /* 0x000000ffff037224 */ /* 0x000fc600078e0017 */
[----:B-1----:R-:W3:Y:S04]  /*2add0*/  LDL.LU.64 R22, [R1+0x38e0] ;  /* 0x0038e00001167983 */ /* 0x002ee80000300a00 */
[----:B------:R-:W3:Y:S04]  /*2ade0*/  LDL.LU.64 R20, [R1+0x38d8] ;  /* 0x0038d80001147983 */ /* 0x000ee80000300a00 */
[----:B------:R1:W-:Y:S02]  /*2adf0*/  STL [R1+0x36a8], R3 ;  /* 0x0036a80301007387 */ /* 0x0003e40000100800 */
[----:B-1----:R-:W-:-:S02]  /*2ae00*/  IMAD.MOV.U32 R3, RZ, RZ, R11 ;  /* 0x000000ffff037224 */ /* 0x002fc400078e000b */
[----:B--2---:R1:W-:Y:S01]  /*2ae10*/  STL.64 [R1+0x3828], R26 ;  /* 0x0038281a01007387 */ /* 0x0043e20000100a00 */
[----:B---3--:R-:W-:Y:S01]  /*2ae20*/  HMMA.1688.F32.TF32 R16, R16, R26, R20 ;  /* 0x0000001a1010723c */ /* 0x008fe20000081014 */
[----:B------:R-:W-:Y:S01]  /*2ae30*/  LOP3.LUT R23, R0, 0x20, RZ, 0x3c, !PT ;  /* 0x0000002000177812 */ /* 0x000fe200078e3cff */
[----:B-1----:R-:W-:Y:S02]  /*2ae40*/  IMAD.MOV.U32 R27, RZ, RZ, R13 ;  /* 0x000000ffff1b7224 */ /* 0x002fe400078e000d */
[----:B------:R-:W-:Y:S02]  /*2ae50*/  IMAD.MOV.U32 R26, RZ, RZ, R12 ;  /* 0x000000ffff1a7224 */ /* 0x000fe400078e000c */
[----:B------:R-:W-:Y:S04]  /*2ae60*/  LDS R12, [R0+UR8+0x18000] ;  /* 0x01800008000c7984 */ /* 0x000fe80008000800 */
[----:B------:R-:W1:Y:S04]  /*2ae70*/  LDS R15, [R23+UR8+0x1a000] ;  /* 0x01a00008170f7984 */ /* 0x000e680008000800 */
[----:B------:R-:W2:Y:S01]  /*2ae80*/  LDS R13, [R23+UR8+0x18000] ;  /* 0x01800008170d7984 */ /* 0x000ea20008000800 */
[----:B------:R-:W-:Y:S01]  /*2ae90*/  MOV R21, R9 ;  /* 0x0000000900157202 */ /* 0x000fe20000000f00 */
[----:B------:R-:W-:-:S02]  /*2aea0*/  IMAD.MOV.U32 R22, RZ, RZ, R10 ;  /* 0x000000ffff167224 */ /* 0x000fc400078e000a */
[----:B------:R-:W-:Y:S04]  /*2aeb0*/  LDS R9, [R23+UR8+0x14700] ;  /* 0x0147000817097984 */ /* 0x000fe80008000800 */
[----:B------:R-:W-:Y:S04]  /*2aec0*/  LDS R10, [R0+UR8+0x16700] ;  /* 0x01670008000a7984 */ /* 0x000fe80008000800 */
[----:B------:R-:W-:Y:S01]  /*2aed0*/  LDS R11, [R23+UR8+0x16700] ;  /* 0x01670008170b7984 */ /* 0x000fe20008000800 */
[----:B------:R-:W-:Y:S02]  /*2aee0*/  IMAD.MOV.U32 R24, RZ, RZ, R16 ;  /* 0x000000ffff187224 */ /* 0x000fe400078e0010 */
[----:B------:R-:W-:Y:S01]  /*2aef0*/  IMAD.MOV.U32 R25, RZ, RZ, R17 ;  /* 0x000000ffff197224 */ /* 0x000fe200078e0011 */
[----:B------:R-:W-:Y:S01]  /*2af00*/  MOV R29, R19 ;  /* 0x00000013001d7202 */ /* 0x000fe20000000f00 */
[----:B------:R-:W-:Y:S01]  /*2af10*/  IMAD.MOV.U32 R28, RZ, RZ, R18 ;  /* 0x000000ffff1c7224 */ /* 0x000fe200078e0012 */
[----:B------:R-:W-:Y:S04]  /*2af20*/  LDS R19, [R23+UR8+0x1a100] ;  /* 0x01a1000817137984 */ /* 0x000fe80008000800 */
[----:B------:R3:W-:Y:S04]  /*2af30*/  STL.64 [R1+0x3820], R24 ;  /* 0x0038201801007387 */ /* 0x0007e80000100a00 */
[----:B------:R4:W-:Y:S04]  /*2af40*/  STL [R1+0x36b0], R29 ;  /* 0x0036b01d01007387 */ /* 0x0009e80000100800 */
[----:B------:R-:W-:Y:S04]  /*2af50*/  STL [R1+0x36ac], R28 ;  /* 0x0036ac1c01007387 */ /* 0x000fe80000100800 */
[----:B------:R-:W4:Y:S04]  /*2af60*/  LDS R18, [R0+UR8+0x1a100] ;  /* 0x01a1000800127984 */ /* 0x000f280008000800 */
[----:B------:R-:W-:Y:S04]  /*2af70*/  LDS R16, [R0+UR8+0x18100] ;  /* 0x0181000800107984 */ /* 0x000fe80008000800 */
[----:B------:R-:W4:Y:S04]  /*2af80*/  LDS R17, [R23+UR8+0x18100] ;  /* 0x0181000817117984 */ /* 0x000f280008000800 */
[----:B-1----:R-:W-:Y:S04]  /*2af90*/  STL.64 [R1+0x3818], R14 ;  /* 0x0038180e01007387 */ /* 0x002fe80000100a00 */
[----:B--2---:R-:W-:Y:S04]  /*2afa0*/  STL.64 [R1+0x3810], R12 ;  /* 0x0038100c01007387 */ /* 0x004fe80000100a00 */
[----:B------:R-:W1:Y:S01]  /*2afb0*/  LDSM.16.M88.4 R12, [R2+UR9+0x80080] ;  /* 0x08008009020c783b */ /* 0x000e620008000200 */
[----:B---3--:R-:W-:-:S02]  /*2afc0*/  IMAD.MOV.U32 R25, RZ, RZ, R5 ;  /* 0x000000ffff197224 */ /* 0x008fc400078e0005 */
[----:B----4-:R-:W-:Y:S01]  /*2afd0*/  IMAD.MOV.U32 R29, RZ, RZ, R4 ;  /* 0x000000ffff1d7224 */ /* 0x010fe200078e0004 */
[----:B------:R-:W-:Y:S04]  /*2afe0*/  STL.64 [R1+0x37b8], R18 ;  /* 0x0037b81201007387 */ /* 0x000fe80000100a00 */
[----:B------:R-:W-:Y:S04]  /*2aff0*/  STL.64 [R1+0x37b0], R16 ;  /* 0x0037b01001007387 */ /* 0x000fe80000100a00 */
[----:B------:R-:W2:Y:S04]  /*2b000*/  LDSM.16.M88.4 R16, [R2+UR9+0x84080] ;  /* 0x084080090210783b */ /* 0x000ea80008000200 */
[----:B-1----:R-:W-:Y:S01]  /*2b010*/  STL.64 [R1+0x60], R12 ;  /* 0x0000600c01007387 */ /* 0x002fe20000100a00 */
[----:B------:R-:W-:-:S03]  /*2b020*/  IMAD.MOV.U32 R5, RZ, RZ, R12 ;  /* 0x000000ffff057224 */ /* 0x000fc600078e000c */
[----:B------:R-:W-:Y:S01]  /*2b030*/  STL.64 [R1+0x68], R14 ;  /* 0x0000680e01007387 */ /* 0x000fe20000100a00 */
[----:B------:R-:W-:-:S03]  /*2b040*/  MOV R4, R13 ;  /* 0x0000000d00047202 */ /* 0x000fc60000000f00 */
[----:B------:R-:W1:Y:S04]  /*2b050*/  LDSM.16.M88.4 R12, [R2+UR9+0x88080] ;  /* 0x08808009020c783b */ /* 0x000e680008000200 */
[----:B--2---:R-:W-:Y:S04]  /*2b060*/  STL.64 [R1+0x50], R16 ;  /* 0x0000501001007387 */ /* 0x004fe80000100a00 */
[----:B------:R2:W-:Y:S04]  /*2b070*/  STL.64 [R1+0x58], R18 ;  /* 0x0000581201007387 */ /* 0x0005e80000100a00 */
[----:B-1----:R-:W-:Y:S01]  /*2b080*/  STL.64 [R1+0x40], R12 ;  /* 0x0000400c01007387 */ /* 0x002fe20000100a00 */
[----:B------:R-:W-:-:S03]  /*2b090*/  IMAD.MOV.U32 R20, RZ, RZ, R12 ;  /* 0x000000ffff147224 */ /* 0x000fc600078e000c */
[----:B------:R-:W-:Y:S01]  /*2b0a0*/  STL.64 [R1+0x48], R14 ;  /* 0x0000480e01007387 */ /* 0x000fe20000100a00 */
[----:B--2---:R-:W-:-:S03]  /*2b0b0*/  IMAD.MOV.U32 R19, RZ, RZ, R13 ;  /* 0x000000ffff137224 */ /* 0x004fc600078e000d */
[----:B------:R-:W1:Y:S04]  /*2b0c0*/  LDSM.16.M88.4 R12, [R2+UR9+0x8c080] ;  /* 0x08c08009020c783b */ /* 0x000e680008000200 */
[----:B-1----:R-:W-:Y:S01]  /*2b0d0*/  STL.64 [R1+0x30], R12 ;  /* 0x0000300c01007387 */ /* 0x002fe20000100a00 */
[----:B------:R-:W-:-:S03]  /*2b0e0*/  IMAD.MOV.U32 R17, RZ, RZ, R12 ;  /* 0x000000ffff117224 */ /* 0x000fc600078e000c */
[----:B------:R-:W-:Y:S01]  /*2b0f0*/  STL.64 [R1+0x38], R14 ;  /* 0x0000380e01007387 */ /* 0x000fe20000100a00 */
[----:B------:R-:W-:-:S03]  /*2b100*/  IMAD.MOV.U32 R16, RZ, RZ, R13 ;  /* 0x000000ffff107224 */ /* 0x000fc600078e000d */
[----:B------:R-:W1:Y:S04]  /*2b110*/  LDSM.16.M88.4 R12, [R2+UR9+0x90080] ;  /* 0x09008009020c783b */ /* 0x000e680008000200 */
[----:B------:R2:W-:Y:S04]  /*2b120*/  STL.64 [R1+0x3800], R16 ;  /* 0x0038001001007387 */ /* 0x0005e80000100a00 */
[----:B-1----:R-:W-:Y:S04]  /*2b130*/  STL.64 [R1+0x20], R12 ;  /* 0x0000200c01007387 */ /* 0x002fe80000100a00 */
[----:B------:R-:W-:Y:S04]  /*2b140*/  STL.64 [R1+0x28], R14 ;  /* 0x0000280e01007387 */ /* 0x000fe80000100a00 */
[----:B------:R-:W1:Y:S01]  /*2b150*/  LDSM.16.M88.4 R12, [R2+UR9+0x94080] ;  /* 0x09408009020c783b */ /* 0x000e620008000200 */
[----:B--2---:R-:W-:-:S02]  /*2b160*/  IMAD.MOV.U32 R17, RZ, RZ, R21 ;  /* 0x000000ffff117224 */ /* 0x004fc400078e0015 */
[----:B------:R-:W-:Y:S01]  /*2b170*/  IMAD.MOV.U32 R21, RZ, RZ, R3 ;  /* 0x000000ffff157224 */ /* 0x000fe200078e0003 */
[----:B-1----:R-:W-:Y:S01]  /*2b180*/  STL.64 [R1+0x10], R12 ;  /* 0x0000100c01007387 */ /* 0x002fe20000100a00 */
[----:B------:R-:W-:-:S03]  /*2b190*/  IMAD.MOV.U32 R18, RZ, RZ, R12 ;  /* 0x000000ffff127224 */ /* 0x000fc600078e000c */
[----:B------:R-:W-:Y:S01]  /*2b1a0*/  STL.64 [R1+0x18], R14 ;  /* 0x0000180e01007387 */ /* 0x000fe20000100a00 */
[----:B------:R-:W-:-:S03]  /*2b1b0*/  IMAD.MOV.U32 R3, RZ, RZ, R13 ;  /* 0x000000ffff037224 */ /* 0x000fc600078e000d */
[----:B------:R-:W1:Y:S01]  /*2b1c0*/  LDSM.16.M88.4 R12, [R2+UR9+0x98080] ;  /* 0x09808009020c783b */ /* 0x000e620008000200 */
[----:B------:R-:W-:-:S03]  /*2b1d0*/  MOV R16, R29 ;  /* 0x0000001d00107202 */ /* 0x000fc60000000f00 */
[----:B-1----:R1:W-:Y:S04]  /*2b1e0*/  STL.64 [R1], R12 ;  /* 0x0000000c01007387 */ /* 0x0023e80000100a00 */
[----:B------:R2:W-:Y:S01]  /*2b1f0*/  STL.64 [R1+0x8], R14 ;  /* 0x0000080e01007387 */ /* 0x0005e20000100a00 */
[----:B------:R-:W-:-:S03]  /*2b200*/  MOV R29, R12 ;  /* 0x0000000c001d7202 */ /* 0x000fc60000000f00 */
[----:B------:R3:W-:Y:S01]  /*2b210*/  STL.64 [R1+0x3840], R26 ;  /* 0x0038401a01007387 */ /* 0x0007e20000100a00 */
[----:B------:R-:W-:-:S03]  /*2b220*/  IMAD.MOV.U32 R28, RZ, RZ, R13 ;  /* 0x000000ffff1c7224 */ /* 0x000fc600078e000d */
[----:B-1----:R-:W4:Y:S04]  /*2b230*/  LDL.LU R12, [R1+0x370] ;  /* 0x00037000010c7983 */ /* 0x002f280000300800 */
[----:B------:R-:W4:Y:S04]  /*2b240*/  LDL.LU R13, [R1+0x374] ;  /* 0x00037400010d7983 */ /* 0x000f280000300800 */
[----:B--2---:R-:W2:Y:S04]  /*2b250*/  LDL.LU R14, [R1+0x378] ;  /* 0x00037800010e7983 */ /* 0x004ea80000300800 */
[----:B------:R-:W2:Y:S01]  /*2b260*/  LDL.LU R15, [R1+0x37c] ;  /* 0x00037c00010f7983 */ /* 0x000ea20000300800 */
[----:B---3--:R-:W-:-:S02]  /*2b270*/  IMAD.MOV.U32 R26, RZ, RZ, R16 ;  /* 0x000000ffff1a7224 */ /* 0x008fc400078e0010 */
[----:B------:R-:W-:-:S05]  /*2b280*/  IMAD.MOV.U32 R27, RZ, RZ, R17 ;  /* 0x000000ffff1b7224 */ /* 0x000fca00078e0011 */
[----:B------:R-:W-:Y:S04]  /*2b290*/  STL.64 [R1+0x3858], R26 ;  /* 0x0038581a01007387 */ /* 0x000fe80000100a00 */
[----:B--2---:R-:W-:Y:S04]  /*2b2a0*/  STL.64 [R1+0x3838], R14 ;  /* 0x0038380e01007387 */ /* 0x004fe80000100a00 */
[----:B----4-:R1:W-:Y:S04]  /*2b2b0*/  STL.64 [R1+0x3830], R12 ;  /* 0x0038300c01007387 */ /* 0x0103e80000100a00 */
[----:B-1----:R-:W2:Y:S04]  /*2b2c0*/  LDL.LU R12, [R1+0x3f0] ;  /* 0x0003f000010c7983 */ /* 0x002ea80000300800 */
[----:B------:R-:W2:Y:S04]  /*2b2d0*/  LDL.LU R13, [R1+0x3f4] ;  /* 0x0003f400010d7983 */ /* 0x000ea80000300800 */
[----:B------:R-:W3:Y:S04]  /*2b2e0*/  LDL.LU R14, [R1+0x3f8] ;  /* 0x0003f800010e7983 */ /* 0x000ee80000300800 */
[----:B------:R-:W3:Y:S01]  /*2b2f0*/  LDL.LU R15, [R1+0x3fc] ;  /* 0x0003fc00010f7983 */ /* 0x000ee20000300800 */
[----:B------:R-:W-:Y:S01]  /*2b300*/  IMAD.MOV.U32 R24, RZ, RZ, R8 ;  /* 0x000000ffff187224 */ /* 0x000fe200078e0008 */
[----:B------:R-:W-:Y:S01]  /*2b310*/  MOV R27, R25 ;  /* 0x00000019001b7202 */ /* 0x000fe20000000f00 */
[----:B------:R-:W-:-:S02]  /*2b320*/  IMAD.MOV.U32 R16, RZ, RZ, R5 ;  /* 0x000000ffff107224 */ /* 0x000fc400078e0005 */
[----:B------:R-:W-:Y:S02]  /*2b330*/  IMAD.MOV.U32 R17, RZ, RZ, R4 ;  /* 0x000000ffff117224 */ /* 0x000fe400078e0004 */
[----:B------:R-:W-:Y:S01]  /*2b340*/  IMAD.MOV.U32 R26, RZ, RZ, R24 ;  /* 0x000000ffff1a7224 */ /* 0x000fe200078e0018 */
[----:B------:R-:W-:Y:S04]  /*2b350*/  LDS R8, [R0+UR8+0x14700] ;  /* 0x0147000800087984 */ /* 0x000fe80008000800 */
[----:B------:R-:W-:Y:S04]  /*2b360*/  STL.64 [R1+0x3870], R26 ;  /* 0x0038701a01007387 */ /* 0x000fe80000100a00 */
[----:B---3--:R-:W-:Y:S04]  /*2b370*/  STL.64 [R1+0x3850], R14 ;  /* 0x0038500e01007387 */ /* 0x008fe80000100a00 */
[----:B--2---:R1:W-:Y:S04]  /*2b380*/  STL.64 [R1+0x3848], R12 ;  /* 0x0038480c01007387 */ /* 0x0043e80000100a00 */
[----:B-1----:R-:W2:Y:S04]  /*2b390*/  LDL.LU R12, [R1+0x400] ;  /* 0x00040000010c7983 */ /* 0x002ea80000300800 */
[----:B------:R-:W2:Y:S04]  /*2b3a0*/  LDL.LU R13, [R1+0x404] ;  /* 0x00040400010d7983 */ /* 0x000ea80000300800 */
[----:B------:R-:W3:Y:S04]  /*2b3b0*/  LDL.LU R14, [R1+0x408] ;  /* 0x00040800010e7983 */ /* 0x000ee80000300800 */
[----:B------:R-:W3:Y:S01]  /*2b3c0*/  LDL.LU R15, [R1+0x40c] ;  /* 0x00040c00010f7983 */ /* 0x000ee20000300800 */
[----:B------:R-:W-:-:S02]  /*2b3d0*/  IMAD.MOV.U32 R26, RZ, RZ, R21 ;  /* 0x000000ffff1a7224 */ /* 0x000fc400078e0015 */
[----:B------:R-:W-:Y:S01]  /*2b3e0*/  IMAD.MOV.U32 R27, RZ, RZ, R22 ;  /* 0x000000ffff1b7224 */ /* 0x000fe200078e0016 */
[----:B------:R-:W-:Y:S04]  /*2b3f0*/  LDS R21, [R23+UR8+0x18200] ;  /* 0x0182000817157984 */ /* 0x000fe80008000800 */
[----:B------:R-:W-:Y:S04]  /*2b400*/  LDS R22, [R0+UR8+0x1a200] ;  /* 0x01a2000800167984 */ /* 0x000fe80008000800 */
[----:B------:R-:W-:Y:S04]  /*2b410*/  STL.64 [R1+0x3888], R26 ;  /* 0x0038881a01007387 */ /* 0x000fe80000100a00 */
[----:B------:R-:W-:Y:S04]  /*2b420*/  LDS R23, [R23+UR8+0x1a200] ;  /* 0x01a2000817177984 */ /* 0x000fe80008000800 */
        /* <DEDUP_REMOVED lines=8> */
[----:B------:R-:W4:Y:S04]  /*2b4b0*/  LDL.LU R6, [R1+0x38d4] ;  /* 0x0038d40001067983 */ /* 0x000f280000300800 */
[----:B------:R-:W4:Y:S04]  /*2b4c0*/  LDL.LU R7, [R1+0x38d0] ;  /* 0x0038d00001077983 */ /* 0x000f280000300800 */
[----:B------:R-:W-:Y:S04]  /*2b4d0*/  STL.64 [R1+0x38a0], R26 ;  /* 0x0038a01a01007387 */ /* 0x000fe80000100a00 */
        /* <DEDUP_REMOVED lines=21> */
[----:B----4-:R-:W-:Y:S01]  /*2b630*/  MOV R26, R7 ;  /* 0x00000007001a7202 */ /* 0x010fe20000000f00 */
[----:B------:R-:W-:-:S02]  /*2b640*/  IMAD.MOV.U32 R27, RZ, RZ, R6 ;  /* 0x000000ffff1b7224 */ /* 0x000fc400078e0006 */
[----:B------:R-:W1:Y:S04]  /*2b650*/  LDSM.16.M88.4 R4, [R2+UR9+0x9c080] ;  /* 0x09c080090204783b */ /* 0x000e680008000200 */
[----:B---3--:R-:W-:Y:S04]  /*2b660*/  STL.64 [R1+0x38c8], R14 ;  /* 0x0038c80e01007387 */ /* 0x008fe80000100a00 */
[----:B--2---:R2:W-:Y:S04]  /*2b670*/  STL.64 [R1+0x38c0], R12 ;  /* 0x0038c00c01007387 */ /* 0x0045e80000100a00 */
[----:B--2---:R-:W2:Y:S04]  /*2b680*/  LDL.LU R12, [R1+0x4e0] ;  /* 0x0004e000010c7983 */ /* 0x004ea80000300800 */
[----:B------:R-:W2:Y:S04]  /*2b690*/  LDL.LU R13, [R1+0x4e4] ;  /* 0x0004e400010d7983 */ /* 0x000ea80000300800 */
[----:B------:R-:W2:Y:S04]  /*2b6a0*/  LDL.LU R14, [R1+0x4e8] ;  /* 0x0004e800010e7983 */ /* 0x000ea80000300800 */
[----:B------:R-:W2:Y:S04]  /*2b6b0*/  LDL.LU R15, [R1+0x4ec] ;  /* 0x0004ec00010f7983 */ /* 0x000ea80000300800 */
[----:B-1----:R-:W-:Y:S04]  /*2b6c0*/  STL.64 [R1+0x37c8], R6 ;  /* 0x0037c80601007387 */ /* 0x002fe80000100a00 */
[----:B------:R1:W-:Y:S02]  /*2b6d0*/  STL.64 [R1+0x37c0], R4 ;  /* 0x0037c00401007387 */ /* 0x0003e40000100a00 */
[----:B-1----:R-:W-:-:S02]  /*2b6e0*/  IMAD.MOV.U32 R4, RZ, RZ, R20 ;  /* 0x000000ffff047224 */ /* 0x002fc400078e0014 */
[----:B------:R-:W1:Y:S01]  /*2b6f0*/  LDS R20, [R0+UR8+0x18200] ;  /* 0x0182000800147984 */ /* 0x000e620008000800 */
[----:B------:R-:W-:-:S05]  /*2b700*/  MOV R5, R19 ;  /* 0x0000001300057202 */ /* 0x000fca0000000f00 */
[----:B------:R3:W-:Y:S04]  /*2b710*/  STL.64 [R1+0x3808], R4 ;  /* 0x0038080401007387 */ /* 0x0007e80000100a00 */
[----:B---3--:R-:W3:Y:S04]  /*2b720*/  LDL.LU R4, [R1+0x360] ;  /* 0x0003600001047983 */ /* 0x008ee80000300800 */
[----:B------:R-:W3:Y:S04]  /*2b730*/  LDL.LU R5, [R1+0x364] ;  /* 0x0003640001057983 */ /* 0x000ee80000300800 */
[----:B------:R-:W3:Y:S04]  /*2b740*/  LDL.LU R6, [R1+0x368] ;  /* 0x0003680001067983 */ /* 0x000ee80000300800 */
[----:B------:R-:W3:Y:S04]  /*2b750*/  LDL.LU R7, [R1+0x36c] ;  /* 0x00036c0001077983 */ /* 0x000ee80000300800 */
[----:B------:R-:W-:Y:S04]  /*2b760*/  STL [R1+0x2820], R2 ;  /* 0x0028200201007387 */ /* 0x000fe80000100800 */
[----:B------:R-:W-:Y:S04]  /*2b770*/  STL.64 [R1+0x3740], R22 ;  /* 0x0037401601007387 */ /* 0x000fe80000100a00 */
[----:B-1----:R1:W-:Y:S04]  /*2b780*/  STL.64 [R1+0x3738], R20 ;  /* 0x0037381401007387 */ /* 0x0023e80000100a00 */
[----:B-1----:R-:W4:Y:S04]  /*2b790*/  LDL.LU R20, [R1+0x340] ;  /* 0x0003400001147983 */ /* 0x002f280000300800 */
[----:B------:R-:W4:Y:S04]  /*2b7a0*/  LDL.LU R21, [R1+0x344] ;  /* 0x0003440001157983 */ /* 0x000f280000300800 */
[----:B------:R-:W4:Y:S04]  /*2b7b0*/  LDL.LU R22, [R1+0x348] ;  /* 0x0003480001167983 */ /* 0x000f280000300800 */
        /* <DEDUP_REMOVED lines=43> */
[----:B------:R-:W3:Y:S01]  /*2ba70*/  LDL.LU.64 R24, [R1+0x3820] ;  /* 0x0038200001187983 */ /* 0x000ee20000300a00 */
[----:B--2---:R-:W-:Y:S03]  /*2ba80*/  HMMA.1688.F32.TF32 R8, R8, R26, R12 ;  /* 0x0000001a0808723c */ /* 0x004fe6000008100c */
[----:B------:R-:W2:Y:S04]  /*2ba90*/  LDL.LU.64 R14, [R1+0x3818] ;  /* 0x00381800010e7983 */ /* 0x000ea80000300a00 */
[----:B------:R-:W2:-:S12]  /*2baa0*/  LDL.LU.64 R12, [R1+0x3810] ;  /* 0x00381000010c7983 */ /* 0x000e980000300a00 */
[----:B------:R1:W-:Y:S04]  /*2bab0*/  STL.64 [R1+0x370], R8 ;  /* 0x0003700801007387 */ /* 0x0003e80000100a00 */
[----:B------:R-:W-:Y:S04]  /*2bac0*/  STL.64 [R1+0x378], R10 ;  /* 0x0003780a01007387 */ /* 0x000fe80000100a00 */
[----:B-1----:R-:W4:Y:S04]  /*2bad0*/  LDL.64 R8, [R1+0x50] ;  /* 0x0000500001087983 */ /* 0x002f280000100a00 */
[----:B---3--:R1:W-:Y:S02]  /*2bae0*/  STL.64 [R1+0x35c0], R24 ;  /* 0x0035c01801007387 */ /* 0x0083e40000100a00 */
[----:B-1----:R-:W-:-:S02]  /*2baf0*/  IMAD.MOV.U32 R24, RZ, RZ, R18 ;  /* 0x000000ffff187224 */ /* 0x002fc400078e0012 */
[----:B------:R-:W-:-:S05]  /*2bb00*/  IMAD.MOV.U32 R25, RZ, RZ, R3 ;  /* 0x000000ffff197224 */ /* 0x000fca00078e0003 */
[----:B------:R1:W-:Y:S04]  /*2bb10*/  STL.64 [R1+0x37e8], R24 ;  /* 0x0037e81801007387 */ /* 0x0003e80000100a00 */
[----:B-1----:R-:W3:Y:S04]  /*2bb20*/  LDL.LU R24, [R1+0x350] ;  /* 0x0003500001187983 */ /* 0x002ee80000300800 */
[----:B------:R-:W3:Y:S04]  /*2bb30*/  LDL.LU R25, [R1+0x354] ;  /* 0x0003540001197983 */ /* 0x000ee80000300800 */
[----:B------:R-:W3:Y:S04]  /*2bb40*/  LDL.LU R26, [R1+0x358] ;  /* 0x00035800011a7983 */ /* 0x000ee80000300800 */
[----:B------:R-:W3:Y:S01]  /*2bb50*/  LDL.LU R27, [R1+0x35c] ;  /* 0x00035c00011b7983 */ /* 0x000ee20000300800 */
[----:B--2---:R-:W-:Y:S03]  /*2bb60*/  HMMA.1688.F32.TF32 R16, R12, R16, R4 ;  /* 0x000000100c10723c */ /* 0x004fe60000081004 */
[----:B------:R-:W2:-:S15]  /*2bb70*/  LDL.LU.64 R4, [R1+0x3808] ;  /* 0x0038080001047983 */ /* 0x000e9e0000300a00 */
[----:B------:R-:W-:Y:S01]  /*2bb80*/  NOP ;  /* 0x0000000000007918 */ /* 0x000fe20000000000 */
[----:B------:R1:W-:Y:S04]  /*2bb90*/  STL.64 [R1+0x360], R16 ;  /* 0x0003601001007387 */ /* 0x0003e80000100a00 */
[----:B------:R-:W-:Y:S01]  /*2bba0*/  STL.64 [R1+0x368], R18 ;  /* 0x0003681201007387 */ /* 0x000fe20000100a00 */
[----:B----4-:R-:W-:-:S03]  /*2bbb0*/  IMAD.MOV.U32 R3, RZ, RZ, R8 ;  /* 0x000000ffff037224 */ /* 0x010fc600078e0008 */
[----:B-1----:R-:W4:Y:S01]  /*2bbc0*/  LDL.LU.64 R16, [R1+0x3800] ;  /* 0x0038000001107983 */ /* 0x002f220000300a00 */
[----:B------:R-:W-:Y:S01]  /*2bbd0*/  IMAD.MOV.U32 R2, RZ, RZ, R9 ;  /* 0x000000ffff027224 */ /* 0x000fe200078e0009 */
[----:B---3--:R-:W-:-:S15]  /*2bbe0*/  HMMA.1688.F32.TF32 R24, R12, R8, R24 ;  /* 0x000000080c18723c */ /* 0x008fde0000081018 */
[----:B------:R-:W-:-:S04]  /*2bbf0*/  NOP ;  /* 0x0000000000007918 */ /* 0x000fc80000000000 */
[----:B------:R1:W-:Y:S04]  /*2bc00*/  STL.64 [R1+0x350], R24 ;  /* 0x0003501801007387 */ /* 0x0003e80000100a00 */
[----:B------:R3:W-:Y:S04]  /*2bc10*/  STL.64 [R1+0x358], R26 ;  /* 0x0003581a01007387 */ /* 0x0007e80000100a00 */
[----:B------:R-:W3:Y:S01]  /*2bc20*/  LDL.LU R8, [R1+0x90] ;  /* 0x0000900001087983 */ /* 0x000ee20000300800 */
[----:B--2---:R-:W-:-:S15]  /*2bc30*/  HMMA.1688.F32.TF32 R4, R12, R4, R20 ;  /* 0x000000040c04723c */ /* 0x004fde0000081014 */
[----:B------:R-:W-:-:S04]  /*2bc40*/  NOP ;  /* 0x0000000000007918 */ /* 0x000fc80000000000 */
[----:B------:R-:W-:Y:S04]  /*2bc50*/  STL.64 [R1+0x340], R4 ;  /* 0x0003400401007387 */ /* 0x000fe80000100a00 */
[----:B------:R-:W-:Y:S04]  /*2bc60*/  STL.64 [R1+0x348], R6 ;  /* 0x0003480601007387 */ /* 0x000fe80000100a00 */
[----:B------:R-:W2:Y:S04]  /*2bc70*/  LDL.LU R9, [R1+0x94] ;  /* 0x0000940001097983 */ /* 0x000ea80000300800 */
[----:B------:R-:W2:Y:S04]  /*2bc80*/  LDL.LU R10, [R1+0x98] ;  /* 0x00009800010a7983 */ /* 0x000ea80000300800 */
        /* <DEDUP_REMOVED lines=9> */
[----:B---3--:R-:W3:Y:S04]  /*2bd20*/  LDL.LU R26, [R1+0x328] ;  /* 0x00032800011a7983 */ /* 0x008ee80000300800 */
[----:B------:R-:W3:Y:S01]  /*2bd30*/  LDL.LU R27, [R1+0x32c] ;  /* 0x00032c00011b7983 */ /* 0x000ee20000300800 */
[----:B----4-:R-:W-:Y:S01]  /*2bd40*/  IMAD.MOV.U32 R21, RZ, RZ, R16 ;  /* 0x000000ffff157224 */ /* 0x010fe200078e0010 */
[----:B------:R-:W-:-:S02]  /*2bd50*/  MOV R20, R17 ;  /* 0x0000001100147202 */ /* 0x000fc40000000f00 */
        /* <DEDUP_REMOVED lines=20> */
[----:B------:R-:W-:Y:S04]  /*2bea0*/  STL.64 [R1+0x37d0], R16 ;  /* 0x0037d01001007387 */ /* 0x000fe80000100a00 */
        /* <DEDUP_REMOVED lines=9> */
[----:B----4-:R-:W-:Y:S04]  /*2bf40*/  STL.64 [R1+0x36d0], R10 ;  /* 0x0036d00a01007387 */ /* 0x010fe80000100a00 */
[----:B------:R1:W-:Y:S04]  /*2bf50*/  STL.64 [R1+0x36c8], R8 ;  /* 0x0036c80801007387 */ /* 0x0003e80000100a00 */
[----:B-1----:R-:W4:Y:S04]  /*2bf60*/  LDL.64 R8, [R1+0x20] ;  /* 0x0000200001087983 */ /* 0x002f280000100a00 */
[----:B------:R-:W-:Y:S04]  /*2bf70*/  STL.64 [R1+0x330], R24 ;  /* 0x0003301801007387 */ /* 0x000fe80000100a00 */
[----:B------:R1:W-:Y:S04]  /*2bf80*/  STL.64 [R1+0x338], R26 ;  /* 0x0003381a01007387 */ /* 0x0003e80000100a00 */
[----:B-1----:R-:W4:Y:S04]  /*2bf90*/  LDL.LU.64 R26, [R1+0x37f8] ;  /* 0x0037f800011a7983 */ /* 0x002f280000300a00 */
[----:B------:R-:W4:Y:S04]  /*2bfa0*/  LDL.LU.64 R24, [R1+0x37f0] ;  /* 0x0037f00001187983 */ /* 0x000f280000300a00 */
[----:B------:R1:W-:Y:S04]  /*2bfb0*/  STL.64 [R1+0x3778], R20 ;  /* 0x0037781401007387 */ /* 0x0003e80000100a00 */
[----:B-1----:R-:W2:Y:S01]  /*2bfc0*/  LDL.64 R20, [R1+0x40] ;  /* 0x0000400001147983 */ /* 0x002ea20000100a00 */
[----:B----4-:R-:W-:Y:S03]  /*2bfd0*/  HMMA.1688.F32.TF32 R24, R12, R8, R24 ;  /* 0x000000080c18723c */ /* 0x010fe60000081018 */
[----:B--2---:R1:W-:Y:S02]  /*2bfe0*/  STL.64 [R1+0x3780], R20 ;  /* 0x0037801401007387 */ /* 0x0043e40000100a00 */
[----:B-1----:R-:W-:Y:S01]  /*2bff0*/  IMAD.MOV.U32 R20, RZ, RZ, R3 ;  /* 0x000000ffff147224 */ /* 0x002fe200078e0003 */
[----:B------:R-:W-:-:S05]  /*2c000*/  MOV R21, R2 ;  /* 0x0000000200157202 */ /* 0x000fca0000000f00 */
[----:B------:R1:W-:Y:S04]  /*2c010*/  STL.64 [R1+0x3798], R20 ;  /* 0x0037981401007387 */ /* 0x0003e80000100a00 */
[----:B-1----:R-:W2:Y:S04]  /*2c020*/  LDL.64 R20, [R1+0x60] ;  /* 0x0000600001147983 */ /* 0x002ea80000100a00 */
[----:B------:R1:W-:Y:S04]  /*2c030*/  STL.64 [R1+0x320], R24 ;  /* 0x0003201801007387 */ /* 0x0003e80000100a00 */
[----:B------:R-:W-:Y:S04]  /*2c040*/  STL.64 [R1+0x328], R26 ;  /* 0x0003281a01007387 */ /* 0x000fe80000100a00 */
[----:B-1----:R-:W4:Y:S04]  /*2c050*/  LDL.LU.64 R24, [R1+0x37e8] ;  /* 0x0037e80001187983 */ /* 0x002f280000300a00 */
        /* <DEDUP_REMOVED lines=26> */
[----:B-1----:R-:W4:Y:S04]  /*2c200*/  LDL.LU.64 R6, [R1+0x37c8] ;  /* 0x0037c80001067983 */ /* 0x002f280000300a00 */
[----:B------:R-:W3:Y:S02]  /*2c210*/  LDL.LU.64 R4, [R1+0x37c0] ;  /* 0x0037c00001047983 */ /* 0x000ee40000300a00 */
[----:B---3--:R-:W-:Y:S02]  /*2c220*/  HMMA.1688.F32.TF32 R12, R12, R4, R16 ;  /* 0x000000040c0c723c */ /* 0x008fe40000081010 */
[----:B------:R-:W2:Y:S04]  /*2c230*/  LDL.LU.64 R18, [R1+0x37b8] ;  /* 0x0037b80001127983 */ /* 0x000ea80000300a00 */
[----:B------:R-:W2:Y:S04]  /*2c240*/  LDL.LU.64 R16, [R1+0x37b0] ;  /* 0x0037b00001107983 */ /* 0x000ea80000300a00 */
[----:B----4-:R-:W-:Y:S04]  /*2c250*/  STL.64 [R1+0x3750], R6 ;  /* 0x0037500601007387 */ /* 0x010fe80000100a00 */
[----:B------:R1:W-:Y:S05]  /*2c260*/  STL.64 [R1+0x3748], R4 ;  /* 0x0037480401007387 */ /* 0x0003ea0000100a00 */
[----:B------:R3:W-:Y:S04]  /*2c270*/  STL.64 [R1+0x270], R12 ;  /* 0x0002700c01007387 */ /* 0x0007e80000100a00 */
[----:B------:R-:W-:Y:S04]  /*2c280*/  STL.64 [R1+0x278], R14 ;  /* 0x0002780e01007387 */ /* 0x000fe80000100a00 */
[----:B-1----:R-:W4:Y:S04]  /*2c290*/  LDL.LU R4, [R1+0x240] ;  /* 0x0002400001047983 */ /* 0x002f280000300800 */
[----:B------:R-:W4:Y:S04]  /*2c2a0*/  LDL.LU R5, [R1+0x244] ;  /* 0x0002440001057983 */ /* 0x000f280000300800 */
[----:B------:R-:W4:Y:S04]  /*2c2b0*/  LDL.LU R6, [R1+0x248] ;  /* 0x0002480001067983 */ /* 0x000f280000300800 */
[----:B------:R-:W4:Y:S04]  /*2c2c0*/  LDL.LU R7, [R1+0x24c] ;  /* 0x00024c0001077983 */ /* 0x000f280000300800 */
[----:B---3--:R-:W3:Y:S01]  /*2c2d0*/  LDL.64 R12, [R1] ;  /* 0x00000000010c7983 */ /* 0x008ee20000100a00 */
[----:B------:R-:W-:-:S02]  /*2c2e0*/  IMAD.MOV.U32 R3, RZ, RZ, R20 ;  /* 0x000000ffff037224 */ /* 0x000fc400078e0014 */
[----:B------:R-:W-:Y:S01]  /*2c2f0*/  IMAD.MOV.U32 R2, RZ, RZ, R21 ;  /* 0x000000ffff027224 */ /* 0x000fe200078e0015 */
[C---:B--2---:R-:W-:Y:S01]  /*2c300*/  HMMA.1688.F32.TF32 R8, R16.reuse, R20, R8 ;  /* 0x000000141008723c */ /* 0x044fe20000081008 */
[----:B---3--:R1:W-:Y:S04]  /*2c310*/  STL.64 [R1+0x3758], R12 ;  /* 0x0037580c01007387 */ /* 0x0083e80000100a00 */
        /* <DEDUP_REMOVED lines=12> */
[----:B------:R1:W-:Y:S04]  /*2c3e0*/  STL.64 [R1+0x250], R20 ;  /* 0x0002501401007387 */ /* 0x0003e80000100a00 */
[----:B------:R-:W-:Y:S04]  /*2c3f0*/  STL.64 [R1+0x258], R22 ;  /* 0x0002581601007387 */ /* 0x000fe80000100a00 */
[----:B-1----:R-:W4:Y:S02]  /*2c400*/  LDL.LU.64 R20, [R1+0x3780] ;  /* 0x0037800001147983 */ /* 0x002f240000300a00 */
[----:B----4-:R-:W-:-:S15]  /*2c410*/  HMMA.1688.F32.TF32 R4, R16, R20, R4 ;  /* 0x000000141004723c */ /* 0x010fde0000081004 */
[----:B------:R-:W-:-:S04]  /*2c420*/  NOP ;  /* 0x0000000000007918 */ /* 0x000fc80000000000 */
[----:B------:R1:W-:Y:S04]  /*2c430*/  STL.64 [R1+0x240], R4 ;  /* 0x0002400401007387 */ /* 0x0003e80000100a00 */
[----:B------:R-:W-:Y:S01]  /*2c440*/  STL.64 [R1+0x248], R6 ;  /* 0x0002480601007387 */ /* 0x000fe20000100a00 */
[----:B-1----:R-:W-:Y:S02]  /*2c450*/  IMAD.MOV.U32 R5, RZ, RZ, R20 ;  /* 0x000000ffff057224 */ /* 0x002fe400078e0014 */
[----:B------:R-:W-:Y:S02]  /*2c460*/  IMAD.MOV.U32 R4, RZ, RZ, R21 ;  /* 0x000000ffff047224 */ /* 0x000fe400078e0015 */
[----:B------:R-:W3:Y:S02]  /*2c470*/  LDL.LU.64 R20, [R1+0x3778] ;  /* 0x0037780001147983 */ /* 0x000ee40000300a00 */
[----:B---3--:R-:W-:Y:S02]  /*2c480*/  HMMA.1688.F32.TF32 R20, R16, R20, R8 ;  /* 0x000000141014723c */ /* 0x008fe40000081008 */
[----:B------:R-:W3:-:S15]  /*2c490*/  LDL.LU.64 R8, [R1+0x3770] ;  /* 0x0037700001087983 */ /* 0x000ede0000300a00 */
[----:B------:R-:W-:Y:S02]  /*2c4a0*/  NOP ;  /* 0x0000000000007918 */ /* 0x000fe40000000000 */
[----:B------:R-:W-:Y:S04]  /*2c4b0*/  STL.64 [R1+0x230], R20 ;  /* 0x0002301401007387 */ /* 0x000fe80000100a00 */
[----:B------:R1:W-:Y:S04]  /*2c4c0*/  STL.64 [R1+0x238], R22 ;  /* 0x0002381601007387 */ /* 0x0003e80000100a00 */
[----:B-1----:R-:W4:Y:S04]  /*2c4d0*/  LDL.LU.64 R22, [R1+0x3768] ;  /* 0x0037680001167983 */ /* 0x002f280000300a00 */
[----:B------:R-:W4:Y:S04]  /*2c4e0*/  LDL.LU.64 R20, [R1+0x3760] ;  /* 0x0037600001147983 */ /* 0x000f280000300a00 */
[----:B---3--:R1:W-:Y:S01]  /*2c4f0*/  STL.64 [R1+0x36e0], R8 ;  /* 0x0036e00801007387 */ /* 0x0083e20000100a00 */
[----:B----4-:R-:W-:Y:S03]  /*2c500*/  HMMA.1688.F32.TF32 R20, R16, R8, R20 ;  /* 0x000000081014723c */ /* 0x010fe60000081014 */
[----:B-1----:R-:W3:-:S15]  /*2c510*/  LDL.64 R8, [R1+0x30] ;  /* 0x0000300001087983 */ /* 0x002ede0000100a00 */
[----:B------:R-:W-:Y:S01]  /*2c520*/  NOP ;  /* 0x0000000000007918 */ /* 0x000fe20000000000 */
[----:B------:R-:W-:Y:S04]  /*2c530*/  STL.64 [R1+0x220], R20 ;  /* 0x0002201401007387 */ /* 0x000fe80000100a00 */
[----:B------:R-:W-:Y:S04]  /*2c540*/  STL.64 [R1+0x228], R22 ;  /* 0x0002281601007387 */ /* 0x000fe80000100a00 */
[----:B---3--:R1:W-:Y:S02]  /*2c550*/  STL.64 [R1+0x36f0], R8 ;  /* 0x0036f00801007387 */ /* 0x0083e40000100a00 */
[----:B-1----:R-:W-:Y:S01]  /*2c560*/  MOV R8, R5 ;  /* 0x0000000500087202 */ /* 0x002fe20000000f00 */
[----:B------:R-:W-:-:S02]  /*2c570*/  IMAD.MOV.U32 R9, RZ, RZ, R4 ;  /* 0x000000ffff097224 */ /* 0x000fc400078e0004 */
[----:B------:R-:W3:Y:S04]  /*2c580*/  LDL.LU R4, [R1+0x200] ;  /* 0x0002000001047983 */ /* 0x000ee80000300800 */
[----:B------:R-:W3:Y:S04]  /*2c590*/  LDL.LU R5, [R1+0x204] ;  /* 0x0002040001057983 */ /* 0x000ee80000300800 */
[----:B------:R-:W3:Y:S04]  /*2c5a0*/  LDL.LU R6, [R1+0x208] ;  /* 0x0002080001067983 */ /* 0x000ee80000300800 */
[----:B------:R-:W3:Y:S04]  /*2c5b0*/  LDL.LU R7, [R1+0x20c] ;  /* 0x00020c0001077983 */ /* 0x000ee80000300800 */
[----:B------:R1:W-:Y:S04]  /*2c5c0*/  STL.64 [R1+0x3708], R8 ;  /* 0x0037080801007387 */ /* 0x0003e80000100a00 */
[----:B-1----:R-:W4:Y:S01]  /*2c5d0*/  LDL.64 R8, [R1+0x50] ;  /* 0x0000500001087983 */ /* 0x002f220000100a00 */
[C---:B--2---:R-:W-:Y:S03]  /*2c5e0*/  HMMA.1688.F32.TF32 R12, R16.reuse, R24, R12 ;  /* 0x00000018100c723c */ /* 0x044fe6000008100c */
[----:B----4-:R-:W-:Y:S04]  /*2c5f0*/  STL.64 [R1+0x3720], R8 ;  /* 0x0037200801007387 */ /* 0x010fe80000100a00 */
[----:B------:R-:W2:Y:S04]  /*2c600*/  LDL.LU R20, [R1+0x170] ;  /* 0x0001700001147983 */ /* 0x000ea80000300800 */
[----:B------:R-:W2:Y:S04]  /*2c610*/  LDL.LU R21, [R1+0x174] ;  /* 0x0001740001157983 */ /* 0x000ea80000300800 */
[----:B------:R-:W2:Y:S04]  /*2c620*/  LDL.LU R22, [R1+0x178] ;  /* 0x0001780001167983 */ /* 0x000ea80000300800 */
[----:B------:R-:W2:Y:S04]  /*2c630*/  LDL.LU R23, [R1+0x17c] ;  /* 0x00017c0001177983 */ /* 0x000ea80000300800 */
[----:B------:R1:W-:Y:S04]  /*2c640*/  STL.64 [R1+0x210], R12 ;  /* 0x0002100c01007387 */ /* 0x0003e80000100a00 */
[----:B------:R-:W-:Y:S04]  /*2c650*/  STL.64 [R1+0x218], R14 ;  /* 0x0002180e01007387 */ /* 0x000fe80000100a00 */
[----:B-1----:R-:W3:Y:S04]  /*2c660*/  LDL.LU.64 R12, [R1+0x3758] ;  /* 0x00375800010c7983 */ /* 0x002ee80000300a00 */
        /* <DEDUP_REMOVED lines=11> */
[C---:B---3--:R-:W-:Y:S03]  /*2c720*/  HMMA.1688.F32.TF32 R4, R16.reuse, R12, R4 ;  /* 0x0000000c1004723c */ /* 0x048fe60000081004 */
[----:B----4-:R-:W-:Y:S04]  /*2c730*/  STL.64 [R1+0x3718], R26 ;  /* 0x0037181a01007387 */ /* 0x010fe80000100a00 */
        /* <DEDUP_REMOVED lines=22> */
[----:B------:R-:W2:Y:S01]  /*2c8a0*/  LDL.LU.64 R20, [R1+0x3738] ;  /* 0x0037380001147983 */ /* 0x000ea20000300a00 */
[----:B------:R-:W-:-:S02]  /*2c8b0*/  IMAD.MOV.U32 R8, RZ, RZ, R3 ;  /* 0x000000ffff087224 */ /* 0x000fc400078e0003 */
[----:B------:R-:W-:-:S09]  /*2c8c0*/  IMAD.MOV.U32 R9, RZ, RZ, R2 ;  /* 0x000000ffff097224 */ /* 0x000fd200078e0002 */
[----:B------:R1:W-:Y:S04]  /*2c8d0*/  STL.64 [R1+0x170], R16 ;  /* 0x0001701001007387 */ /* 0x0003e80000100a00 */
[----:B------:R4:W-:Y:S04]  /*2c8e0*/  STL.64 [R1+0x178], R18 ;  /* 0x0001781201007387 */ /* 0x0009e80000100a00 */
[----:B-1----:R-:W3:Y:S04]  /*2c8f0*/  LDL.LU R16, [R1+0x470] ;  /* 0x0004700001107983 */ /* 0x002ee80000300800 */
[----:B------:R-:W3:Y:S04]  /*2c900*/  LDL.LU R17, [R1+0x474] ;  /* 0x0004740001117983 */ /* 0x000ee80000300800 */
[----:B----4-:R-:W3:Y:S04]  /*2c910*/  LDL.LU R18, [R1+0x478] ;  /* 0x0004780001127983 */ /* 0x010ee80000300800 */
[----:B------:R-:W3:Y:S01]  /*2c920*/  LDL.LU R19, [R1+0x47c] ;  /* 0x00047c0001137983 */ /* 0x000ee20000300800 */
[----:B--2---:R-:W-:Y:S03]  /*2c930*/  HMMA.1688.F32.TF32 R8, R20, R8, R24 ;  /* 0x000000081408723c */ /* 0x004fe60000081018 */
[----:B------:R-:W2:Y:S04]  /*2c940*/  LDL.LU.64 R26, [R1+0x3730] ;  /* 0x00373000011a7983 */ /* 0x000ea80000300a00 */
[----:B------:R-:W2:-:S12]  /*2c950*/  LDL.LU.64 R24, [R1+0x3728] ;  /* 0x0037280001187983 */ /* 0x000e980000300a00 */
[----:B------:R1:W-:Y:S04]  /*2c960*/  STL.64 [R1+0x160], R8 ;  /* 0x0001600801007387 */ /* 0x0003e80000100a00 */
[----:B------:R-:W-:Y:S04]  /*2c970*/  STL.64 [R1+0x168], R10 ;  /* 0x0001680a01007387 */ /* 0x000fe80000100a00 */
[----:B-1----:R-:W2:Y:S02]  /*2c980*/  LDL.LU.64 R8, [R1+0x3720] ;  /* 0x0037200001087983 */ /* 0x002ea40000300a00 */
        /* <DEDUP_REMOVED lines=13> */
[----:B------:R1:W-:Y:S04]  /*2ca60*/  STL.64 [R1+0x140], R8 ;  /* 0x0001400801007387 */ /* 0x0003e80000100a00 */
[----:B------:R-:W-:Y:S04]  /*2ca70*/  STL.64 [R1+0x148], R10 ;  /* 0x0001480a01007387 */ /* 0x000fe80000100a00 */
[----:B-1----:R-:W2:Y:S02]  /*2ca80*/  LDL.LU.64 R8, [R1+0x36f0] ;  /* 0x0036f00001087983 */ /* 0x002ea40000300a00 */
[----:B--2---:R-:W-:Y:S01]  /*2ca90*/  HMMA.1688.F32.TF32 R24, R20, R8, R24 ;  /* 0x000000081418723c */ /* 0x004fe20000081018 */
[----:B------:R-:W-:-:S15]  /*2caa0*/  IMAD.MOV.U32 R2, RZ, RZ, R9 ;  /* 0x000000ffff027224 */ /* 0x000fde00078e0009 */
[----:B------:R-:W-:-:S03]  /*2cab0*/  NOP ;  /* 0x0000000000007918 */ /* 0x000fc60000000000 */
[----:B------:R1:W-:Y:S04]  /*2cac0*/  STL.64 [R1+0x130], R24 ;  /* 0x0001301801007387 */ /* 0x0003e80000100a00 */
[----:B------:R2:W-:Y:S04]  /*2cad0*/  STL.64 [R1+0x138], R26 ;  /* 0x0001381a01007387 */ /* 0x0005e80000100a00 */
[----:B-1----:R-:W4:Y:S01]  /*2cae0*/  LDL.LU.64 R24, [R1+0x36e8] ;  /* 0x0036e80001187983 */ /* 0x002f220000300a00 */
[----:B--2---:R-:W-:-:S03]  /*2caf0*/  IMAD.MOV.U32 R26, RZ, RZ, R8 ;  /* 0x000000ffff1a7224 */ /* 0x004fc600078e0008 */
[----:B------:R-:W2:Y:S02]  /*2cb00*/  LDL.LU.64 R8, [R1+0x36e0] ;  /* 0x0036e00001087983 */ /* 0x000ea40000300a00 */
[----:B--2---:R-:W-:Y:S01]  /*2cb10*/  HMMA.1688.F32.TF32 R12, R20, R8, R12 ;  /* 0x00000008140c723c */ /* 0x004fe2000008100c */
[----:B------:R-:W-:Y:S02]  /*2cb20*/  IMAD.MOV.U32 R3, RZ, RZ, R8 ;  /* 0x000000ffff037224 */ /* 0x000fe400078e0008 */
[----:B------:R-:W-:-:S15]  /*2cb30*/  IMAD.MOV.U32 R27, RZ, RZ, R9 ;  /* 0x000000ffff1b7224 */ /* 0x000fde00078e0009 */
[----:B------:R-:W-:Y:S01]  /*2cb40*/  NOP ;  /* 0x0000000000007918 */ /* 0x000fe20000000000 */
[----:B------:R1:W-:Y:S04]  /*2cb50*/  STL.64 [R1+0x120], R12 ;  /* 0x0001200c01007387 */ /* 0x0003e80000100a00 */
[----:B------:R-:W-:Y:S04]  /*2cb60*/  STL.64 [R1+0x128], R14 ;  /* 0x0001280e01007387 */ /* 0x000fe80000100a00 */
[----:B------:R-:W-:Y:S04]  /*2cb70*/  LDS R14, [R0+UR8+0x1a400] ;  /* 0x01a40008000e7984 */ /* 0x000fe80008000800 */
[----:B-1----:R-:W3:Y:S04]  /*2cb80*/  LDL.LU.64 R12, [R1+0x36d8] ;  /* 0x0036d800010c7983 */ /* 0x002ee80000300a00 */
[----:B------:R-:W4:Y:S04]  /*2cb90*/  LDL.LU.64 R10, [R1+0x36d0] ;  /* 0x0036d000010a7983 */ /* 0x000f280000300a00 */
[----:B------:R-:W4:Y:S02]  /*2cba0*/  LDL.LU.64 R8, [R1+0x36c8] ;  /* 0x0036c80001087983 */ /* 0x000f240000300a00 */
[----:B----4-:R-:W-:-:S15]  /*2cbb0*/  HMMA.1688.F32.TF32 R8, R20, R24, R8 ;  /* 0x000000181408723c */ /* 0x010fde0000081008 */
[----:B------:R-:W-:-:S04]  /*2cbc0*/  NOP ;  /* 0x0000000000007918 */ /* 0x000fc80000000000 */
[----:B------:R-:W-:Y:S04]  /*2cbd0*/  STL.64 [R1+0x110], R8 ;  /* 0x0001100801007387 */ /* 0x000fe80000100a00 */
[----:B------:R1:W-:Y:S04]  /*2cbe0*/  STL.64 [R1+0x118], R10 ;  /* 0x0001180a01007387 */ /* 0x0003e80000100a00 */
[----:B-1----:R-:W2:Y:S04]  /*2cbf0*/  LDL.LU.64 R10, [R1+0x36c0] ;  /* 0x0036c000010a7983 */ /* 0x002ea80000300a00 */
[----:B------:R-:W2:Y:S01]  /*2cc00*/  LDL.LU.64 R8, [R1+0x36b8] ;  /* 0x0036b80001087983 */ /* 0x000ea20000300a00 */
[----:B---3--:R-:W-:Y:S03]  /*2cc10*/  HMMA.1688.F32.TF32 R16, R20, R12, R16 ;  /* 0x0000000c1410723c */ /* 0x008fe60000081010 */
[----:B------:R1:W-:Y:S01]  /*2cc20*/  STL.64 [R1+0x3650], R24 ;  /* 0x0036501801007387 */ /* 0x0003e20000100a00 */
[----:B------:R-:W-:-:S03]  /*2cc30*/  MOV R29, R12 ;  /* 0x0000000c001d7202 */ /* 0x000fc60000000f00 */
[----:B------:R-:W-:Y:S01]  /*2cc40*/  LDS R12, [R0+UR8+0x18400] ;  /* 0x01840008000c7984 */ /* 0x000fe20008000800 */
[----:B-1----:R-:W-:Y:S01]  /*2cc50*/  LOP3.LUT R25, R0, 0x20, RZ, 0x3c, !PT ;  /* 0x0000002000197812 */ /* 0x002fe200078e3cff */
[----:B------:R-:W-:-:S04]  /*2cc60*/  IMAD.MOV.U32 R24, RZ, RZ, R13 ;  /* 0x000000ffff187224 */ /* 0x000fc800078e000d */
[----:B------:R-:W1:Y:S06]  /*2cc70*/  LDS R15, [R25+UR8+0x1a400] ;  /* 0x01a40008190f7984 */ /* 0x000e6c0008000800 */
[----:B------:R-:W-:Y:S04]  /*2cc80*/  STL.64 [R1+0x100], R16 ;  /* 0x0001001001007387 */ /* 0x000fe80000100a00 */
[----:B------:R-:W-:Y:S04]  /*2cc90*/  STL.64 [R1+0x108], R18 ;  /* 0x0001081201007387 */ /* 0x000fe80000100a00 */
[----:B------:R-:W3:Y:S04]  /*2cca0*/  LDS R13, [R25+UR8+0x18400] ;  /* 0x01840008190d7984 */ /* 0x000ee80008000800 */
[----:B------:R-:W-:Y:S04]  /*2ccb0*/  LDS R18, [R0+UR8+0x1a500] ;  /* 0x01a5000800127984 */ /* 0x000fe80008000800 */
[----:B------:R-:W4:Y:S04]  /*2ccc0*/  LDS R19, [R25+UR8+0x1a500] ;  /* 0x01a5000819137984 */ /* 0x000f280008000800 */
[----:B------:R-:W-:Y:S04]  /*2ccd0*/  LDS R16, [R0+UR8+0x18500] ;  /* 0x0185000800107984 */ /* 0x000fe80008000800 */
[----:B------:R-:W1:Y:S04]  /*2cce0*/  LDS R17, [R25+UR8+0x18500] ;  /* 0x0185000819117984 */ /* 0x000e680008000800 */
[----:B------:R-:W-:Y:S01]  /*2ccf0*/  STL.64 [R1+0x3640], R6 ;  /* 0x0036400601007387 */ /* 0x000fe20000100a00 */
[----:B--2---:R-:W-:Y:S03]  /*2cd00*/  HMMA.1688.F32.TF32 R8, R20, R4, R8 ;  /* 0x000000041408723c */ /* 0x004fe60000081008 */
[----:B------:R-:W-:Y:S04]  /*2cd10*/  LDS R22, [R0+UR8+0x1a600] ;  /* 0x01a6000800167984 */ /* 0x000fe80008000800 */
[----:B------:R-:W2:Y:S04]  /*2cd20*/  LDS R23, [R25+UR8+0x1a600] ;  /* 0x01a6000819177984 */ /* 0x000ea80008000800 */
[----:B------:R-:W-:Y:S04]  /*2cd30*/  LDS R20, [R0+UR8+0x18600] ;  /* 0x0186000800147984 */ /* 0x000fe80008000800 */
[----:B------:R-:W2:Y:S04]  /*2cd40*/  LDS R21, [R25+UR8+0x18600] ;  /* 0x0186000819157984 */ /* 0x000ea80008000800 */
[----:B------:R-:W-:Y:S04]  /*2cd50*/  STL.64 [R1+0x70], R8 ;  /* 0x0000700801007387 */ /* 0x000fe80000100a00 */
[----:B------:R-:W-:Y:S04]  /*2cd60*/  STL.64 [R1+0x78], R10 ;  /* 0x0000780a01007387 */ /* 0x000fe80000100a00 */
[----:B------:R-:W-:Y:S04]  /*2cd70*/  STL.64 [R1+0x3638], R4 ;  /* 0x0036380401007387 */ /* 0x000fe80000100a00 */
[----:B-1----:R-:W-:Y:S04]  /*2cd80*/  STL.64 [R1+0x3630], R14 ;  /* 0x0036300e01007387 */ /* 0x002fe80000100a00 */
[----:B---3--:R-:W-:Y:S04]  /*2cd90*/  STL.64 [R1+0x3628], R12 ;  /* 0x0036280c01007387 */ /* 0x008fe80000100a00 */
[----:B----4-:R-:W-:Y:S04]  /*2cda0*/  STL.64 [R1+0x35a8], R18 ;  /* 0x0035a81201007387 */ /* 0x010fe80000100a00 */
[----:B------:R1:W-:Y:S04]  /*2cdb0*/  STL.64 [R1+0x35a0], R16 ;  /* 0x0035a01001007387 */ /* 0x0003e80000100a00 */
[----:B------:R-:W-:Y:S04]  /*2cdc0*/  LDS R8, [R0+UR8+0x18300] ;  /* 0x0183000800087984 */ /* 0x000fe80008000800 */
[----:B------:R-:W-:Y:S04]  /*2cdd0*/  LDS R10, [R0+UR8+0x1a300] ;  /* 0x01a30008000a7984 */ /* 0x000fe80008000800 */
[----:B------:R-:W-:Y:S04]  /*2cde0*/  LDS R9, [R25+UR8+0x18300] ;  /* 0x0183000819097984 */ /* 0x000fe80008000800 */
[----:B------:R-:W3:Y:S01]  /*2cdf0*/  LDS R11, [R25+UR8+0x1a300] ;  /* 0x01a30008190b7984 */ /* 0x000ee20008000800 */
[----:B-1----:R-:W-:-:S03]  /*2ce00*/  IMAD.MOV.U32 R16, RZ, RZ, R29 ;  /* 0x000000ffff107224 */ /* 0x002fc600078e001d */
        /* <DEDUP_REMOVED lines=10> */
[----:B------:R4:W-:Y:S02]  /*2ceb0*/  STL.64 [R1+0x3678], R4 ;  /* 0x0036780401007387 */ /* 0x0009e40000100a00 */
[----:B----4-:R-:W-:Y:S01]  /*2cec0*/  IMAD.MOV.U32 R4, RZ, RZ, R29 ;  /* 0x000000ffff047224 */ /* 0x010fe200078e001d */
[----:B------:R-:W-:Y:S01]  /*2ced0*/  MOV R5, R28 ;  /* 0x0000001c00057202 */ /* 0x000fe20000000f00 */
[----:B------:R-:W2:Y:S04]  /*2cee0*/  LDL.LU R29, [R1+0x36b0] ;  /* 0x0036b000011d7983 */ /* 0x000ea80000300800 */
[----:B------:R-:W4:Y:S04]  /*2cef0*/  LDL.LU R28, [R1+0x36ac] ;  /* 0x0036ac00011c7983 */ /* 0x000f280000300800 */
[----:B------:R1:W-:Y:S04]  /*2cf00*/  STL.64 [R1+0x3690], R4 ;  /* 0x0036900401007387 */ /* 0x0003e80000100a00 */
[----:B-1----:R-:W3:Y:S04]  /*2cf10*/  LDL.64 R4, [R1+0x60] ;  /* 0x0000600001047983 */ /* 0x002ee80000100a00 */
[----:B------:R-:W-:Y:S04]  /*2cf20*/  STL.64 [R1+0x3670], R14 ;  /* 0x0036700e01007387 */ /* 0x000fe80000100a00 */
[----:B------:R1:W-:Y:S04]  /*2cf30*/  STL.64 [R1+0x3668], R12 ;  /* 0x0036680c01007387 */ /* 0x0003e80000100a00 */
[----:B-1----:R-:W2:Y:S04]  /*2cf40*/  LDL.64 R12, [R1+0x40] ;  /* 0x00004000010c7983 */ /* 0x002ea80000100a00 */
[----:B--2---:R1:W-:Y:S04]  /*2cf50*/  STL.64 [R1+0x3688], R12 ;  /* 0x0036880c01007387 */ /* 0x0043e80000100a00 */
[----:B-1----:R-:W2:Y:S04]  /*2cf60*/  LDL.LU R12, [R1+0x3d0] ;  /* 0x0003d000010c7983 */ /* 0x002ea80000300800 */
[----:B------:R-:W2:Y:S04]  /*2cf70*/  LDL.LU R13, [R1+0x3d4] ;  /* 0x0003d400010d7983 */ /* 0x000ea80000300800 */
[----:B------:R-:W2:Y:S04]  /*2cf80*/  LDL.LU R14, [R1+0x3d8] ;  /* 0x0003d800010e7983 */ /* 0x000ea80000300800 */
[----:B------:R-:W2:Y:S01]  /*2cf90*/  LDL.LU R15, [R1+0x3dc] ;  /* 0x0003dc00010f7983 */ /* 0x000ea20000300800 */
[----:B------:R-:W-:-:S03]  /*2cfa0*/  IMAD.MOV.U32 R17, RZ, RZ, R24 ;  /* 0x000000ffff117224 */ /* 0x000fc600078e0018 */
[----:B--2---:R-:W-:Y:S04]  /*2cfb0*/  STL.64 [R1+0x36a0], R14 ;  /* 0x0036a00e01007387 */ /* 0x004fe80000100a00 */
[----:B------:R1:W-:Y:S04]  /*2cfc0*/  STL.64 [R1+0x3698], R12 ;  /* 0x0036980c01007387 */ /* 0x0003e80000100a00 */
[----:B-1----:R-:W3:Y:S04]  /*2cfd0*/  LDL.LU R12, [R1+0x3e0] ;  /* 0x0003e000010c7983 */ /* 0x002ee80000300800 */
[----:B------:R-:W3:Y:S04]  /*2cfe0*/  LDL.LU R13, [R1+0x3e4] ;  /* 0x0003e400010d7983 */ /* 0x000ee80000300800 */
[----:B------:R-:W3:Y:S04]  /*2cff0*/  LDL.LU R14, [R1+0x3e8] ;  /* 0x0003e800010e7983 */ /* 0x000ee80000300800 */
[----:B------:R-:W3:Y:S04]  /*2d000*/  LDL.LU R15, [R1+0x3ec] ;  /* 0x0003ec00010f7983 */ /* 0x000ee80000300800 */
        /* <DEDUP_REMOVED lines=8> */
[----:B------:R-:W2:Y:S04]  /*2d090*/  LDL.LU R3, [R1+0x36a8] ;  /* 0x0036a80001037983 */ /* 0x000ea80000300800 */
[----:B-1----:R-:W2:Y:S04]  /*2d0a0*/  LDL.LU R16, [R1+0x3a0] ;  /* 0x0003a00001107983 */ /* 0x002ea80000300800 */
[----:B------:R-:W2:Y:S04]  /*2d0b0*/  LDL.LU R17, [R1+0x3a4] ;  /* 0x0003a40001117983 */ /* 0x000ea80000300800 */
        /* <DEDUP_REMOVED lines=8> */
[----:B---3--:R-:W-:Y:S03]  /*2d140*/  HMMA.1688.F32.TF32 R12, R8, R4, R12 ;  /* 0x00000004080c723c */ /* 0x008fe6000008100c */
[----:B--2---:R1:W-:Y:S04]  /*2d150*/  STL.64 [R1+0x35e0], R22 ;  /* 0x0035e01601007387 */ /* 0x0043e80000100a00 */
[----:B------:R2:W-:-:S12]  /*2d160*/  STL.64 [R1+0x35d8], R20 ;  /* 0x0035d81401007387 */ /* 0x0005d80000100a00 */
[----:B------:R-:W-:Y:S04]  /*2d170*/  STL.64 [R1+0x3e0], R12 ;  /* 0x0003e00c01007387 */ /* 0x000fe80000100a00 */
[----:B------:R3:W-:Y:S01]  /*2d180*/  STL.64 [R1+0x3e8], R14 ;  /* 0x0003e80e01007387 */ /* 0x0007e20000100a00 */
[----:B-1----:R-:W-:Y:S01]  /*2d190*/  MOV R22, R4 ;  /* 0x0000000400167202 */ /* 0x002fe20000000f00 */
[----:B--2---:R-:W-:Y:S02]  /*2d1a0*/  IMAD.MOV.U32 R21, RZ, RZ, R2 ;  /* 0x000000ffff157224 */ /* 0x004fe400078e0002 */
[----:B------:R-:W-:Y:S01]  /*2d1b0*/  IMAD.MOV.U32 R2, RZ, RZ, R5 ;  /* 0x000000ffff027224 */ /* 0x000fe200078e0005 */
[----:B---3--:R-:W2:Y:S04]  /*2d1c0*/  LDL.LU.64 R14, [R1+0x36a0] ;  /* 0x0036a000010e7983 */ /* 0x008ea80000300a00 */
[----:B------:R-:W2:Y:S04]  /*2d1d0*/  LDL.LU.64 R12, [R1+0x3698] ;  /* 0x00369800010c7983 */ /* 0x000ea80000300a00 */
[----:B------:R-:W2:Y:S02]  /*2d1e0*/  LDL.LU.64 R4, [R1+0x3690] ;  /* 0x0036900001047983 */ /* 0x000ea40000300a00 */
        /* <DEDUP_REMOVED lines=10> */
[----:B------:R-:W-:Y:S04]  /*2d290*/  STL.64 [R1+0x3c8], R6 ;  /* 0x0003c80601007387 */ /* 0x000fe80000100a00 */
[----:B------:R-:W2:Y:S01]  /*2d2a0*/  LDL.LU.64 R14, [R1+0x3670] ;  /* 0x00367000010e7983 */ /* 0x000ea20000300a00 */
[----:B-1----:R-:W-:Y:S02]  /*2d2b0*/  IMAD.MOV.U32 R5, RZ, RZ, R12 ;  /* 0x000000ffff057224 */ /* 0x002fe400078e000c */
[----:B------:R-:W-:-:S02]  /*2d2c0*/  IMAD.MOV.U32 R4, RZ, RZ, R13 ;  /* 0x000000ffff047224 */ /* 0x000fc400078e000d */
[----:B------:R-:W2:Y:S01]  /*2d2d0*/  LDL.LU.64 R12, [R1+0x3668] ;  /* 0x00366800010c7983 */ /* 0x000ea20000300a00 */
[----:B------:R-:W-:-:S05]  /*2d2e0*/  IMAD.MOV.U32 R20, RZ, RZ, R26 ;  /* 0x000000ffff147224 */ /* 0x000fca00078e001a */
[----:B------:R1:W-:Y:S02]  /*2d2f0*/  STL.64 [R1+0x35f0], R20 ;  /* 0x0035f01401007387 */ /* 0x0003e40000100a00 */
[----:B--2---:R-:W-:Y:S01]  /*2d300*/  HMMA.1688.F32.TF32 R12, R8, R20, R12 ;  /* 0x00000014080c723c */ /* 0x004fe2000008100c */
[----:B-1----:R-:W-:Y:S01]  /*2d310*/  MOV R21, R4 ;  /* 0x0000000400157202 */ /* 0x002fe20000000f00 */
[----:B------:R-:W-:-:S15]  /*2d320*/  IMAD.MOV.U32 R20, RZ, RZ, R5 ;  /* 0x000000ffff147224 */ /* 0x000fde00078e0005 */
[----:B------:R-:W-:Y:S02]  /*2d330*/  NOP ;  /* 0x0000000000007918 */ /* 0x000fe40000000000 */
[----:B------:R1:W-:Y:S04]  /*2d340*/  STL.64 [R1+0x3b0], R12 ;  /* 0x0003b00c01007387 */ /* 0x0003e80000100a00 */
[----:B------:R2:W-:Y:S04]  /*2d350*/  STL.64 [R1+0x3b8], R14 ;  /* 0x0003b80e01007387 */ /* 0x0005e80000100a00 */
[----:B------:R-:W3:Y:S04]  /*2d360*/  LDL.LU R4, [R1+0x380] ;  /* 0x0003800001047983 */ /* 0x000ee80000300800 */
[----:B------:R-:W3:Y:S04]  /*2d370*/  LDL.LU R5, [R1+0x384] ;  /* 0x0003840001057983 */ /* 0x000ee80000300800 */
[----:B------:R-:W3:Y:S04]  /*2d380*/  LDL.LU R6, [R1+0x388] ;  /* 0x0003880001067983 */ /* 0x000ee80000300800 */
[----:B------:R-:W3:Y:S04]  /*2d390*/  LDL.LU R7, [R1+0x38c] ;  /* 0x00038c0001077983 */ /* 0x000ee80000300800 */
[----:B-1----:R-:W3:Y:S04]  /*2d3a0*/  LDL.LU R12, [R1+0x2f0] ;  /* 0x0002f000010c7983 */ /* 0x002ee80000300800 */
[----:B------:R-:W3:Y:S04]  /*2d3b0*/  LDL.LU R13, [R1+0x2f4] ;  /* 0x0002f400010d7983 */ /* 0x000ee80000300800 */
[----:B--2---:R-:W2:Y:S04]  /*2d3c0*/  LDL.LU R14, [R1+0x2f8] ;  /* 0x0002f800010e7983 */ /* 0x004ea80000300800 */
[----:B------:R-:W2:Y:S04]  /*2d3d0*/  LDL.LU R15, [R1+0x2fc] ;  /* 0x0002fc00010f7983 */ /* 0x000ea80000300800 */
[----:B------:R1:W-:Y:S04]  /*2d3e0*/  STL.64 [R1+0x3608], R20 ;  /* 0x0036081401007387 */ /* 0x0003e80000100a00 */
[----:B-1----:R-:W2:Y:S01]  /*2d3f0*/  LDL.64 R20, [R1+0x50] ;  /* 0x0000500001147983 */ /* 0x002ea20000100a00 */
[----:B------:R-:W-:-:S07]  /*2d400*/  IMAD.MOV.U32 R25, RZ, RZ, R27 ;  /* 0x000000ffff197224 */ /* 0x000fce00078e001b */
[C---:B------:R-:W-:Y:S01]  /*2d410*/  HMMA.1688.F32.TF32 R24, R8.reuse, R24, R16 ;  /* 0x000000180818723c */ /* 0x040fe20000081010 */
[----:B--2---:R-:W-:Y:S04]  /*2d420*/  STL.64 [R1+0x3610], R20 ;  /* 0x0036101401007387 */ /* 0x004fe80000100a00 */
[----:B------:R-:W2:Y:S04]  /*2d430*/  LDL.LU.64 R18, [R1+0x3660] ;  /* 0x0036600001127983 */ /* 0x000ea80000300a00 */
[----:B------:R-:W2:Y:S10]  /*2d440*/  LDL.LU.64 R16, [R1+0x3658] ;  /* 0x0036580001107983 */ /* 0x000eb40000300a00 */
[----:B------:R1:W-:Y:S04]  /*2d450*/  STL.64 [R1+0x3a0], R24 ;  /* 0x0003a01801007387 */ /* 0x0003e80000100a00 */
[----:B------:R-:W-:Y:S04]  /*2d460*/  STL.64 [R1+0x3a8], R26 ;  /* 0x0003a81a01007387 */ /* 0x000fe80000100a00 */
[----:B-1----:R-:W2:Y:S02]  /*2d470*/  LDL.LU.64 R24, [R1+0x3650] ;  /* 0x0036500001187983 */ /* 0x002ea40000300a00 */
[----:B--2---:R-:W-:-:S15]  /*2d480*/  HMMA.1688.F32.TF32 R16, R8, R24, R16 ;  /* 0x000000180810723c */ /* 0x004fde0000081010 */
[----:B------:R-:W-:-:S04]  /*2d490*/  NOP ;  /* 0x0000000000007918 */ /* 0x000fc80000000000 */
[----:B------:R1:W-:Y:S04]  /*2d4a0*/  STL.64 [R1+0x390], R16 ;  /* 0x0003901001007387 */ /* 0x0003e80000100a00 */
[----:B------:R-:W-:Y:S04]  /*2d4b0*/  STL.64 [R1+0x398], R18 ;  /* 0x0003981201007387 */ /* 0x000fe80000100a00 */
[----:B-1----:R-:W3:Y:S04]  /*2d4c0*/  LDL.LU.64 R16, [R1+0x3648] ;  /* 0x0036480001107983 */ /* 0x002ee80000300a00 */
[----:B------:R1:W-:Y:S04]  /*2d4d0*/  STL.64 [R1+0x35d0], R24 ;  /* 0x0035d01801007387 */ /* 0x0003e80000100a00 */
[----:B-1----:R-:W2:Y:S04]  /*2d4e0*/  LDL.64 R24, [R1+0x20] ;  /* 0x0000200001187983 */ /* 0x002ea80000100a00 */
[----:B--2---:R1:W-:Y:S04]  /*2d4f0*/  STL.64 [R1+0x35e8], R24 ;  /* 0x0035e81801007387 */ /* 0x0043e80000100a00 */
        /* <DEDUP_REMOVED lines=20> */
[----:B------:R-:W2:Y:S04]  /*2d640*/  LDL.LU.64 R4, [R1+0x3638] ;  /* 0x0036380001047983 */ /* 0x000ea80000300a00 */
[----:B------:R1:W-:Y:S04]  /*2d650*/  STL.64 [R1+0x35c8], R16 ;  /* 0x0035c81001007387 */ /* 0x0003e80000100a00 */
[----:B-1----:R-:W3:Y:S04]  /*2d660*/  LDL.LU R16, [R1+0x290] ;  /* 0x0002900001107983 */ /* 0x002ee80000300800 */
[----:B------:R-:W3:Y:S04]  /*2d670*/  LDL.LU R17, [R1+0x294] ;  /* 0x0002940001117983 */ /* 0x000ee80000300800 */
[----:B------:R-:W3:Y:S04]  /*2d680*/  LDL.LU R18, [R1+0x298] ;  /* 0x0002980001127983 */ /* 0x000ee80000300800 */
[----:B------:R-:W3:Y:S01]  /*2d690*/  LDL.LU R19, [R1+0x29c] ;  /* 0x00029c0001137983 */ /* 0x000ee20000300800 */
[----:B--2---:R-:W-:Y:S03]  /*2d6a0*/  HMMA.1688.F32.TF32 R8, R8, R4, R12 ;  /* 0x000000040808723c */ /* 0x004fe6000008100c */
[----:B------:R-:W2:Y:S04]  /*2d6b0*/  LDL.LU.64 R14, [R1+0x3630] ;  /* 0x00363000010e7983 */ /* 0x000ea80000300a00 */
[----:B------:R-:W2:Y:S01]  /*2d6c0*/  LDL.LU.64 R12, [R1+0x3628] ;  /* 0x00362800010c7983 */ /* 0x000ea20000300a00 */
[----:B------:R-:W-:-:S02]  /*2d6d0*/  IMAD.MOV.U32 R20, RZ, RZ, R22 ;  /* 0x000000ffff147224 */ /* 0x000fc400078e0016 */
[----:B------:R-:W-:-:S09]  /*2d6e0*/  IMAD.MOV.U32 R21, RZ, RZ, R2 ;  /* 0x000000ffff157224 */ /* 0x000fd200078e0002 */
        /* <DEDUP_REMOVED lines=9> */
[----:B------:R1:W-:Y:S04]  /*2d780*/  STL.64 [R1+0x2e0], R20 ;  /* 0x0002e01401007387 */ /* 0x0003e80000100a00 */
[----:B------:R-:W-:Y:S04]  /*2d790*/  STL.64 [R1+0x2e8], R22 ;  /* 0x0002e81601007387 */ /* 0x000fe80000100a00 */
[----:B-1----:R-:W4:Y:S02]  /*2d7a0*/  LDL.LU.64 R20, [R1+0x3610] ;  /* 0x0036100001147983 */ /* 0x002f240000300a00 */
[----:B----4-:R-:W-:Y:S01]  /*2d7b0*/  HMMA.1688.F32.TF32 R8, R12, R20, R8 ;  /* 0x000000140c08723c */ /* 0x010fe20000081008 */
[----:B------:R-:W-:-:S15]  /*2d7c0*/  IMAD.MOV.U32 R2, RZ, RZ, R21 ;  /* 0x000000ffff027224 */ /* 0x000fde00078e0015 */
[----:B------:R-:W-:-:S03]  /*2d7d0*/  NOP ;  /* 0x0000000000007918 */ /* 0x000fc60000000000 */
[----:B------:R1:W-:Y:S04]  /*2d7e0*/  STL.64 [R1+0x2d0], R8 ;  /* 0x0002d00801007387 */ /* 0x0003e80000100a00 */
[----:B------:R-:W-:Y:S01]  /*2d7f0*/  STL.64 [R1+0x2d8], R10 ;  /* 0x0002d80a01007387 */ /* 0x000fe20000100a00 */
[----:B-1----:R-:W-:-:S03]  /*2d800*/  IMAD.MOV.U32 R8, RZ, RZ, R20 ;  /* 0x000000ffff087224 */ /* 0x002fc600078e0014 */
[----:B------:R-:W2:Y:S02]  /*2d810*/  LDL.LU.64 R20, [R1+0x3608] ;  /* 0x0036080001147983 */ /* 0x000ea40000300a00 */
        /* <DEDUP_REMOVED lines=17> */
[----:B-1----:R-:W-:Y:S01]  /*2d930*/  MOV R21, R24 ;  /* 0x0000001800157202 */ /* 0x002fe20000000f00 */
[----:B------:R-:W-:Y:S02]  /*2d940*/  IMAD.MOV.U32 R20, RZ, RZ, R25 ;  /* 0x000000ffff147224 */ /* 0x000fe400078e0019 */
[----:B------:R-:W2:Y:S04]  /*2d950*/  LDL.LU.64 R24, [R1+0x35d0] ;  /* 0x0035d00001187983 */ /* 0x000ea80000300a00 */
[----:B------:R1:W-:Y:S04]  /*2d960*/  STL.64 [R1+0x3568], R20 ;  /* 0x0035681401007387 */ /* 0x0003e80000100a00 */
[----:B-1----:R-:W3:Y:S04]  /*2d970*/  LDL.LU R20, [R1+0x280] ;  /* 0x0002800001147983 */ /* 0x002ee80000300800 */
[----:B------:R-:W3:Y:S04]  /*2d980*/  LDL.LU R21, [R1+0x284] ;  /* 0x0002840001157983 */ /* 0x000ee80000300800 */
[----:B------:R-:W3:Y:S04]  /*2d990*/  LDL.LU R22, [R1+0x288] ;  /* 0x0002880001167983 */ /* 0x000ee80000300800 */
[----:B------:R-:W3:Y:S01]  /*2d9a0*/  LDL.LU R23, [R1+0x28c] ;  /* 0x00028c0001177983 */ /* 0x000ee20000300800 */
[----:B--2---:R-:W-:Y:S03]  /*2d9b0*/  HMMA.1688.F32.TF32 R24, R12, R24, R16 ;  /* 0x000000180c18723c */ /* 0x004fe60000081010 */
[----:B------:R-:W3:-:S15]  /*2d9c0*/  LDL.LU.64 R16, [R1+0x35c8] ;  /* 0x0035c80001107983 */ /* 0x000ede0000300a00 */
[----:B------:R-:W-:Y:S01]  /*2d9d0*/  NOP ;  /* 0x0000000000007918 */ /* 0x000fe20000000000 */
[----:B------:R1:W-:Y:S04]  /*2d9e0*/  STL.64 [R1+0x290], R24 ;  /* 0x0002901801007387 */ /* 0x0003e80000100a00 */
[----:B------:R-:W-:Y:S04]  /*2d9f0*/  STL.64 [R1+0x298], R26 ;  /* 0x0002981a01007387 */ /* 0x000fe80000100a00 */
[----:B-1----:R-:W2:Y:S01]  /*2da00*/  LDL.LU.64 R24, [R1+0x35c0] ;  /* 0x0035c00001187983 */ /* 0x002ea20000300a00 */
[----:B---3--:R-:W-:Y:S03]  /*2da10*/  HMMA.1688.F32.TF32 R16, R12, R16, R20 ;  /* 0x000000100c10723c */ /* 0x008fe60000081014 */
[----:B------:R-:W3:-:S15]  /*2da20*/  LDL.LU R20, [R1+0x1c0] ;  /* 0x0001c00001147983 */ /* 0x000ede0000300800 */
[----:B------:R-:W-:Y:S01]  /*2da30*/  NOP ;  /* 0x0000000000007918 */ /* 0x000fe20000000000 */
[----:B------:R1:W-:Y:S04]  /*2da40*/  STL.64 [R1+0x280], R16 ;  /* 0x0002801001007387 */ /* 0x0003e80000100a00 */
[----:B------:R4:W-:Y:S04]  /*2da50*/  STL.64 [R1+0x288], R18 ;  /* 0x0002881201007387 */ /* 0x0009e80000100a00 */
[----:B------:R-:W3:Y:S04]  /*2da60*/  LDL.LU R21, [R1+0x1c4] ;  /* 0x0001c40001157983 */ /* 0x000ee80000300800 */
[----:B------:R-:W2:Y:S04]  /*2da70*/  LDL.LU R22, [R1+0x1c8] ;  /* 0x0001c80001167983 */ /* 0x000ea80000300800 */
[----:B------:R-:W2:Y:S04]  /*2da80*/  LDL.LU R23, [R1+0x1cc] ;  /* 0x0001cc0001177983 */ /* 0x000ea80000300800 */
[----:B--2---:R-:W-:Y:S04]  /*2da90*/  STL.64 [R1+0x3578], R22 ;  /* 0x0035781601007387 */ /* 0x004fe80000100a00 */
[----:B---3--:R2:W-:Y:S04]  /*2daa0*/  STL.64 [R1+0x3570], R20 ;  /* 0x0035701401007387 */ /* 0x0085e80000100a00 */
[----:B-1----:R-:W3:Y:S04]  /*2dab0*/  LDL.LU R16, [R1+0x1f0] ;  /* 0x0001f00001107983 */ /* 0x002ee80000300800 */
[----:B------:R-:W3:Y:S04]  /*2dac0*/  LDL.LU R17, [R1+0x1f4] ;  /* 0x0001f40001117983 */ /* 0x000ee80000300800 */
[----:B----4-:R-:W3:Y:S04]  /*2dad0*/  LDL.LU R18, [R1+0x1f8] ;  /* 0x0001f80001127983 */ /* 0x010ee80000300800 */
[----:B------:R-:W3:Y:S01]  /*2dae0*/  LDL.LU R19, [R1+0x1fc] ;  /* 0x0001fc0001137983 */ /* 0x000ee20000300800 */
[----:B--2---:R-:W-:-:S02]  /*2daf0*/  IMAD.MOV.U32 R20, RZ, RZ, R8 ;  /* 0x000000ffff147224 */ /* 0x004fc400078e0008 */
[----:B------:R-:W-:-:S05]  /*2db00*/  IMAD.MOV.U32 R21, RZ, RZ, R2 ;  /* 0x000000ffff157224 */ /* 0x000fca00078e0002 */
[----:B------:R1:W-:Y:S04]  /*2db10*/  STL.64 [R1+0x3590], R20 ;  /* 0x0035901401007387 */ /* 0x0003e80000100a00 */
[----:B------:R-:W2:Y:S04]  /*2db20*/  LDL.LU R8, [R1+0x1b0] ;  /* 0x0001b00001087983 */ /* 0x000ea80000300800 */
[----:B------:R-:W2:Y:S04]  /*2db30*/  LDL.LU R9, [R1+0x1b4] ;  /* 0x0001b40001097983 */ /* 0x000ea80000300800 */
[----:B------:R-:W4:Y:S04]  /*2db40*/  LDL.LU R10, [R1+0x1b8] ;  /* 0x0001b800010a7983 */ /* 0x000f280000300800 */
[----:B------:R-:W4:Y:S01]  /*2db50*/  LDL.LU R11, [R1+0x1bc] ;  /* 0x0001bc00010b7983 */ /* 0x000f220000300800 */
[----:B------:R-:W-:Y:S01]  /*2db60*/  IMAD.MOV.U32 R26, RZ, RZ, R28 ;  /* 0x000000ffff1a7224 */ /* 0x000fe200078e001c */
[----:B------:R-:W-:-:S02]  /*2db70*/  MOV R27, R29 ;  /* 0x0000001d001b7202 */ /* 0x000fc40000000f00 */
[----:B-1----:R-:W2:Y:S04]  /*2db80*/  LDL.64 R20, [R1+0x60] ;  /* 0x0000600001147983 */ /* 0x002ea80000100a00 */
[----:B----4-:R-:W-:Y:S04]  /*2db90*/  STL.64 [R1+0x3588], R10 ;  /* 0x0035880a01007387 */ /* 0x010fe80000100a00 */
[----:B--2---:R1:W-:Y:S04]  /*2dba0*/  STL.64 [R1+0x3580], R8 ;  /* 0x0035800801007387 */ /* 0x0043e80000100a00 */
[----:B-1----:R-:W2:Y:S04]  /*2dbb0*/  LDL.LU R8, [R1+0x1d0] ;  /* 0x0001d00001087983 */ /* 0x002ea80000300800 */
[----:B------:R-:W2:Y:S04]  /*2dbc0*/  LDL.LU R9, [R1+0x1d4] ;  /* 0x0001d40001097983 */ /* 0x000ea80000300800 */
[----:B------:R-:W2:Y:S04]  /*2dbd0*/  LDL.LU R10, [R1+0x1d8] ;  /* 0x0001d800010a7983 */ /* 0x000ea80000300800 */
[----:B------:R-:W2:Y:S04]  /*2dbe0*/  LDL.LU R11, [R1+0x1dc] ;  /* 0x0001dc00010b7983 */ /* 0x000ea80000300800 */
[----:B------:R-:W4:Y:S04]  /*2dbf0*/  LDL.LU R28, [R1+0x35b8] ;  /* 0x0035b800011c7983 */ /* 0x000f280000300800 */
[----:B------:R-:W2:Y:S04]  /*2dc00*/  LDL.LU R29, [R1+0x35b4] ;  /* 0x0035b400011d7983 */ /* 0x000ea80000300800 */
[----:B------:R-:W-:Y:S04]  /*2dc10*/  STL.64 [R1+0x3498], R26 ;  /* 0x0034981a01007387 */ /* 0x000fe80000100a00 */
[----:B------:R1:W-:Y:S04]  /*2dc20*/  STL.64 [R1+0x3490], R24 ;  /* 0x0034901801007387 */ /* 0x0003e80000100a00 */
[----:B-1----:R-:W2:Y:S04]  /*2dc30*/  LDL.LU R24, [R1+0x80] ;  /* 0x0000800001187983 */ /* 0x002ea80000300800 */
[----:B------:R-:W2:Y:S04]  /*2dc40*/  LDL.LU R25, [R1+0x84] ;  /* 0x0000840001197983 */ /* 0x000ea80000300800 */
[----:B------:R-:W2:Y:S01]  /*2dc50*/  LDL.LU R26, [R1+0x88] ;  /* 0x00008800011a7983 */ /* 0x000ea20000300800 */
[----:B------:R-:W-:-:S03]  /*2dc60*/  IMAD.MOV.U32 R27, RZ, RZ, R3 ;  /* 0x000000ffff1b7224 */ /* 0x000fc600078e0003 */
[----:B------:R-:W3:Y:S04]  /*2dc70*/  LDL.LU R3, [R1+0x35b0] ;  /* 0x0035b00001037983 */ /* 0x000ee80000300800 */
[----:B--2---:R-:W-:Y:S04]  /*2dc80*/  STL.64 [R1+0x34a8], R26 ;  /* 0x0034a81a01007387 */ /* 0x004fe80000100a00 */
[----:B------:R1:W-:Y:S04]  /*2dc90*/  STL.64 [R1+0x34a0], R24 ;  /* 0x0034a01801007387 */ /* 0x0003e80000100a00 */
[----:B-1----:R-:W2:Y:S01]  /*2dca0*/  LDL.LU.64 R24, [R1+0x10] ;  /* 0x0000100001187983 */ /* 0x002ea20000300a00 */
[----:B---3--:R-:W-:Y:S03]  /*2dcb0*/  HMMA.1688.F32.TF32 R12, R12, R4, R16 ;  /* 0x000000040c0c723c */ /* 0x008fe60000081010 */
[----:B--2---:R1:W-:Y:S04]  /*2dcc0*/  STL.64 [R1+0x3550], R24 ;  /* 0x0035501801007387 */ /* 0x0043e80000100a00 */
[----:B-1----:R-:W2:Y:S04]  /*2dcd0*/  LDL.LU R24, [R1+0x1e0] ;  /* 0x0001e00001187983 */ /* 0x002ea80000300800 */
[----:B------:R-:W2:Y:S04]  /*2dce0*/  LDL.LU R25, [R1+0x1e4] ;  /* 0x0001e40001197983 */ /* 0x000ea80000300800 */
[----:B------:R-:W2:Y:S04]  /*2dcf0*/  LDL.LU R26, [R1+0x1e8] ;  /* 0x0001e800011a7983 */ /* 0x000ea80000300800 */
[----:B------:R-:W2:Y:S04]  /*2dd00*/  LDL.LU R27, [R1+0x1ec] ;  /* 0x0001ec00011b7983 */ /* 0x000ea80000300800 */
[----:B------:R-:W2:Y:S04]  /*2dd10*/  LDL.LU.64 R18, [R1+0x35a8] ;  /* 0x0035a80001127983 */ /* 0x000ea80000300a00 */
[----:B------:R-:W2:Y:S04]  /*2dd20*/  LDL.LU.64 R16, [R1+0x35a0] ;  /* 0x0035a00001107983 */ /* 0x000ea80000300a00 */
[----:B------:R-:W-:Y:S04]  /*2dd30*/  STL.64 [R1+0x3530], R6 ;  /* 0x0035300601007387 */ /* 0x000fe80000100a00 */
[----:B------:R1:W-:Y:S04]  /*2dd40*/  STL.64 [R1+0x3528], R4 ;  /* 0x0035280401007387 */ /* 0x0003e80000100a00 */
[----:B------:R3:W-:Y:S04]  /*2dd50*/  STL.64 [R1+0x1f0], R12 ;  /* 0x0001f00c01007387 */ /* 0x0007e80000100a00 */
[----:B------:R4:W-:Y:S04]  /*2dd60*/  STL.64 [R1+0x1f8], R14 ;  /* 0x0001f80e01007387 */ /* 0x0009e80000100a00 */
[----:B-1----:R-:W2:Y:S04]  /*2dd70*/  LDL.64 R4, [R1+0x40] ;  /* 0x0000400001047983 */ /* 0x002ea80000100a00 */
[----:B---3--:R-:W3:Y:S04]  /*2dd80*/  LDL.LU R12, [R1+0xa0] ;  /* 0x0000a000010c7983 */ /* 0x008ee80000300800 */
[----:B------:R-:W3:Y:S04]  /*2dd90*/  LDL.LU R13, [R1+0xa4] ;  /* 0x0000a400010d7983 */ /* 0x000ee80000300800 */
[----:B----4-:R-:W4:Y:S01]  /*2dda0*/  LDL.LU R14, [R1+0xa8] ;  /* 0x0000a800010e7983 */ /* 0x010f220000300800 */
[----:B------:R-:W-:-:S03]  /*2ddb0*/  IMAD.MOV.U32 R15, RZ, RZ, R3 ;  /* 0x000000ffff0f7224 */ /* 0x000fc600078e0003 */
[----:B------:R-:W3:Y:S01]  /*2ddc0*/  LDL.LU R3, [R1+0x3598] ;  /* 0x0035980001037983 */ /* 0x000ee20000300800 */
[----:B--2---:R-:W-:Y:S03]  /*2ddd0*/  HMMA.1688.F32.TF32 R24, R16, R20, R24 ;  /* 0x000000141018723c */ /* 0x004fe60000081018 */
[----:B----4-:R-:W-:Y:S04]  /*2dde0*/  STL.64 [R1+0x34d0], R14 ;  /* 0x0034d00e01007387 */ /* 0x010fe80000100a00 */
[----:B---3--:R1:W-:Y:S04]  /*2ddf0*/  STL.64 [R1+0x34c8], R12 ;  /* 0x0034c80c01007387 */ /* 0x0083e80000100a00 */
[----:B-1----:R-:W2:Y:S08]  /*2de00*/  LDL.LU.64 R12, [R1+0x30] ;  /* 0x00003000010c7983 */ /* 0x002eb00000300a00 */
[----:B------:R-:W-:Y:S04]  /*2de10*/  STL.64 [R1+0x1e0], R24 ;  /* 0x0001e01801007387 */ /* 0x000fe80000100a00 */
[----:B------:R1:W-:Y:S01]  /*2de20*/  STL.64 [R1+0x1e8], R26 ;  /* 0x0001e81a01007387 */ /* 0x0003e20000100a00 */
[----:B------:R-:W-:-:S02]  /*2de30*/  IMAD.MOV.U32 R15, RZ, RZ, R21 ;  /* 0x000000ffff0f7224 */ /* 0x000fc400078e0015 */
[----:B-1----:R-:W-:Y:S02]  /*2de40*/  IMAD.MOV.U32 R26, RZ, RZ, R20 ;  /* 0x000000ffff1a7224 */ /* 0x002fe400078e0014 */
[----:B------:R-:W3:Y:S02]  /*2de50*/  LDL.LU.64 R20, [R1+0x3590] ;  /* 0x0035900001147983 */ /* 0x000ee40000300a00 */
[----:B---3--:R-:W-:Y:S02]  /*2de60*/  HMMA.1688.F32.TF32 R20, R16, R20, R8 ;  /* 0x000000141014723c */ /* 0x008fe40000081008 */
[----:B------:R-:W2:Y:S04]  /*2de70*/  LDL.LU.64 R10, [R1+0x3588] ;  /* 0x00358800010a7983 */ /* 0x000ea80000300a00 */
[----:B------:R-:W2:-:S13]  /*2de80*/  LDL.LU.64 R8, [R1+0x3580] ;  /* 0x0035800001087983 */ /* 0x000e9a0000300a00 */
[----:B------:R-:W-:Y:S04]  /*2de90*/  STL.64 [R1+0x1d0], R20 ;  /* 0x0001d01401007387 */ /* 0x000fe80000100a00 */
[----:B------:R1:W-:Y:S04]  /*2dea0*/  STL.64 [R1+0x1d8], R22 ;  /* 0x0001d81601007387 */ /* 0x0003e80000100a00 */
[----:B-1----:R-:W3:Y:S04]  /*2deb0*/  LDL.LU.64 R22, [R1+0x3578] ;  /* 0x0035780001167983 */ /* 0x002ee80000300a00 */
[----:B------:R-:W3:Y:S01]  /*2dec0*/  LDL.LU.64 R20, [R1+0x3570] ;  /* 0x0035700001147983 */ /* 0x000ee20000300a00 */
[----:B------:R-:W-:Y:S01]  /*2ded0*/  MOV R14, R4 ;  /* 0x00000004000e7202 */ /* 0x000fe20000000f00 */
[----:B------:R-:W-:Y:S01]  /*2dee0*/  IMAD.MOV.U32 R2, RZ, RZ, R5 ;  /* 0x000000ffff027224 */ /* 0x000fe200078e0005 */
[C---:B---3--:R-:W-:Y:S08]  /*2def0*/  HMMA.1688.F32.TF32 R20, R16.reuse, R4, R20 ;  /* 0x000000041014723c */ /* 0x048ff00000081014 */
[----:B--2---:R-:W-:Y:S11]  /*2df00*/  HMMA.1688.F32.TF32 R4, R16, R12, R8 ;  /* 0x0000000c1004723c */ /* 0x004ff60000081008 */
[----:B------:R1:W-:Y:S04]  /*2df10*/  STL.64 [R1+0x1c0], R20 ;  /* 0x0001c01401007387 */ /* 0x0003e80000100a00 */
[----:B------:R-:W-:Y:S04]  /*2df20*/  STL.64 [R1+0x1c8], R22 ;  /* 0x0001c81601007387 */ /* 0x000fe80000100a00 */
[----:B-1----:R-:W2:Y:S04]  /*2df30*/  LDL.LU.64 R20, [R1+0x3568] ;  /* 0x0035680001147983 */ /* 0x002ea80000300a00 */
[----:B------:R-:W3:Y:S04]  /*2df40*/  LDL.LU R8, [R1+0xd0] ;  /* 0x0000d00001087983 */ /* 0x000ee80000300800 */
[----:B------:R1:W-:Y:S04]  /*2df50*/  STL.64 [R1+0x1b0], R4 ;  /* 0x0001b00401007387 */ /* 0x0003e80000100a00 */
[----:B------:R-:W-:Y:S04]  /*2df60*/  STL.64 [R1+0x1b8], R6 ;  /* 0x0001b80601007387 */ /* 0x000fe80000100a00 */
[----:B------:R-:W3:Y:S04]  /*2df70*/  LDL.LU R9, [R1+0xd4] ;  /* 0x0000d40001097983 */ /* 0x000ee80000300800 */
[----:B------:R-:W4:Y:S04]  /*2df80*/  LDL.LU R10, [R1+0xd8] ;  /* 0x0000d800010a7983 */ /* 0x000f280000300800 */
[----:B------:R-:W4:Y:S04]  /*2df90*/  LDL.LU R11, [R1+0xdc] ;  /* 0x0000dc00010b7983 */ /* 0x000f280000300800 */
[----:B-1----:R-:W2:Y:S04]  /*2dfa0*/  LDL.64 R4, [R1] ;  /* 0x0000000001047983 */ /* 0x002ea80000100a00 */
[----:B--2---:R1:W-:Y:S04]  /*2dfb0*/  STL.64 [R1+0x3548], R4 ;  /* 0x0035480401007387 */ /* 0x0043e80000100a00 */
[----:B-1----:R-:W2:Y:S04]  /*2dfc0*/  LDL.LU R4, [R1+0x190] ;  /* 0x0001900001047983 */ /* 0x002ea80000300800 */
[----:B------:R-:W2:Y:S04]  /*2dfd0*/  LDL.LU R5, [R1+0x194] ;  /* 0x0001940001057983 */ /* 0x000ea80000300800 */
[----:B------:R-:W2:Y:S04]  /*2dfe0*/  LDL.LU R6, [R1+0x198] ;  /* 0x0001980001067983 */ /* 0x000ea80000300800 */
[----:B------:R-:W2:Y:S01]  /*2dff0*/  LDL.LU R7, [R1+0x19c] ;  /* 0x00019c0001077983 */ /* 0x000ea20000300800 */
[----:B------:R-:W-:-:S02]  /*2e000*/  IMAD.MOV.U32 R25, RZ, RZ, R20 ;  /* 0x000000ffff197224 */ /* 0x000fc400078e0014 */
[----:B------:R-:W-:Y:S01]  /*2e010*/  IMAD.MOV.U32 R24, RZ, RZ, R21 ;  /* 0x000000ffff187224 */ /* 0x000fe200078e0015 */
        /* <DEDUP_REMOVED lines=16> */
[----:B----4-:R-:W-:Y:S04]  /*2e120*/  STL.64 [R1+0x3508], R10 ;  /* 0x0035080a01007387 */ /* 0x010fe80000100a00 */
[----:B---3--:R-:W-:Y:S04]  /*2e130*/  STL.64 [R1+0x3500], R8 ;  /* 0x0035000801007387 */ /* 0x008fe80000100a00 */
[----:B------:R1:W-:Y:S02]  /*2e140*/  STL.64 [R1+0x34e0], R12 ;  /* 0x0034e00c01007387 */ /* 0x0003e40000100a00 */
[----:B-1----:R-:W-:-:S02]  /*2e150*/  IMAD.MOV.U32 R12, RZ, RZ, R14 ;  /* 0x000000ffff0c7224 */ /* 0x002fc400078e000e */
[----:B------:R-:W-:-:S05]  /*2e160*/  IMAD.MOV.U32 R13, RZ, RZ, R2 ;  /* 0x000000ffff0d7224 */ /* 0x000fca00078e0002 */
[----:B------:R1:W-:Y:S04]  /*2e170*/  STL.64 [R1+0x34f8], R12 ;  /* 0x0034f80c01007387 */ /* 0x0003e80000100a00 */
[----:B-1----:R-:W3:Y:S01]  /*2e180*/  LDL.LU.64 R12, [R1+0x50] ;  /* 0x00005000010c7983 */ /* 0x002ee20000300a00 */
[----:B------:R-:W-:Y:S02]  /*2e190*/  IMAD.MOV.U32 R8, RZ, RZ, R26 ;  /* 0x000000ffff087224 */ /* 0x000fe400078e001a */
[C---:B------:R-:W-:Y:S01]  /*2e1a0*/  HMMA.1688.F32.TF32 R24, R16.reuse, R24, R4 ;  /* 0x000000181018723c */ /* 0x040fe20000081004 */
[----:B------:R-:W-:Y:S01]  /*2e1b0*/  MOV R9, R15 ;  /* 0x0000000f00097202 */ /* 0x000fe20000000f00 */
[----:B---3--:R1:W-:Y:S04]  /*2e1c0*/  STL.64 [R1+0x3510], R12 ;  /* 0x0035100c01007387 */ /* 0x0083e80000100a00 */
[----:B-1----:R-:W3:Y:S04]  /*2e1d0*/  LDL.LU R12, [R1+0x450] ;  /* 0x00045000010c7983 */ /* 0x002ee80000300800 */
[----:B------:R-:W3:Y:S04]  /*2e1e0*/  LDL.LU R13, [R1+0x454] ;  /* 0x00045400010d7983 */ /* 0x000ee80000300800 */
[----:B------:R-:W3:Y:S04]  /*2e1f0*/  LDL.LU R14, [R1+0x458] ;  /* 0x00045800010e7983 */ /* 0x000ee80000300800 */
[----:B------:R-:W3:Y:S04]  /*2e200*/  LDL.LU R15, [R1+0x45c] ;  /* 0x00045c00010f7983 */ /* 0x000ee80000300800 */
[----:B------:R-:W4:Y:S04]  /*2e210*/  LDL.LU.64 R6, [R1+0x3560] ;  /* 0x0035600001067983 */ /* 0x000f280000300a00 */
[----:B------:R-:W4:Y:S04]  /*2e220*/  LDL.LU.64 R4, [R1+0x3558] ;  /* 0x0035580001047983 */ /* 0x000f280000300a00 */
        /* <DEDUP_REMOVED lines=10> */
[----:B----4-:R1:W-:Y:S04]  /*2e2d0*/  STL.64 [R1+0x34d8], R24 ;  /* 0x0034d81801007387 */ /* 0x0103e80000100a00 */
[----:B-1----:R-:W4:Y:S04]  /*2e2e0*/  LDL.LU R24, [R1+0xb0] ;  /* 0x0000b00001187983 */ /* 0x002f280000300800 */
[----:B------:R-:W4:Y:S04]  /*2e2f0*/  LDL.LU R25, [R1+0xb4] ;  /* 0x0000b40001197983 */ /* 0x000f280000300800 */
[----:B------:R-:W3:Y:S04]  /*2e300*/  LDL.LU R26, [R1+0xb8] ;  /* 0x0000b800011a7983 */ /* 0x000ee80000300800 */
[----:B------:R-:W3:Y:S01]  /*2e310*/  LDL.LU R27, [R1+0xbc] ;  /* 0x0000bc00011b7983 */ /* 0x000ee20000300800 */
[----:B--2---:R-:W-:Y:S01]  /*2e320*/  HMMA.1688.F32.TF32 R20, R16, R4, R20 ;  /* 0x000000041014723c */ /* 0x004fe20000081014 */
[----:B------:R-:W-:-:S02]  /*2e330*/  MOV R2, R5 ;  /* 0x0000000500027202 */ /* 0x000fc40000000f00 */
[----:B---3--:R-:W-:Y:S04]  /*2e340*/  STL.64 [R1+0x34f0], R26 ;  /* 0x0034f01a01007387 */ /* 0x008fe80000100a00 */
[----:B----4-:R1:W-:Y:S04]  /*2e350*/  STL.64 [R1+0x34e8], R24 ;  /* 0x0034e81801007387 */ /* 0x0103e80000100a00 */
[----:B-1----:R-:W2:Y:S04]  /*2e360*/  LDL.LU R24, [R1+0xc0] ;  /* 0x0000c00001187983 */ /* 0x002ea80000300800 */
[----:B------:R-:W2:Y:S04]  /*2e370*/  LDL.LU R25, [R1+0xc4] ;  /* 0x0000c40001197983 */ /* 0x000ea80000300800 */
[----:B------:R-:W2:Y:S04]  /*2e380*/  LDL.LU R26, [R1+0xc8] ;  /* 0x0000c800011a7983 */ /* 0x000ea80000300800 */
[----:B------:R-:W-:Y:S04]  /*2e390*/  STL.64 [R1+0x180], R20 ;  /* 0x0001801401007387 */ /* 0x000fe80000100a00 */
[----:B------:R1:W-:Y:S01]  /*2e3a0*/  STL.64 [R1+0x188], R22 ;  /* 0x0001881601007387 */ /* 0x0003e20000100a00 */
[----:B------:R-:W-:-:S02]  /*2e3b0*/  IMAD.MOV.U32 R27, RZ, RZ, R3 ;  /* 0x000000ffff1b7224 */ /* 0x000fc400078e0003 */
[----:B------:R-:W-:Y:S01]  /*2e3c0*/  IMAD.MOV.U32 R3, RZ, RZ, R4 ;  /* 0x000000ffff037224 */ /* 0x000fe200078e0004 */
[----:B-1----:R-:W3:Y:S04]  /*2e3d0*/  LDL.LU.64 R22, [R1+0x3540] ;  /* 0x0035400001167983 */ /* 0x002ee80000300a00 */
[----:B------:R-:W3:Y:S04]  /*2e3e0*/  LDL.LU.64 R20, [R1+0x3538] ;  /* 0x0035380001147983 */ /* 0x000ee80000300a00 */
[----:B------:R-:W4:Y:S04]  /*2e3f0*/  LDL.LU.64 R6, [R1+0x3530] ;  /* 0x0035300001067983 */ /* 0x000f280000300a00 */
[----:B------:R-:W3:Y:S02]  /*2e400*/  LDL.LU.64 R4, [R1+0x3528] ;  /* 0x0035280001047983 */ /* 0x000ee40000300a00 */
[----:B---3--:R-:W-:Y:S02]  /*2e410*/  HMMA.1688.F32.TF32 R16, R16, R4, R20 ;  /* 0x000000041010723c */ /* 0x008fe40000081014 */
[----:B------:R-:W3:Y:S04]  /*2e420*/  LDL.LU.64 R22, [R1+0x3520] ;  /* 0x0035200001167983 */ /* 0x000ee80000300a00 */
[----:B------:R-:W3:Y:S04]  /*2e430*/  LDL.LU.64 R20, [R1+0x3518] ;  /* 0x0035180001147983 */ /* 0x000ee80000300a00 */
[----:B----4-:R-:W-:Y:S04]  /*2e440*/  STL.64 [R1+0x34b8], R6 ;  /* 0x0034b80601007387 */ /* 0x010fe80000100a00 */
[----:B------:R1:W-:Y:S05]  /*2e450*/  STL.64 [R1+0x34b0], R4 ;  /* 0x0034b00401007387 */ /* 0x0003ea0000100a00 */
[----:B------:R-:W-:Y:S04]  /*2e460*/  STL.64 [R1+0xf0], R16 ;  /* 0x0000f01001007387 */ /* 0x000fe80000100a00 */
[----:B------:R-:W-:Y:S04]  /*2e470*/  STL.64 [R1+0xf8], R18 ;  /* 0x0000f81201007387 */ /* 0x000fe80000100a00 */
[----:B-1----:R-:W4:Y:S04]  /*2e480*/  LDL.LU R4, [R1+0x440] ;  /* 0x0004400001047983 */ /* 0x002f280000300800 */
[----:B------:R-:W4:Y:S01]  /*2e490*/  LDL.LU R5, [R1+0x444] ;  /* 0x0004440001057983 */ /* 0x000f220000300800 */
[----:B---3--:R-:W-:Y:S03]  /*2e4a0*/  HMMA.1688.F32.TF32 R8, R20, R8, R12 ;  /* 0x000000081408723c */ /* 0x008fe6000008100c */
[----:B------:R-:W3:-:S15]  /*2e4b0*/  LDL.LU.64 R12, [R1+0x3510] ;  /* 0x00351000010c7983 */ /* 0x000ede0000300a00 */
[----:B------:R-:W-:Y:S01]  /*2e4c0*/  NOP ;  /* 0x0000000000007918 */ /* 0x000fe20000000000 */
[----:B------:R-:W-:Y:S04]  /*2e4d0*/  STL.64 [R1+0xe0], R8 ;  /* 0x0000e00801007387 */ /* 0x000fe80000100a00 */
[----:B------:R1:W-:Y:S04]  /*2e4e0*/  STL.64 [R1+0xe8], R10 ;  /* 0x0000e80a01007387 */ /* 0x0003e80000100a00 */
[----:B-1----:R-:W3:Y:S04]  /*2e4f0*/  LDL.LU.64 R10, [R1+0x3508] ;  /* 0x00350800010a7983 */ /* 0x002ee80000300a00 */
[----:B------:R-:W3:Y:S02]  /*2e500*/  LDL.LU.64 R8, [R1+0x3500] ;  /* 0x0035000001087983 */ /* 0x000ee40000300a00 */
[----:B---3--:R-:W-:-:S15]  /*2e510*/  HMMA.1688.F32.TF32 R8, R20, R12, R8 ;  /* 0x0000000c1408723c */ /* 0x008fde0000081008 */
[----:B------:R-:W-:-:S04]  /*2e520*/  NOP ;  /* 0x0000000000007918 */ /* 0x000fc80000000000 */
[----:B------:R1:W-:Y:S04]  /*2e530*/  STL.64 [R1+0xd0], R8 ;  /* 0x0000d00801007387 */ /* 0x0003e80000100a00 */
[----:B------:R-:W-:Y:S01]  /*2e540*/  STL.64 [R1+0xd8], R10 ;  /* 0x0000d80a01007387 */ /* 0x000fe20000100a00 */
[----:B-1----:R-:W-:Y:S01]  /*2e550*/  MOV R9, R12 ;  /* 0x0000000c00097202 */ /* 0x002fe20000000f00 */
        /* <DEDUP_REMOVED lines=13> */
[----:B------:R-:W-:Y:S04]  /*2e630*/  STL.64 [R1+0xb8], R26 ;  /* 0x0000b81a01007387 */ /* 0x000fe80000100a00 */
[----:B-1----:R-:W2:Y:S04]  /*2e640*/  LDL.LU.64 R24, [R1+0x34d8] ;  /* 0x0034d80001187983 */ /* 0x002ea80000300a00 */
[----:B------:R-:W2:Y:S04]  /*2e650*/  LDL.LU.64 R14, [R1+0x34d0] ;  /* 0x0034d000010e7983 */ /* 0x000ea80000300a00 */
[----:B------:R-:W2:Y:S02]  /*2e660*/  LDL.LU.64 R12, [R1+0x34c8] ;  /* 0x0034c800010c7983 */ /* 0x000ea40000300a00 */
[----:B--2---:R-:W-:-:S15]  /*2e670*/  HMMA.1688.F32.TF32 R12, R20, R24, R12 ;  /* 0x00000018140c723c */ /* 0x004fde000008100c */
[----:B------:R-:W-:-:S04]  /*2e680*/  NOP ;  /* 0x0000000000007918 */ /* 0x000fc80000000000 */
[----:B------:R1:W-:Y:S04]  /*2e690*/  STL.64 [R1+0xa0], R12 ;  /* 0x0000a00c01007387 */ /* 0x0003e80000100a00 */
[----:B------:R2:W-:Y:S01]  /*2e6a0*/  STL.64 [R1+0xa8], R14 ;  /* 0x0000a80e01007387 */ /* 0x0005e20000100a00 */
[----:B-1----:R-:W-:Y:S01]  /*2e6b0*/  IMAD.MOV.U32 R13, RZ, RZ, R24 ;  /* 0x000000ffff0d7224 */ /* 0x002fe200078e0018 */
[----:B------:R-:W-:Y:S02]  /*2e6c0*/  MOV R12, R25 ;  /* 0x00000019000c7202 */ /* 0x000fe40000000f00 */
[----:B------:R-:W4:Y:S01]  /*2e6d0*/  LDL.LU.64 R24, [R1+0x34c0] ;  /* 0x0034c00001187983 */ /* 0x000f220000300a00 */
[----:B------:R-:W-:Y:S02]  /*2e6e0*/  IMAD.MOV.U32 R6, RZ, RZ, R29 ;  /* 0x000000ffff067224 */ /* 0x000fe400078e001d */
[----:B------:R-:W-:-:S07]  /*2e6f0*/  IMAD.MOV.U32 R7, RZ, RZ, R28 ;  /* 0x000000ffff077224 */ /* 0x000fce00078e001c */
[----:B----4-:R-:W-:Y:S01]  /*2e700*/  HMMA.1688.F32.TF32 R4, R20, R24, R4 ;  /* 0x000000181404723c */ /* 0x010fe20000081004 */
[----:B--2---:R-:W-:Y:S02]  /*2e710*/  IMAD.MOV.U32 R15, RZ, RZ, R24 ;  /* 0x000000ffff0f7224 */ /* 0x004fe400078e0018 */
[----:B------:R-:W-:-:S15]  /*2e720*/  IMAD.MOV.U32 R14, RZ, RZ, R25 ;  /* 0x000000ffff0e7224 */ /* 0x000fde00078e0019 */
[----:B------:R-:W-:Y:S01]  /*2e730*/  NOP ;  /* 0x0000000000007918 */ /* 0x000fe20000000000 */
[----:B------:R-:W-:Y:S04]  /*2e740*/  STL.64 [R1+0x90], R4 ;  /* 0x0000900401007387 */ /* 0x000fe80000100a00 */
[----:B------:R1:W-:Y:S04]  /*2e750*/  STL.64 [R1+0x98], R6 ;  /* 0x0000980601007387 */ /* 0x0003e80000100a00 */
[----:B-1----:R-:W2:Y:S04]  /*2e760*/  LDL.LU.64 R6, [R1+0x34b8] ;  /* 0x0034b80001067983 */ /* 0x002ea80000300a00 */
[----:B------:R-:W3:Y:S04]  /*2e770*/  LDL.LU.64 R4, [R1+0x34b0] ;  /* 0x0034b00001047983 */ /* 0x000ee80000300a00 */
[----:B------:R-:W4:Y:S04]  /*2e780*/  LDL.LU.64 R26, [R1+0x34a8] ;  /* 0x0034a800011a7983 */ /* 0x000f280000300a00 */
[----:B------:R-:W4:Y:S01]  /*2e790*/  LDL.LU.64 R24, [R1+0x34a0] ;  /* 0x0034a00001187983 */ /* 0x000f220000300a00 */
[----:B------:R-:W-:-:S02]  /*2e7a0*/  IMAD.MOV.U32 R16, RZ, RZ, R3 ;  /* 0x000000ffff107224 */ /* 0x000fc400078e0003 */
[----:B------:R-:W-:-:S07]  /*2e7b0*/  IMAD.MOV.U32 R17, RZ, RZ, R2 ;  /* 0x000000ffff117224 */ /* 0x000fce00078e0002 */
[----:B----4-:R-:W-:Y:S01]  /*2e7c0*/  HMMA.1688.F32.TF32 R16, R20, R16, R24 ;  /* 0x000000101410723c */ /* 0x010fe20000081018 */
[----:B------:R-:W4:Y:S04]  /*2e7d0*/  LDL.LU.64 R26, [R1+0x3498] ;  /* 0x00349800011a7983 */ /* 0x000f280000300a00 */
[----:B------:R-:W4:-:S14]  /*2e7e0*/  LDL.LU.64 R24, [R1+0x3490] ;  /* 0x0034900001187983 */ /* 0x000f1c0000300a00 */
[----:B------:R-:W-:Y:S02]  /*2e7f0*/  IMAD.MOV.U32 R28, RZ, RZ, R17 ;  /* 0x000000ffff1c7224 */ /* 0x000fe400078e0011 */
[----:B------:R-:W-:Y:S01]  /*2e800*/  IMAD.MOV.U32 R29, RZ, RZ, R16 ;  /* 0x000000ffff1d7224 */ /* 0x000fe200078e0010 */
[----:B------:R-:W-:Y:S01]  /*2e810*/  MOV R3, R18 ;  /* 0x0000001200037202 */ /* 0x000fe20000000f00 */
[----:B------:R-:W-:Y:S01]  /*2e820*/  IMAD.MOV.U32 R2, RZ, RZ, R19 ;  /* 0x000000ffff027224 */ /* 0x000fe200078e0013 */
[----:B------:R-:W-:Y:S04]  /*2e830*/  LDS R18, [R0+UR8+0x1e100] ;  /* 0x01e1000800127984 */ /* 0x000fe80008000800 */
[----:B------:R-:W-:Y:S04]  /*2e840*/  STL [R1+0x321c], R28 ;  /* 0x00321c1c01007387 */ /* 0x000fe80000100800 */
[----:B------:R-:W-:Y:S04]  /*2e850*/  STL [R1+0x3218], R29 ;  /* 0x0032181d01007387 */ /* 0x000fe80000100800 */
[----:B--2---:R-:W-:Y:S04]  /*2e860*/  STL.64 [R1+0x3408], R6 ;  /* 0x0034080601007387 */ /* 0x004fe80000100a00 */
[----:B---3--:R1:W-:Y:S04]  /*2e870*/  STL.64 [R1+0x3400], R4 ;  /* 0x0034000401007387 */ /* 0x0083e80000100a00 */
[----:B------:R-:W-:Y:S01]  /*2e880*/  LDS R16, [R0+UR8+0x1c100] ;  /* 0x01c1000800107984 */ /* 0x000fe20008000800 */
[----:B----4-:R-:W-:Y:S03]  /*2e890*/  HMMA.1688.F32.TF32 R24, R20, R4, R24 ;  /* 0x000000041418723c */ /* 0x010fe60000081018 */
[----:B-1----:R-:W2:Y:S04]  /*2e8a0*/  LDL.LU R4, [R1+0x3f0] ;  /* 0x0003f00001047983 */ /* 0x002ea80000300800 */
[----:B------:R-:W2:Y:S04]  /*2e8b0*/  LDL.LU R5, [R1+0x3f4] ;  /* 0x0003f40001057983 */ /* 0x000ea80000300800 */
[----:B------:R-:W3:Y:S04]  /*2e8c0*/  LDL.LU R6, [R1+0x3f8] ;  /* 0x0003f80001067983 */ /* 0x000ee80000300800 */
[----:B------:R-:W3:Y:S01]  /*2e8d0*/  LDL.LU R7, [R1+0x3fc] ;  /* 0x0003fc0001077983 */ /* 0x000ee20000300800 */
[----:B------:R-:W-:-:S03]  /*2e8e0*/  LOP3.LUT R28, R0, 0x20, RZ, 0x3c, !PT ;  /* 0x00000020001c7812 */ /* 0x000fc600078e3cff */
[----:B------:R-:W-:Y:S04]  /*2e8f0*/  LDS R22, [R0+UR8+0x1e200] ;  /* 0x01e2000800167984 */ /* 0x000fe80008000800 */
[----:B------:R-:W-:Y:S04]  /*2e900*/  LDS R20, [R0+UR8+0x1c200] ;  /* 0x01c2000800147984 */ /* 0x000fe80008000800 */
[----:B------:R-:W1:Y:S04]  /*2e910*/  LDS R19, [R28+UR8+0x1e100] ;  /* 0x01e100081c137984 */ /* 0x000e680008000800 */
[----:B------:R-:W4:Y:S04]  /*2e920*/  LDS R17, [R28+UR8+0x1c100] ;  /* 0x01c100081c117984 */ /* 0x000f280008000800 */
[----:B------:R-:W1:Y:S04]  /*2e930*/  LDS R23, [R28+UR8+0x1e200] ;  /* 0x01e200081c177984 */ /* 0x000e680008000800 */
[----:B------:R-:W1:Y:S04]  /*2e940*/  LDS R21, [R28+UR8+0x1c200] ;  /* 0x01c200081c157984 */ /* 0x000e680008000800 */
[----:B---3--:R-:W-:Y:S04]  /*2e950*/  STL.64 [R1+0x3418], R6 ;  /* 0x0034180601007387 */ /* 0x008fe80000100a00 */
[----:B--2---:R2:W-:Y:S02]  /*2e960*/  STL.64 [R1+0x3410], R4 ;  /* 0x0034100401007387 */ /* 0x0045e40000100a00 */
[----:B--2---:R-:W-:-:S02]  /*2e970*/  IMAD.MOV.U32 R4, RZ, RZ, R15 ;  /* 0x000000ffff047224 */ /* 0x004fc400078e000f */
[----:B------:R-:W-:Y:S01]  /*2e980*/  IMAD.MOV.U32 R5, RZ, RZ, R14 ;  /* 0x000000ffff057224 */ /* 0x000fe200078e000e */
[----:B------:R-:W-:Y:S04]  /*2e990*/  LDS R15, [R28+UR8+0x1e000] ;  /* 0x01e000081c0f7984 */ /* 0x000fe80008000800 */
[----:B------:R-:W-:Y:S04]  /*2e9a0*/  LDS R14, [R0+UR8+0x1e000] ;  /* 0x01e00008000e7984 */ /* 0x000fe80008000800 */
[----:B------:R-:W-:Y:S04]  /*2e9b0*/  STL.64 [R1+0x3430], R4 ;  /* 0x0034300401007387 */ /* 0x000fe80000100a00 */
[----:B------:R-:W-:Y:S04]  /*2e9c0*/  STL.64 [R1+0x3070], R26 ;  /* 0x0030701a01007387 */ /* 0x000fe80000100a00 */
[----:B------:R2:W-:Y:S04]  /*2e9d0*/  STL.64 [R1+0x3068], R24 ;  /* 0x0030681801007387 */ /* 0x0005e80000100a00 */
[----:B--2---:R-:W2:Y:S04]  /*2e9e0*/  LDL.LU.64 R24, [R1] ;  /* 0x0000000001187983 */ /* 0x004ea80000300a00 */
[----:B------:R-:W3:Y:S04]  /*2e9f0*/  LDL.64 R26, [R1+0x8] ;  /* 0x00000800011a7983 */ /* 0x000ee80000100a00 */
[----:B---3--:R-:W-:Y:S04]  /*2ea00*/  STL.64 [R1+0x3428], R26 ;  /* 0x0034281a01007387 */ /* 0x008fe80000100a00 */
[----:B--2---:R2:W-:Y:S04]  /*2ea10*/  STL.64 [R1+0x3420], R24 ;  /* 0x0034201801007387 */ /* 0x0045e80000100a00 */
[----:B--2---:R-:W2:Y:S04]  /*2ea20*/  LDL.LU R24, [R1+0x400] ;  /* 0x0004000001187983 */ /* 0x004ea80000300800 */
[----:B------:R-:W2:Y:S04]  /*2ea30*/  LDL.LU R25, [R1+0x404] ;  /* 0x0004040001197983 */ /* 0x000ea80000300800 */
[----:B------:R-:W3:Y:S04]  /*2ea40*/  LDL.LU R26, [R1+0x408] ;  /* 0x00040800011a7983 */ /* 0x000ee80000300800 */
[----:B------:R-:W3:Y:S01]  /*2ea50*/  LDL.LU R27, [R1+0x40c] ;  /* 0x00040c00011b7983 */ /* 0x000ee20000300800 */
[----:B------:R-:W-:Y:S01]  /*2ea60*/  IMAD.MOV.U32 R4, RZ, RZ, R13 ;  /* 0x000000ffff047224 */ /* 0x000fe200078e000d */
[----:B------:R-:W-:-:S02]  /*2ea70*/  MOV R5, R12 ;  /* 0x0000000c00057202 */ /* 0x000fc40000000f00 */
[----:B------:R-:W-:Y:S04]  /*2ea80*/  LDS R13, [R28+UR8+0x1c000] ;  /* 0x01c000081c0d7984 */ /* 0x000fe80008000800 */
[----:B------:R-:W-:Y:S04]  /*2ea90*/  LDS R12, [R0+UR8+0x1c000] ;  /* 0x01c00008000c7984 */ /* 0x000fe80008000800 */
[----:B---3--:R-:W-:Y:S04]  /*2eaa0*/  STL.64 [R1+0x3440], R26 ;  /* 0x0034401a01007387 */ /* 0x008fe80000100a00 */
[----:B--2---:R2:W-:Y:S04]  /*2eab0*/  STL.64 [R1+0x3438], R24 ;  /* 0x0034381801007387 */ /* 0x0045e80000100a00 */
[----:B------:R3:W-:Y:S04]  /*2eac0*/  STL.64 [R1+0x3448], R4 ;  /* 0x0034480401007387 */ /* 0x0007e80000100a00 */
[----:B--2---:R-:W2:Y:S04]  /*2ead0*/  LDL.LU R24, [R1+0x410] ;  /* 0x0004100001187983 */ /* 0x004ea80000300800 */
[----:B------:R-:W2:Y:S04]  /*2eae0*/  LDL.LU R25, [R1+0x414] ;  /* 0x0004140001197983 */ /* 0x000ea80000300800 */
[----:B------:R-:W2:Y:S04]  /*2eaf0*/  LDL.LU R26, [R1+0x418] ;  /* 0x00041800011a7983 */ /* 0x000ea80000300800 */
[----:B------:R-:W2:Y:S01]  /*2eb00*/  LDL.LU R27, [R1+0x41c] ;  /* 0x00041c00011b7983 */ /* 0x000ea20000300800 */
[----:B---3--:R-:W-:-:S02]  /*2eb10*/  IMAD.MOV.U32 R4, RZ, RZ, R11 ;  /* 0x000000ffff047224 */ /* 0x008fc400078e000b */
[----:B------:R-:W-:Y:S01]  /*2eb20*/  IMAD.MOV.U32 R5, RZ, RZ, R10 ;  /* 0x000000ffff057224 */ /* 0x000fe200078e000a */
[----:B------:R-:W-:Y:S04]  /*2eb30*/  LDS R11, [R28+UR8+0x1a700] ;  /* 0x01a700081c0b7984 */ /* 0x000fe80008000800 */
[----:B------:R-:W-:Y:S04]  /*2eb40*/  LDS R10, [R0+UR8+0x1a700] ;  /* 0x01a70008000a7984 */ /* 0x000fe80008000800 */
[----:B--2---:R-:W-:Y:S04]  /*2eb50*/  STL.64 [R1+0x3458], R26 ;  /* 0x0034581a01007387 */ /* 0x004fe80000100a00 */
[----:B------:R2:W-:Y:S04]  /*2eb60*/  STL.64 [R1+0x3450], R24 ;  /* 0x0034501801007387 */ /* 0x0005e80000100a00 */
[----:B------:R-:W-:Y:S04]  /*2eb70*/  STL.64 [R1+0x3460], R4 ;  /* 0x0034600401007387 */ /* 0x000fe80000100a00 */
[----:B--2---:R-:W2:Y:S04]  /*2eb80*/  LDL.LU R24, [R1+0x430] ;  /* 0x0004300001187983 */ /* 0x004ea80000300800 */
[----:B------:R-:W2:Y:S04]  /*2eb90*/  LDL.LU R25, [R1+0x434] ;  /* 0x0004340001197983 */ /* 0x000ea80000300800 */
[----:B------:R-:W3:Y:S04]  /*2eba0*/  LDL.LU R26, [R1+0x438] ;  /* 0x00043800011a7983 */ /* 0x000ee80000300800 */
[----:B------:R-:W3:Y:S04]  /*2ebb0*/  LDL.LU R27, [R1+0x43c] ;  /* 0x00043c00011b7983 */ /* 0x000ee80000300800 */
[----:B---3--:R-:W-:Y:S04]  /*2ebc0*/  STL.64 [R1+0x3470], R26 ;  /* 0x0034701a01007387 */ /* 0x008fe80000100a00 */
[----:B--2---:R2:W-:Y:S02]  /*2ebd0*/  STL.64 [R1+0x3468], R24 ;  /* 0x0034681801007387 */ /* 0x0045e40000100a00 */
[----:B--2---:R-:W-:-:S02]  /*2ebe0*/  IMAD.MOV.U32 R24, RZ, RZ, R9 ;  /* 0x000000ffff187224 */ /* 0x004fc400078e0009 */
[----:B------:R-:W-:Y:S01]  /*2ebf0*/  IMAD.MOV.U32 R25, RZ, RZ, R8 ;  /* 0x000000ffff197224 */ /* 0x000fe200078e0008 */
[----:B------:R-:W-:Y:S04]  /*2ec00*/  LDS R9, [R28+UR8+0x18700] ;  /* 0x018700081c097984 */ /* 0x000fe80008000800 */
[----:B------:R-:W2:Y:S04]  /*2ec10*/  LDS R8, [R0+UR8+0x18700] ;  /* 0x0187000800087984 */ /* 0x000ea80008000800 */
[----:B------:R3:W-:Y:S04]  /*2ec20*/  STL.64 [R1+0x3488], R24 ;  /* 0x0034881801007387 */ /* 0x0007e80000100a00 */
[----:B------:R-:W2:Y:S04]  /*2ec30*/  LDL.LU R4, [R1+0x4c0] ;  /* 0x0004c00001047983 */ /* 0x000ea80000300800 */
[----:B------:R-:W2:Y:S04]  /*2ec40*/  LDL.LU R5, [R1+0x4c4] ;  /* 0x0004c40001057983 */ /* 0x000ea80000300800 */
[----:B------:R-:W2:Y:S04]  /*2ec50*/  LDL.LU R6, [R1+0x4c8] ;  /* 0x0004c80001067983 */ /* 0x000ea80000300800 */
[----:B------:R-:W2:Y:S04]  /*2ec60*/  LDL.LU R7, [R1+0x4cc] ;  /* 0x0004cc0001077983 */ /* 0x000ea80000300800 */
[----:B---3--:R-:W3:Y:S04]  /*2ec70*/  LDL.LU R24, [R1+0x4e0] ;  /* 0x0004e00001187983 */ /* 0x008ee80000300800 */
[----:B------:R-:W3:Y:S04]  /*2ec80*/  LDL.LU R25, [R1+0x4e4] ;  /* 0x0004e40001197983 */ /* 0x000ee80000300800 */
[----:B------:R-:W3:Y:S04]  /*2ec90*/  LDL.LU R26, [R1+0x4e8] ;  /* 0x0004e800011a7983 */ /* 0x000ee80000300800 */
[----:B------:R-:W3:Y:S04]  /*2eca0*/  LDL.LU R27, [R1+0x4ec] ;  /* 0x0004ec00011b7983 */ /* 0x000ee80000300800 */
[----:B--2---:R-:W-:Y:S04]  /*2ecb0*/  STL.64 [R1+0x3480], R6 ;  /* 0x0034800601007387 */ /* 0x004fe80000100a00 */
[----:B------:R2:W-:Y:S04]  /*2ecc0*/  STL.64 [R1+0x3478], R4 ;  /* 0x0034780401007387 */ /* 0x0005e80000100a00 */
[----:B--2---:R-:W2:Y:S04]  /*2ecd0*/  LDL.LU R4, [R1+0x4d0] ;  /* 0x0004d00001047983 */ /* 0x004ea80000300800 */
[----:B------:R-:W2:Y:S04]  /*2ece0*/  LDL.LU R5, [R1+0x4d4] ;  /* 0x0004d40001057983 */ /* 0x000ea80000300800 */
[----:B------:R-:W2:Y:S04]  /*2ecf0*/  LDL.LU R6, [R1+0x4d8] ;  /* 0x0004d80001067983 */ /* 0x000ea80000300800 */
[----:B------:R-:W2:Y:S04]  /*2ed00*/  LDL.LU R7, [R1+0x4dc] ;  /* 0x0004dc0001077983 */ /* 0x000ea80000300800 */
[----:B-1----:R-:W-:Y:S04]  /*2ed10*/  STL.64 [R1+0x3398], R18 ;  /* 0x0033981201007387 */ /* 0x002fe80000100a00 */
[----:B----4-:R1:W-:Y:S04]  /*2ed20*/  STL.64 [R1+0x3390], R16 ;  /* 0x0033901001007387 */ /* 0x0103e80000100a00 */
[----:B-1----:R-:W3:Y:S04]  /*2ed30*/  LDL.LU R16, [R1+0x60] ;  /* 0x0000600001107983 */ /* 0x002ee80000300800 */
[----:B------:R-:W3:Y:S04]  /*2ed40*/  LDL.LU R17, [R1+0x64] ;  /* 0x0000640001117983 */ /* 0x000ee80000300800 */
[----:B------:R-:W4:Y:S04]  /*2ed50*/  LDL R18, [R1+0x68] ;  /* 0x0000680001127983 */ /* 0x000f280000100800 */
[----:B------:R-:W4:Y:S04]  /*2ed60*/  LDL R19, [R1+0x6c] ;  /* 0x00006c0001137983 */ /* 0x000f280000100800 */
[----:B------:R-:W-:Y:S04]  /*2ed70*/  STL.64 [R1+0x3328], R22 ;  /* 0x0033281601007387 */ /* 0x000fe80000100a00 */
[----:B------:R1:W-:Y:S04]  /*2ed80*/  STL.64 [R1+0x3320], R20 ;  /* 0x0033201401007387 */ /* 0x0003e80000100a00 */
[----:B-1----:R-:W2:Y:S04]  /*2ed90*/  LDL.LU R20, [R1+0x40] ;  /* 0x0000400001147983 */ /* 0x002ea80000300800 */
[----:B------:R-:W2:Y:S04]  /*2eda0*/  LDL.LU R21, [R1+0x44] ;  /* 0x0000440001157983 */ /* 0x000ea80000300800 */
[----:B------:R-:W2:Y:S04]  /*2edb0*/  LDL R22, [R1+0x48] ;  /* 0x0000480001167983 */ /* 0x000ea80000100800 */
[----:B------:R-:W2:Y:S01]  /*2edc0*/  LDL R23, [R1+0x4c] ;  /* 0x00004c0001177983 */ /* 0x000ea20000100800 */
[----:B---3--:R-:W-:-:S15]  /*2edd0*/  HMMA.1688.F32.TF32 R24, R8, R16, R24 ;  /* 0x000000100818723c */ /* 0x008fde0000081018 */
[----:B------:R-:W-:-:S04]  /*2ede0*/  NOP ;  /* 0x0000000000007918 */ /* 0x000fc80000000000 */
        /* <DEDUP_REMOVED lines=8> */
[----:B-1----:R-:W3:Y:S04]  /*2ee70*/  LDL.LU.64 R26, [R1+0x3470] ;  /* 0x00347000011a7983 */ /* 0x002ee80000300a00 */
[----:B------:R-:W3:Y:S01]  /*2ee80*/  LDL.LU.64 R24, [R1+0x3468] ;  /* 0x0034680001187983 */ /* 0x000ee20000300a00 */
[----:B--2---:R-:W-:-:S15]  /*2ee90*/  HMMA.1688.F32.TF32 R4, R8, R20, R4 ;  /* 0x000000140804723c */ /* 0x004fde0000081004 */
[----:B------:R-:W-:-:S04]  /*2eea0*/  NOP ;  /* 0x0000000000007918 */ /* 0x000fc80000000000 */
[----:B------:R1:W-:Y:S04]  /*2eeb0*/  STL.64 [R1+0x4b0], R4 ;  /* 0x0004b00401007387 */ /* 0x0003e80000100a00 */
[----:B------:R-:W-:Y:S04]  /*2eec0*/  STL.64 [R1+0x4b8], R6 ;  /* 0x0004b80601007387 */ /* 0x000fe80000100a00 */
[----:B-1----:R-:W3:Y:S04]  /*2eed0*/  LDL.LU.64 R4, [R1+0x3460] ;  /* 0x0034600001047983 */ /* 0x002ee80000300a00 */
[----:B------:R1:W-:Y:S04]  /*2eee0*/  STL.64 [R1+0x33e8], R22 ;  /* 0x0033e81601007387 */ /* 0x0003e80000100a00 */
[----:B------:R-:W4:Y:S04]  /*2eef0*/  LDL.LU R20, [R1+0x360] ;  /* 0x0003600001147983 */ /* 0x000f280000300800 */
[----:B------:R-:W4:Y:S04]  /*2ef00*/  LDL.LU R21, [R1+0x364] ;  /* 0x0003640001157983 */ /* 0x000f280000300800 */
[----:B-1----:R-:W4:Y:S04]  /*2ef10*/  LDL.LU R22, [R1+0x368] ;  /* 0x0003680001167983 */ /* 0x002f280000300800 */
[----:B------:R-:W4:Y:S01]  /*2ef20*/  LDL.LU R23, [R1+0x36c] ;  /* 0x00036c0001177983 */ /* 0x000f220000300800 */
[----:B---3--:R-:W-:Y:S03]  /*2ef30*/  HMMA.1688.F32.TF32 R4, R8, R4, R24 ;  /* 0x000000040804723c */ /* 0x008fe60000081018 */
        /* <DEDUP_REMOVED lines=13> */
[----:B------:R-:W3:-:S13]  /*2f010*/  LDL.LU.64 R24, [R1+0x3420] ;  /* 0x0034200001187983 */ /* 0x000eda0000300a00 */
        /* <DEDUP_REMOVED lines=9> */
[----:B------:R-:W3:Y:S04]  /*2f0b0*/  LDL.LU.64 R4, [R1+0x3400] ;  /* 0x0034000001047983 */ /* 0x000ee80000300a00 */
[----:B--2---:R1:W-:Y:S04]  /*2f0c0*/  STL.64 [R1+0x33a8], R26 ;  /* 0x0033a81a01007387 */ /* 0x0043e80000100a00 */
[----:B------:R-:W3:Y:S04]  /*2f0d0*/  LDL.LU R24, [R1+0x370] ;  /* 0x0003700001187983 */ /* 0x000ee80000300800 */
[----:B------:R-:W3:Y:S04]  /*2f0e0*/  LDL.LU R25, [R1+0x374] ;  /* 0x0003740001197983 */ /* 0x000ee80000300800 */
[----:B-1----:R-:W3:Y:S04]  /*2f0f0*/  LDL.LU R26, [R1+0x378] ;  /* 0x00037800011a7983 */ /* 0x002ee80000300800 */
[----:B------:R-:W3:Y:S02]  /*2f100*/  LDL.LU R27, [R1+0x37c] ;  /* 0x00037c00011b7983 */ /* 0x000ee40000300800 */
[----:B---3--:R-:W-:Y:S02]  /*2f110*/  HMMA.1688.F32.TF32 R24, R8, R4, R24 ;  /* 0x000000040818723c */ /* 0x008fe40000081018 */
[----:B------:R-:W-:Y:S04]  /*2f120*/  STL.64 [R1+0x33a0], R6 ;  /* 0x0033a00601007387 */ /* 0x000fe80000100a00 */
[----:B------:R-:W2:-:S13]  /*2f130*/  LDL.LU R8, [R1+0x70] ;  /* 0x0000700001087983 */ /* 0x000e9a0000300800 */
        /* <DEDUP_REMOVED lines=12> */
[----:B---3--:R1:W-:Y:S04]  /*2f200*/  STL.64 [R1+0x32a8], R10 ;  /* 0x0032a80a01007387 */ /* 0x0083e80000100a00 */
[----:B--2---:R-:W-:Y:S04]  /*2f210*/  STL.64 [R1+0x32a0], R8 ;  /* 0x0032a00801007387 */ /* 0x004fe80000100a00 */
[----:B-1----:R-:W2:Y:S04]  /*2f220*/  LDL.64 R10, [R1+0x28] ;  /* 0x00002800010a7983 */ /* 0x002ea80000100a00 */
[----:B--2---:R-:W-:Y:S04]  /*2f230*/  STL.64 [R1+0x33c8], R10 ;  /* 0x0033c80a01007387 */ /* 0x004fe80000100a00 */
[----:B------:R-:W2:Y:S04]  /*2f240*/  LDL R22, [R1+0x58] ;  /* 0x0000580001167983 */ /* 0x000ea80000100800 */
[----:B------:R1:W-:Y:S04]  /*2f250*/  STL.64 [R1+0x360], R4 ;  /* 0x0003600401007387 */ /* 0x0003e80000100a00 */
[----:B------:R3:W-:Y:S04]  /*2f260*/  STL.64 [R1+0x368], R6 ;  /* 0x0003680601007387 */ /* 0x0007e80000100a00 */
[----:B------:R-:W2:Y:S04]  /*2f270*/  LDL R23, [R1+0x5c] ;  /* 0x00005c0001177983 */ /* 0x000ea80000100800 */
[----:B-1----:R-:W4:Y:S04]  /*2f280*/  LDL.LU R4, [R1+0x300] ;  /* 0x0003000001047983 */ /* 0x002f280000300800 */
[----:B------:R-:W4:Y:S04]  /*2f290*/  LDL.LU R5, [R1+0x304] ;  /* 0x0003040001057983 */ /* 0x000f280000300800 */
[----:B---3--:R-:W3:Y:S04]  /*2f2a0*/  LDL.LU R6, [R1+0x308] ;  /* 0x0003080001067983 */ /* 0x008ee80000300800 */
[----:B------:R-:W3:Y:S04]  /*2f2b0*/  LDL.LU R7, [R1+0x30c] ;  /* 0x00030c0001077983 */ /* 0x000ee80000300800 */
[----:B---3--:R-:W-:Y:S04]  /*2f2c0*/  STL.64 [R1+0x33b8], R6 ;  /* 0x0033b80601007387 */ /* 0x008fe80000100a00 */
[----:B----4-:R-:W-:Y:S04]  /*2f2d0*/  STL.64 [R1+0x33b0], R4 ;  /* 0x0033b00401007387 */ /* 0x010fe80000100a00 */
[----:B------:R-:W3:Y:S04]  /*2f2e0*/  LDL.64 R10, [R1+0x38] ;  /* 0x00003800010a7983 */ /* 0x000ee80000100a00 */
[----:B------:R-:W4:Y:S04]  /*2f2f0*/  LDL R26, [R1+0x18] ;  /* 0x00001800011a7983 */ /* 0x000f280000100800 */
[----:B------:R-:W4:Y:S04]  /*2f300*/  LDL R27, [R1+0x1c] ;  /* 0x00001c00011b7983 */ /* 0x000f280000100800 */
[----:B---3--:R1:W-:Y:S04]  /*2f310*/  STL.64 [R1+0x33e0], R10 ;  /* 0x0033e00a01007387 */ /* 0x0083e80000100a00 */
        /* <DEDUP_REMOVED lines=8> */
[----:B------:R-:W2:Y:S04]  /*2f3a0*/  LDL.LU R10, [R1+0x358] ;  /* 0x00035800010a7983 */ /* 0x000ea80000300800 */
[----:B------:R-:W2:Y:S04]  /*2f3b0*/  LDL.LU R11, [R1+0x35c] ;  /* 0x00035c00010b7983 */ /* 0x000ea80000300800 */
[----:B----4-:R1:W-:Y:S04]  /*2f3c0*/  STL.64 [R1+0x33c0], R26 ;  /* 0x0033c01a01007387 */ /* 0x0103e80000100a00 */
[----:B------:R-:W3:Y:S04]  /*2f3d0*/  LDL.LU R24, [R1+0x320] ;  /* 0x0003200001187983 */ /* 0x000ee80000300800 */
[----:B------:R-:W3:Y:S04]  /*2f3e0*/  LDL.LU R25, [R1+0x324] ;  /* 0x0003240001197983 */ /* 0x000ee80000300800 */
[----:B-1----:R-:W4:Y:S04]  /*2f3f0*/  LDL.LU R26, [R1+0x328] ;  /* 0x00032800011a7983 */ /* 0x002f280000300800 */
[----:B------:R-:W4:Y:S01]  /*2f400*/  LDL.LU R27, [R1+0x32c] ;  /* 0x00032c00011b7983 */ /* 0x000f220000300800 */
[C---:B--2---:R-:W-:Y:S03]  /*2f410*/  HMMA.1688.F32.TF32 R20, R12.reuse, R22, R8 ;  /* 0x000000160c14723c */ /* 0x044fe60000081008 */
[----:B----4-:R-:W-:Y:S04]  /*2f420*/  STL.64 [R1+0x33d8], R26 ;  /* 0x0033d81a01007387 */ /* 0x010fe80000100a00 */
[----:B---3--:R1:W-:Y:S04]  /*2f430*/  STL.64 [R1+0x33d0], R24 ;  /* 0x0033d01801007387 */ /* 0x0083e80000100a00 */
        /* <DEDUP_REMOVED lines=10> */
[----:B------:R-:W4:Y:S04]  /*2f4e0*/  LDL.LU R18, [R1+0x278] ;  /* 0x0002780001127983 */ /* 0x000f280000300800 */
[----:B------:R-:W4:Y:S04]  /*2f4f0*/  LDL.LU R19, [R1+0x27c] ;  /* 0x00027c0001137983 */ /* 0x000f280000300800 */
[----:B------:R-:W2:Y:S04]  /*2f500*/  LDL.LU.64 R10, [R1+0x33f8] ;  /* 0x0033f800010a7983 */ /* 0x000ea80000300a00 */
[----:B------:R-:W2:Y:S04]  /*2f510*/  LDL.LU.64 R8, [R1+0x33f0] ;  /* 0x0033f00001087983 */ /* 0x000ea80000300a00 */
[----:B------:R-:W-:Y:S04]  /*2f520*/  STL.64 [R1+0x350], R20 ;  /* 0x0003501401007387 */ /* 0x000fe80000100a00 */
[----:B------:R1:W-:Y:S04]  /*2f530*/  STL.64 [R1+0x358], R22 ;  /* 0x0003581601007387 */ /* 0x0003e80000100a00 */
[----:B-1----:R-:W2:Y:S02]  /*2f540*/  LDL.LU.64 R22, [R1+0x33e8] ;  /* 0x0033e80001167983 */ /* 0x002ea40000300a00 */
[----:B--2---:R-:W-:Y:S02]  /*2f550*/  HMMA.1688.F32.TF32 R20, R12, R22, R8 ;  /* 0x000000160c14723c */ /* 0x004fe40000081008 */
[----:B------:R-:W2:-:S15]  /*2f560*/  LDL.LU.64 R10, [R1+0x33e0] ;  /* 0x0033e000010a7983 */ /* 0x000e9e0000300a00 */
[----:B------:R-:W-:Y:S02]  /*2f570*/  NOP ;  /* 0x0000000000007918 */ /* 0x000fe40000000000 */
        /* <DEDUP_REMOVED lines=10> */
[----:B------:R-:W3:Y:S04]  /*2f620*/  LDL.LU R22, [R1+0x248] ;  /* 0x0002480001167983 */ /* 0x000ee80000300800 */
[----:B------:R-:W3:Y:S01]  /*2f630*/  LDL.LU R23, [R1+0x24c] ;  /* 0x00024c0001177983 */ /* 0x000ee20000300800 */
[----:B------:R-:W-:Y:S03]  /*2f640*/  HMMA.1688.F32.TF32 R24, R12, R10, R24 ;  /* 0x0000000a0c18723c */ /* 0x000fe60000081018 */
[----:B---3--:R1:W-:Y:S04]  /*2f650*/  STL.64 [R1+0x3378], R22 ;  /* 0x0033781601007387 */ /* 0x0083e80000100a00 */
[----:B--2---:R2:W-:Y:S04]  /*2f660*/  STL.64 [R1+0x3370], R20 ;  /* 0x0033701401007387 */ /* 0x0045e80000100a00 */
[----:B-1----:R-:W3:Y:S01]  /*2f670*/  LDL.64 R22, [R1+0x58] ;  /* 0x0000580001167983 */ /* 0x002ee20000100a00 */
[----:B--2---:R-:W-:Y:S01]  /*2f680*/  MOV R21, R10 ;  /* 0x0000000a00157202 */ /* 0x004fe20000000f00 */
[----:B------:R-:W-:-:S02]  /*2f690*/  IMAD.MOV.U32 R20, RZ, RZ, R11 ;  /* 0x000000ffff147224 */ /* 0x000fc400078e000b */
[----:B---3--:R1:W-:Y:S04]  /*2f6a0*/  STL.64 [R1+0x3380], R22 ;  /* 0x0033801601007387 */ /* 0x0083e80000100a00 */
[----:B-1----:R-:W2:Y:S04]  /*2f6b0*/  LDL.64 R22, [R1+0x68] ;  /* 0x0000680001167983 */ /* 0x002ea80000100a00 */
[----:B------:R-:W-:Y:S04]  /*2f6c0*/  STL.64 [R1+0x330], R24 ;  /* 0x0003301801007387 */ /* 0x000fe80000100a00 */
[----:B------:R1:W-:Y:S04]  /*2f6d0*/  STL.64 [R1+0x338], R26 ;  /* 0x0003381a01007387 */ /* 0x0003e80000100a00 */
[----:B-1----:R-:W3:Y:S04]  /*2f6e0*/  LDL.LU.64 R26, [R1+0x33d8] ;  /* 0x0033d800011a7983 */ /* 0x002ee80000300a00 */
[----:B------:R-:W3:Y:S04]  /*2f6f0*/  LDL.LU.64 R24, [R1+0x33d0] ;  /* 0x0033d00001187983 */ /* 0x000ee80000300a00 */
[----:B------:R-:W3:Y:S02]  /*2f700*/  LDL.LU.64 R10, [R1+0x33c8] ;  /* 0x0033c800010a7983 */ /* 0x000ee40000300a00 */
[----:B---3--:R-:W-:-:S15]  /*2f710*/  HMMA.1688.F32.TF32 R24, R12, R10, R24 ;  /* 0x0000000a0c18723c */ /* 0x008fde0000081018 */
[----:B------:R-:W-:-:S04]  /*2f720*/  NOP ;  /* 0x0000000000007918 */ /* 0x000fc80000000000 */
        /* <DEDUP_REMOVED lines=9> */
[----:B------:R-:W3:Y:S04]  /*2f7c0*/  LDL.LU.64 R6, [R1+0x33b8] ;  /* 0x0033b80001067983 */ /* 0x000ee80000300a00 */
[----:B------:R-:W3:-:S12]  /*2f7d0*/  LDL.LU.64 R4, [R1+0x33b0] ;  /* 0x0033b00001047983 */ /* 0x000ed80000300a00 */
[----:B------:R-:W-:Y:S04]  /*2f7e0*/  STL.64 [R1+0x310], R24 ;  /* 0x0003101801007387 */ /* 0x000fe80000100a00 */
[----:B------:R1:W-:Y:S04]  /*2f7f0*/  STL.64 [R1+0x318], R26 ;  /* 0x0003181a01007387 */ /* 0x0003e80000100a00 */
[----:B-1----:R-:W3:Y:S02]  /*2f800*/  LDL.LU.64 R26, [R1+0x33a8] ;  /* 0x0033a800011a7983 */ /* 0x002ee40000300a00 */
[----:B---3--:R-:W-:-:S15]  /*2f810*/  HMMA.1688.F32.TF32 R4, R12, R26, R4 ;  /* 0x0000001a0c04723c */ /* 0x008fde0000081004 */
[----:B------:R-:W-:-:S04]  /*2f820*/  NOP ;  /* 0x0000000000007918 */ /* 0x000fc80000000000 */
[----:B------:R-:W-:Y:S04]  /*2f830*/  STL.64 [R1+0x300], R4 ;  /* 0x0003000401007387 */ /* 0x000fe80000100a00 */
[----:B------:R1:W-:Y:S04]  /*2f840*/  STL.64 [R1+0x308], R6 ;  /* 0x0003080601007387 */ /* 0x0003e80000100a00 */
[----:B-1----:R-:W4:Y:S04]  /*2f850*/  LDL.LU.64 R6, [R1+0x33a0] ;  /* 0x0033a00001067983 */ /* 0x002f280000300a00 */
[----:B------:R1:W-:Y:S04]  /*2f860*/  STL.64 [R1+0x3340], R26 ;  /* 0x0033401a01007387 */ /* 0x0003e80000100a00 */
[----:B-1----:R-:W3:Y:S01]  /*2f870*/  LDL.64 R26, [R1+0x48] ;  /* 0x00004800011a7983 */ /* 0x002ee20000100a00 */
[----:B----4-:R-:W-:Y:S03]  /*2f880*/  HMMA.1688.F32.TF32 R12, R12, R6, R16 ;  /* 0x000000060c0c723c */ /* 0x010fe60000081010 */
[----:B------:R-:W2:Y:S04]  /*2f890*/  LDL.LU.64 R18, [R1+0x3398] ;  /* 0x0033980001127983 */ /* 0x000ea80000300a00 */
[----:B------:R-:W2:Y:S04]  /*2f8a0*/  LDL.LU.64 R16, [R1+0x3390] ;  /* 0x0033900001107983 */ /* 0x000ea80000300a00 */
[----:B------:R1:W-:Y:S04]  /*2f8b0*/  STL.64 [R1+0x3348], R6 ;  /* 0x0033480601007387 */ /* 0x0003e80000100a00 */
[----:B------:R-:W4:Y:S04]  /*2f8c0*/  LDL.LU R4, [R1+0x250] ;  /* 0x0002500001047983 */ /* 0x000f280000300800 */
[----:B------:R1:W-:Y:S04]  /*2f8d0*/  STL.64 [R1+0x270], R12 ;  /* 0x0002700c01007387 */ /* 0x0003e80000100a00 */
[----:B------:R3:W-:Y:S04]  /*2f8e0*/  STL.64 [R1+0x278], R14 ;  /* 0x0002780e01007387 */ /* 0x0007e80000100a00 */
[----:B------:R-:W4:Y:S04]  /*2f8f0*/  LDL.LU R5, [R1+0x254] ;  /* 0x0002540001057983 */ /* 0x000f280000300800 */
[----:B-1----:R-:W4:Y:S04]  /*2f900*/  LDL.LU R6, [R1+0x258] ;  /* 0x0002580001067983 */ /* 0x002f280000300800 */
[----:B------:R-:W4:Y:S04]  /*2f910*/  LDL.LU R7, [R1+0x25c] ;  /* 0x00025c0001077983 */ /* 0x000f280000300800 */
[----:B------:R-:W2:Y:S04]  /*2f920*/  LDL.LU R12, [R1+0x100] ;  /* 0x00010000010c7983 */ /* 0x000ea80000300800 */
        /* <DEDUP_REMOVED lines=10> */
[----:B---3--:R-:W-:Y:S04]  /*2f9d0*/  STL.64 [R1+0x32c8], R14 ;  /* 0x0032c80e01007387 */ /* 0x008fe80000100a00 */
[----:B--2---:R-:W-:-:S12]  /*2f9e0*/  STL.64 [R1+0x32c0], R12 ;  /* 0x0032c00c01007387 */ /* 0x004fd80000100a00 */
[----:B------:R1:W-:Y:S04]  /*2f9f0*/  STL.64 [R1+0x260], R8 ;  /* 0x0002600801007387 */ /* 0x0003e80000100a00 */
[----:B------:R2:W-:Y:S01]  /*2fa00*/  STL.64 [R1+0x268], R10 ;  /* 0x0002680a01007387 */ /* 0x0005e20000100a00 */
[----:B-1----:R-:W-:-:S03]  /*2fa10*/  IMAD.MOV.U32 R9, RZ, RZ, R22 ;  /* 0x000000ffff097224 */ /* 0x002fc600078e0016 */
[----:B--2---:R-:W2:Y:S01]  /*2fa20*/  LDL.LU.64 R10, [R1+0x3388] ;  /* 0x00338800010a7983 */ /* 0x004ea20000300a00 */
[----:B------:R-:W-:-:S03]  /*2fa30*/  MOV R8, R23 ;  /* 0x0000001700087202 */ /* 0x000fc60000000f00 */
[----:B------:R-:W4:Y:S01]  /*2fa40*/  LDL.LU.64 R22, [R1+0x3380] ;  /* 0x0033800001167983 */ /* 0x000f220000300a00 */
[----:B------:R-:W-:Y:S02]  /*2fa50*/  IMAD.MOV.U32 R14, RZ, RZ, R21 ;  /* 0x000000ffff0e7224 */ /* 0x000fe400078e0015 */
[----:B------:R-:W-:Y:S01]  /*2fa60*/  IMAD.MOV.U32 R15, RZ, RZ, R20 ;  /* 0x000000ffff0f7224 */ /* 0x000fe200078e0014 */
[----:B----4-:R-:W-:-:S15]  /*2fa70*/  HMMA.1688.F32.TF32 R4, R16, R22, R4 ;  /* 0x000000161004723c */ /* 0x010fde0000081004 */
[----:B------:R-:W-:-:S04]  /*2fa80*/  NOP ;  /* 0x0000000000007918 */ /* 0x000fc80000000000 */
[----:B------:R1:W-:Y:S04]  /*2fa90*/  STL.64 [R1+0x250], R4 ;  /* 0x0002500401007387 */ /* 0x0003e80000100a00 */
[----:B------:R-:W-:Y:S01]  /*2faa0*/  STL.64 [R1+0x258], R6 ;  /* 0x0002580601007387 */ /* 0x000fe20000100a00 */
[----:B-1----:R-:W-:Y:S02]  /*2fab0*/  IMAD.MOV.U32 R5, RZ, RZ, R22 ;  /* 0x000000ffff057224 */ /* 0x002fe400078e0016 */
[----:B------:R-:W-:Y:S02]  /*2fac0*/  IMAD.MOV.U32 R4, RZ, RZ, R23 ;  /* 0x000000ffff047224 */ /* 0x000fe400078e0017 */
[----:B------:R-:W3:Y:S04]  /*2fad0*/  LDL.LU.64 R22, [R1+0x3378] ;  /* 0x0033780001167983 */ /* 0x000ee80000300a00 */
[----:B------:R-:W3:Y:S02]  /*2fae0*/  LDL.LU.64 R20, [R1+0x3370] ;  /* 0x0033700001147983 */ /* 0x000ee40000300a00 */
[----:B---3--:R-:W-:-:S15]  /*2faf0*/  HMMA.1688.F32.TF32 R20, R16, R26, R20 ;  /* 0x0000001a1014723c */ /* 0x008fde0000081014 */
[----:B------:R-:W-:-:S04]  /*2fb00*/  NOP ;  /* 0x0000000000007918 */ /* 0x000fc80000000000 */
[----:B------:R-:W-:Y:S04]  /*2fb10*/  STL.64 [R1+0x240], R20 ;  /* 0x0002401401007387 */ /* 0x000fe80000100a00 */
[----:B------:R1:W-:Y:S04]  /*2fb20*/  STL.64 [R1+0x248], R22 ;  /* 0x0002481601007387 */ /* 0x0003e80000100a00 */
[----:B-1----:R-:W3:Y:S04]  /*2fb30*/  LDL.LU.64 R22, [R1+0x3368] ;  /* 0x0033680001167983 */ /* 0x002ee80000300a00 */
[----:B------:R-:W3:Y:S01]  /*2fb40*/  LDL.LU.64 R20, [R1+0x3360] ;  /* 0x0033600001147983 */ /* 0x000ee20000300a00 */
[----:B------:R-:W-:-:S02]  /*2fb50*/  IMAD.MOV.U32 R7, RZ, RZ, R26 ;  /* 0x000000ffff077224 */ /* 0x000fc400078e001a */
[----:B------:R-:W-:Y:S01]  /*2fb60*/  IMAD.MOV.U32 R6, RZ, RZ, R27 ;  /* 0x000000ffff067224 */ /* 0x000fe200078e001b */
[----:B------:R1:W-:Y:S01]  /*2fb70*/  STL.64 [R1+0x32d8], R14 ;  /* 0x0032d80e01007387 */ /* 0x0003e20000100a00 */
[----:B---3--:R-:W-:Y:S01]  /*2fb80*/  HMMA.1688.F32.TF32 R20, R16, R14, R20 ;  /* 0x0000000e1014723c */ /* 0x008fe20000081014 */
[----:B-1----:R-:W-:Y:S01]  /*2fb90*/  MOV R14, R7 ;  /* 0x00000007000e7202 */ /* 0x002fe20000000f00 */
[----:B------:R-:W-:-:S15]  /*2fba0*/  IMAD.MOV.U32 R15, RZ, RZ, R6 ;  /* 0x000000ffff0f7224 */ /* 0x000fde00078e0006 */
[----:B------:R-:W-:Y:S02]  /*2fbb0*/  NOP ;  /* 0x0000000000007918 */ /* 0x000fe40000000000 */
[----:B------:R1:W-:Y:S04]  /*2fbc0*/  STL.64 [R1+0x230], R20 ;  /* 0x0002301401007387 */ /* 0x0003e80000100a00 */
[----:B------:R3:W-:Y:S04]  /*2fbd0*/  STL.64 [R1+0x238], R22 ;  /* 0x0002381601007387 */ /* 0x0007e80000100a00 */
[----:B------:R4:W-:Y:S04]  /*2fbe0*/  STL.64 [R1+0x32f0], R14 ;  /* 0x0032f00e01007387 */ /* 0x0009e80000100a00 */
[----:B-1----:R-:W2:Y:S04]  /*2fbf0*/  LDL.LU R20, [R1+0x170] ;  /* 0x0001700001147983 */ /* 0x002ea80000300800 */
[----:B------:R-:W2:Y:S04]  /*2fc00*/  LDL.LU R21, [R1+0x174] ;  /* 0x0001740001157983 */ /* 0x000ea80000300800 */
[----:B---3--:R-:W3:Y:S01]  /*2fc10*/  LDL.LU R22, [R1+0x178] ;  /* 0x0001780001167983 */ /* 0x008ee20000300800 */
[----:B----4-:R-:W-:-:S03]  /*2fc20*/  IMAD.MOV.U32 R15, RZ, RZ, R4 ;  /* 0x000000ffff0f7224 */ /* 0x010fc600078e0004 */
[----:B------:R-:W3:Y:S01]  /*2fc30*/  LDL.LU R23, [R1+0x17c] ;  /* 0x00017c0001177983 */ /* 0x000ee20000300800 */
[----:B------:R-:W-:-:S03]  /*2fc40*/  IMAD.MOV.U32 R14, RZ, RZ, R5 ;  /* 0x000000ffff0e7224 */ /* 0x000fc600078e0005 */
        /* <DEDUP_REMOVED lines=10> */
[----:B------:R-:W4:Y:S04]  /*2fcf0*/  LDL.64 R26, [R1+0x18] ;  /* 0x00001800011a7983 */ /* 0x000f280000100a00 */
[----:B---3--:R-:W-:Y:S04]  /*2fd00*/  STL.64 [R1+0x3338], R22 ;  /* 0x0033381601007387 */ /* 0x008fe80000100a00 */
[----:B------:R1:W-:Y:S04]  /*2fd10*/  STL.64 [R1+0x3330], R20 ;  /* 0x0033301401007387 */ /* 0x0003e80000100a00 */
[----:B-1----:R-:W3:Y:S04]  /*2fd20*/  LDL.LU R20, [R1+0x200] ;  /* 0x0002000001147983 */ /* 0x002ee80000300800 */
[----:B------:R-:W3:Y:S04]  /*2fd30*/  LDL.LU R21, [R1+0x204] ;  /* 0x0002040001157983 */ /* 0x000ee80000300800 */
[----:B------:R-:W3:Y:S04]  /*2fd40*/  LDL.LU R22, [R1+0x208] ;  /* 0x0002080001167983 */ /* 0x000ee80000300800 */
[----:B------:R-:W3:Y:S04]  /*2fd50*/  LDL.LU R23, [R1+0x20c] ;  /* 0x00020c0001177983 */ /* 0x000ee80000300800 */
[----:B------:R1:W-:Y:S02]  /*2fd60*/  STL.64 [R1+0x3308], R14 ;  /* 0x0033080e01007387 */ /* 0x0003e40000100a00 */
[----:B-1----:R-:W-:Y:S01]  /*2fd70*/  MOV R15, R8 ;  /* 0x00000008000f7202 */ /* 0x002fe20000000f00 */
[----:B------:R-:W-:Y:S01]  /*2fd80*/  IMAD.MOV.U32 R14, RZ, RZ, R9 ;  /* 0x000000ffff0e7224 */ /* 0x000fe200078e0009 */
[----:B--2---:R-:W-:-:S15]  /*2fd90*/  HMMA.1688.F32.TF32 R4, R16, R10, R4 ;  /* 0x0000000a1004723c */ /* 0x004fde0000081004 */
[----:B------:R-:W-:-:S04]  /*2fda0*/  NOP ;  /* 0x0000000000007918 */ /* 0x000fc80000000000 */
[----:B------:R-:W-:Y:S04]  /*2fdb0*/  STL.64 [R1+0x220], R4 ;  /* 0x0002200401007387 */ /* 0x000fe80000100a00 */
[----:B------:R1:W-:Y:S04]  /*2fdc0*/  STL.64 [R1+0x228], R6 ;  /* 0x0002280601007387 */ /* 0x0003e80000100a00 */
[----:B-1----:R-:W4:Y:S04]  /*2fdd0*/  LDL.LU.64 R6, [R1+0x3358] ;  /* 0x0033580001067983 */ /* 0x002f280000300a00 */
[----:B------:R-:W4:Y:S04]  /*2fde0*/  LDL.LU.64 R4, [R1+0x3350] ;  /* 0x0033500001047983 */ /* 0x000f280000300a00 */
        /* <DEDUP_REMOVED lines=24> */
[----:B------:R1:W-:Y:S04]  /*2ff70*/  STL.64 [R1+0x210], R4 ;  /* 0x0002100401007387 */ /* 0x0003e80000100a00 */
[----:B------:R4:W-:Y:S01]  /*2ff80*/  STL.64 [R1+0x218], R6 ;  /* 0x0002180601007387 */ /* 0x0009e20000100a00 */
[----:B-1----:R-:W-:-:S03]  /*2ff90*/  IMAD.MOV.U32 R5, RZ, RZ, R26 ;  /* 0x000000ffff057224 */ /* 0x002fc600078e001a */
[----:B----4-:R-:W4:Y:S01]  /*2ffa0*/  LDL.LU.64 R6, [R1+0x3348] ;  /* 0x0033480001067983 */ /* 0x010f220000300a00 */
[----:B------:R-:W-:-:S03]  /*2ffb0*/  IMAD.MOV.U32 R4, RZ, RZ, R27 ;  /* 0x000000ffff047224 */ /* 0x000fc600078e001b */
[----:B------:R-:W3:Y:S02]  /*2ffc0*/  LDL.LU.64 R26, [R1+0x3340] ;  /* 0x00334000011a7983 */ /* 0x000ee40000300a00 */
[----:B---3--:R-:W-:-:S15]  /*2ffd0*/  HMMA.1688.F32.TF32 R20, R16, R26, R20 ;  /* 0x0000001a1014723c */ /* 0x008fde0000081014 */
[----:B------:R-:W-:-:S04]  /*2ffe0*/  NOP ;  /* 0x0000000000007918 */ /* 0x000fc80000000000 */
[----:B------:R-:W-:Y:S04]  /*2fff0*/  STL.64 [R1+0x200], R20 ;  /* 0x0002001401007387 */ /* 0x000fe80000100a00 */
[----:B------:R1:W-:Y:S04]  /*30000*/  STL.64 [R1+0x208], R22 ;  /* 0x0002081601007387 */ /* 0x0003e80000100a00 */
[----:B-1----:R-:W4:Y:S04]  /*30010*/  LDL.LU.64 R22, [R1+0x3338] ;  /* 0x0033380001167983 */ /* 0x002f280000300a00 */
[----:B------:R-:W4:Y:S02]  /*30020*/  LDL.LU.64 R20, [R1+0x3330] ;  /* 0x0033300001147983 */ /* 0x000f240000300a00 */
[----:B----4-:R-:W-:Y:S02]  /*30030*/  HMMA.1688.F32.TF32 R16, R16, R6, R20 ;  /* 0x000000061010723c */ /* 0x010fe40000081014 */
[----:B------:R-:W2:Y:S04]  /*30040*/  LDL.LU.64 R22, [R1+0x3328] ;  /* 0x0033280001167983 */ /* 0x000ea80000300a00 */
[----:B------:R-:W2:-:S13]  /*30050*/  LDL.LU.64 R20, [R1+0x3320] ;  /* 0x0033200001147983 */ /* 0x000e9a0000300a00 */
[----:B------:R-:W-:Y:S04]  /*30060*/  STL.64 [R1+0x170], R16 ;  /* 0x0001701001007387 */ /* 0x000fe80000100a00 */
        /* <DEDUP_REMOVED lines=24> */
[----:B-1----:R-:W3:Y:S04]  /*301f0*/  LDL.LU.64 R14, [R1+0x32c8] ;  /* 0x0032c800010e7983 */ /* 0x002ee80000300a00 */
[----:B------:R-:W3:Y:S01]  /*30200*/  LDL.LU.64 R12, [R1+0x32c0] ;  /* 0x0032c000010c7983 */ /* 0x000ee20000300a00 */
[----:B------:R-:W-:-:S02]  /*30210*/  IMAD.MOV.U32 R18, RZ, RZ, R5 ;  /* 0x000000ffff127224 */ /* 0x000fc400078e0005 */
[----:B------:R-:W-:Y:S01]  /*30220*/  IMAD.MOV.U32 R19, RZ, RZ, R4 ;  /* 0x000000ffff137224 */ /* 0x000fe200078e0004 */
[----:B--2---:R-:W-:Y:S01]  /*30230*/  MOV R5, R10 ;  /* 0x0000000a00057202 */ /* 0x004fe20000000f00 */
[----:B------:R-:W-:Y:S01]  /*30240*/  IMAD.MOV.U32 R4, RZ, RZ, R11 ;  /* 0x000000ffff047224 */ /* 0x000fe200078e000b */
[----:B---3--:R-:W-:-:S15]  /*30250*/  HMMA.1688.F32.TF32 R12, R20, R10, R12 ;  /* 0x0000000a140c723c */ /* 0x008fde000008100c */
[----:B------:R-:W-:-:S04]  /*30260*/  NOP ;  /* 0x0000000000007918 */ /* 0x000fc80000000000 */
[----:B------:R-:W-:Y:S04]  /*30270*/  STL.64 [R1+0x120], R12 ;  /* 0x0001200c01007387 */ /* 0x000fe80000100a00 */
[----:B------:R1:W-:Y:S04]  /*30280*/  STL.64 [R1+0x128], R14 ;  /* 0x0001280e01007387 */ /* 0x0003e80000100a00 */
[----:B-1----:R-:W2:Y:S04]  /*30290*/  LDL.LU.64 R14, [R1+0x32b8] ;  /* 0x0032b800010e7983 */ /* 0x002ea80000300a00 */
[----:B------:R-:W2:Y:S04]  /*302a0*/  LDL.LU.64 R12, [R1+0x32b0] ;  /* 0x0032b000010c7983 */ /* 0x000ea80000300a00 */
[----:B------:R-:W3:Y:S04]  /*302b0*/  LDL.LU.64 R10, [R1+0x32a8] ;  /* 0x0032a800010a7983 */ /* 0x000ee80000300a00 */
[----:B------:R-:W3:Y:S02]  /*302c0*/  LDL.LU.64 R8, [R1+0x32a0] ;  /* 0x0032a00001087983 */ /* 0x000ee40000300a00 */
[C---:B---3--:R-:W-:Y:S02]  /*302d0*/  HMMA.1688.F32.TF32 R16, R20.reuse, R18, R8 ;  /* 0x000000121410723c */ /* 0x048fe40000081008 */
[----:B------:R-:W3:Y:S04]  /*302e0*/  LDL.LU.64 R10, [R1+0x3298] ;  /* 0x00329800010a7983 */ /* 0x000ee80000300a00 */
[----:B------:R-:W3:Y:S02]  /*302f0*/  LDL.LU.64 R8, [R1+0x3290] ;  /* 0x0032900001087983 */ /* 0x000ee40000300a00 */
[C---:B--2---:R-:W-:Y:S02]  /*30300*/  HMMA.1688.F32.TF32 R12, R20.reuse, R26, R12 ;  /* 0x0000001a140c723c */ /* 0x044fe4000008100c */
[----:B------:R1:W-:Y:S09]  /*30310*/  STL.64 [R1+0x3230], R26 ;  /* 0x0032301a01007387 */ /* 0x0003f20000100a00 */
[----:B------:R-:W-:Y:S04]  /*30320*/  STL.64 [R1+0x110], R16 ;  /* 0x0001101001007387 */ /* 0x000fe80000100a00 */
[----:B------:R-:W-:Y:S04]  /*30330*/  STL.64 [R1+0x118], R18 ;  /* 0x0001181201007387 */ /* 0x000fe80000100a00 */
[----:B-1----:R-:W2:Y:S04]  /*30340*/  LDL.64 R26, [R1+0x68] ;  /* 0x00006800011a7983 */ /* 0x002ea80000100a00 */
[----:B------:R-:W-:Y:S04]  /*30350*/  STL.64 [R1+0x100], R12 ;  /* 0x0001000c01007387 */ /* 0x000fe80000100a00 */
[----:B------:R3:W-:Y:S04]  /*30360*/  STL.64 [R1+0x108], R14 ;  /* 0x0001080e01007387 */ /* 0x0007e80000100a00 */
[----:B------:R-:W-:Y:S04]  /*30370*/  LDS R18, [R0+UR8+0x1e500] ;  /* 0x01e5000800127984 */ /* 0x000fe80008000800 */
[----:B------:R-:W-:Y:S04]  /*30380*/  LDS R19, [R28+UR8+0x1e500] ;  /* 0x01e500081c137984 */ /* 0x000fe80008000800 */
[----:B------:R-:W-:Y:S04]  /*30390*/  LDS R16, [R0+UR8+0x1c500] ;  /* 0x01c5000800107984 */ /* 0x000fe80008000800 */
[----:B------:R-:W-:Y:S01]  /*303a0*/  LDS R17, [R28+UR8+0x1c500] ;  /* 0x01c500081c117984 */ /* 0x000fe20008000800 */
[----:B---3--:R-:W-:Y:S03]  /*303b0*/  HMMA.1688.F32.TF32 R12, R20, R6, R8 ;  /* 0x00000006140c723c */ /* 0x008fe60000081008 */
        /* <DEDUP_REMOVED lines=8> */
[----:B------:R-:W-:Y:S04]  /*30440*/  STL.64 [R1+0x430], R12 ;  /* 0x0004300c01007387 */ /* 0x000fe80000100a00 */
[----:B------:R-:W-:Y:S04]  /*30450*/  STL.64 [R1+0x438], R14 ;  /* 0x0004380e01007387 */ /* 0x000fe80000100a00 */
[----:B------:R-:W-:Y:S04]  /*30460*/  LDS R14, [R0+UR8+0x1e400] ;  /* 0x01e40008000e7984 */ /* 0x000fe80008000800 */
[----:B------:R-:W1:Y:S04]  /*30470*/  LDS R15, [R28+UR8+0x1e400] ;  /* 0x01e400081c0f7984 */ /* 0x000e680008000800 */
[----:B------:R-:W-:Y:S04]  /*30480*/  LDS R12, [R0+UR8+0x1c400] ;  /* 0x01c40008000c7984 */ /* 0x000fe80008000800 */
[----:B------:R-:W3:Y:S04]  /*30490*/  LDS R13, [R28+UR8+0x1c400] ;  /* 0x01c400081c0d7984 */ /* 0x000ee80008000800 */
[----:B-1----:R-:W-:Y:S04]  /*304a0*/  STL.64 [R1+0x3228], R14 ;  /* 0x0032280e01007387 */ /* 0x002fe80000100a00 */
[----:B---3--:R1:W-:Y:S04]  /*304b0*/  STL.64 [R1+0x3220], R12 ;  /* 0x0032200c01007387 */ /* 0x0083e80000100a00 */
[----:B-1----:R-:W2:Y:S04]  /*304c0*/  LDL.LU R12, [R1+0x3e0] ;  /* 0x0003e000010c7983 */ /* 0x002ea80000300800 */
[----:B------:R-:W2:Y:S04]  /*304d0*/  LDL.LU R13, [R1+0x3e4] ;  /* 0x0003e400010d7983 */ /* 0x000ea80000300800 */
[----:B------:R-:W2:Y:S04]  /*304e0*/  LDL.LU R14, [R1+0x3e8] ;  /* 0x0003e800010e7983 */ /* 0x000ea80000300800 */
[----:B------:R-:W2:Y:S04]  /*304f0*/  LDL.LU R15, [R1+0x3ec] ;  /* 0x0003ec00010f7983 */ /* 0x000ea80000300800 */
[----:B------:R-:W-:Y:S04]  /*30500*/  STL.64 [R1+0x3188], R18 ;  /* 0x0031881201007387 */ /* 0x000fe80000100a00 */
[----:B------:R-:W-:Y:S04]  /*30510*/  STL.64 [R1+0x3180], R16 ;  /* 0x0031801001007387 */ /* 0x000fe80000100a00 */
[----:B------:R1:W-:Y:S04]  /*30520*/  STL.64 [R1+0x30f8], R22 ;  /* 0x0030f81601007387 */ /* 0x0003e80000100a00 */
[----:B------:R-:W-:Y:S01]  /*30530*/  STL.64 [R1+0x30f0], R20 ;  /* 0x0030f01401007387 */ /* 0x000fe20000100a00 */
[----:B-1----:R-:W-:-:S02]  /*30540*/  IMAD.MOV.U32 R22, RZ, RZ, R5 ;  /* 0x000000ffff167224 */ /* 0x002fc400078e0005 */
[----:B------:R-:W-:-:S05]  /*30550*/  IMAD.MOV.U32 R23, RZ, RZ, R4 ;  /* 0x000000ffff177224 */ /* 0x000fca00078e0004 */
[----:B------:R1:W-:Y:S04]  /*30560*/  STL.64 [R1+0x3258], R22 ;  /* 0x0032581601007387 */ /* 0x0003e80000100a00 */
[----:B-1----:R-:W3:Y:S04]  /*30570*/  LDL.64 R22, [R1+0x38] ;  /* 0x0000380001167983 */ /* 0x002ee80000100a00 */
[----:B---3--:R1:W-:Y:S04]  /*30580*/  STL.64 [R1+0x3270], R22 ;  /* 0x0032701601007387 */ /* 0x0083e80000100a00 */
[----:B-1----:R-:W3:Y:S01]  /*30590*/  LDL.64 R22, [R1+0x48] ;  /* 0x0000480001167983 */ /* 0x002ee20000100a00 */
[----:B--2---:R-:W-:Y:S01]  /*305a0*/  HMMA.1688.F32.TF32 R12, R8, R26, R12 ;  /* 0x0000001a080c723c */ /* 0x004fe2000008100c */
[----:B------:R-:W-:Y:S01]  /*305b0*/  IMAD.MOV.U32 R28, RZ, RZ, R26 ;  /* 0x000000ffff1c7224 */ /* 0x000fe200078e001a */
[----:B------:R-:W-:-:S15]  /*305c0*/  MOV R29, R27 ;  /* 0x0000001b001d7202 */ /* 0x000fde0000000f00 */
[----:B------:R-:W-:Y:S02]  /*305d0*/  NOP ;  /* 0x0000000000007918 */ /* 0x000fe40000000000 */
[----:B------:R-:W-:Y:S02]  /*305e0*/  IMAD.MOV.U32 R5, RZ, RZ, R14 ;  /* 0x000000ffff057224 */ /* 0x000fe400078e000e */
[----:B------:R-:W-:Y:S01]  /*305f0*/  IMAD.MOV.U32 R4, RZ, RZ, R15 ;  /* 0x000000ffff047224 */ /* 0x000fe200078e000f */
[----:B---3--:R1:W-:Y:S04]  /*30600*/  STL.64 [R1+0x3288], R22 ;  /* 0x0032881601007387 */ /* 0x0083e80000100a00 */
[----:B------:R2:W-:Y:S04]  /*30610*/  STL.64 [R1+0x3e0], R12 ;  /* 0x0003e00c01007387 */ /* 0x0005e80000100a00 */
[----:B------:R-:W3:Y:S04]  /*30620*/  LDL.LU R16, [R1+0x3d0] ;  /* 0x0003d00001107983 */ /* 0x000ee80000300800 */
[----:B------:R-:W3:Y:S04]  /*30630*/  LDL.LU R17, [R1+0x3d4] ;  /* 0x0003d40001117983 */ /* 0x000ee80000300800 */
[----:B------:R-:W3:Y:S04]  /*30640*/  LDL.LU R18, [R1+0x3d8] ;  /* 0x0003d80001127983 */ /* 0x000ee80000300800 */
[----:B------:R-:W3:Y:S04]  /*30650*/  LDL.LU R19, [R1+0x3dc] ;  /* 0x0003dc0001137983 */ /* 0x000ee80000300800 */
[----:B-1----:R-:W3:Y:S04]  /*30660*/  LDL.64 R22, [R1+0x58] ;  /* 0x0000580001167983 */ /* 0x002ee80000100a00 */
[----:B--2---:R-:W2:Y:S04]  /*30670*/  LDL.LU R12, [R1+0x380] ;  /* 0x00038000010c7983 */ /* 0x004ea80000300800 */
        /* <DEDUP_REMOVED lines=26> */
[----:B----4-:R1:W-:Y:S04]  /*30820*/  STL.64 [R1+0x3240], R14 ;  /* 0x0032400e01007387 */ /* 0x0103e80000100a00 */
[----:B------:R-:W-:Y:S04]  /*30830*/  STL.64 [R1+0x3238], R12 ;  /* 0x0032380c01007387 */ /* 0x000fe80000100a00 */
[----:B-1----:R-:W3:Y:S04]  /*30840*/  LDL.64 R14, [R1+0x18] ;  /* 0x00001800010e7983 */ /* 0x002ee80000100a00 */
[----:B------:R-:W-:Y:S04]  /*30850*/  STL [R1+0x2e2c], R4 ;  /* 0x002e2c0401007387 */ /* 0x000fe80000100800 */
[----:B------:R-:W-:Y:S04]  /*30860*/  STL [R1+0x2e28], R5 ;  /* 0x002e280501007387 */ /* 0x000fe80000100800 */
[----:B------:R1:W-:Y:S04]  /*30870*/  STL.64 [R1+0x3d0], R16 ;  /* 0x0003d01001007387 */ /* 0x0003e80000100a00 */
[----:B------:R-:W-:Y:S01]  /*30880*/  STL.64 [R1+0x3d8], R18 ;  /* 0x0003d81201007387 */ /* 0x000fe20000100a00 */
[----:B-1----:R-:W-:-:S02]  /*30890*/  IMAD.MOV.U32 R17, RZ, RZ, R22 ;  /* 0x000000ffff117224 */ /* 0x002fc400078e0016 */
[----:B------:R-:W-:Y:S02]  /*308a0*/  IMAD.MOV.U32 R16, RZ, RZ, R23 ;  /* 0x000000ffff107224 */ /* 0x000fe400078e0017 */
        /* <DEDUP_REMOVED lines=20> */
[----:B------:R-:W3:Y:S04]  /*309f0*/  LDL.LU.64 R26, [R1+0x3250] ;  /* 0x00325000011a7983 */ /* 0x000ee80000300a00 */
[----:B------:R-:W3:-:S13]  /*30a00*/  LDL.LU.64 R24, [R1+0x3248] ;  /* 0x0032480001187983 */ /* 0x000eda0000300a00 */
[----:B------:R1:W-:Y:S04]  /*30a10*/  STL.64 [R1+0x3a0], R20 ;  /* 0x0003a01401007387 */ /* 0x0003e80000100a00 */
[----:B------:R2:W-:Y:S04]  /*30a20*/  STL.64 [R1+0x3a8], R22 ;  /* 0x0003a81601007387 */ /* 0x0005e80000100a00 */
[----:B-1----:R-:W4:Y:S04]  /*30a30*/  LDL.LU R20, [R1+0x280] ;  /* 0x0002800001147983 */ /* 0x002f280000300800 */
[----:B------:R-:W4:Y:S04]  /*30a40*/  LDL.LU R21, [R1+0x284] ;  /* 0x0002840001157983 */ /* 0x000f280000300800 */
[----:B--2---:R-:W2:Y:S04]  /*30a50*/  LDL.LU R22, [R1+0x288] ;  /* 0x0002880001167983 */ /* 0x004ea80000300800 */
[----:B------:R-:W2:Y:S04]  /*30a60*/  LDL.LU R23, [R1+0x28c] ;  /* 0x00028c0001177983 */ /* 0x000ea80000300800 */
[----:B--2---:R-:W-:Y:S04]  /*30a70*/  STL.64 [R1+0x3198], R22 ;  /* 0x0031981601007387 */ /* 0x004fe80000100a00 */
[----:B----4-:R1:W-:Y:S04]  /*30a80*/  STL.64 [R1+0x3190], R20 ;  /* 0x0031901401007387 */ /* 0x0103e80000100a00 */
[----:B-1----:R-:W2:Y:S04]  /*30a90*/  LDL.LU R20, [R1+0x290] ;  /* 0x0002900001147983 */ /* 0x002ea80000300800 */
[----:B------:R-:W2:Y:S04]  /*30aa0*/  LDL.LU R21, [R1+0x294] ;  /* 0x0002940001157983 */ /* 0x000ea80000300800 */
[----:B------:R-:W4:Y:S04]  /*30ab0*/  LDL.LU R22, [R1+0x298] ;  /* 0x0002980001167983 */ /* 0x000f280000300800 */
[----:B------:R-:W4:Y:S01]  /*30ac0*/  LDL.LU R23, [R1+0x29c] ;  /* 0x00029c0001177983 */ /* 0x000f220000300800 */
[----:B---3--:R-:W-:Y:S03]  /*30ad0*/  HMMA.1688.F32.TF32 R24, R8, R14, R24 ;  /* 0x0000000e0818723c */ /* 0x008fe60000081018 */
[----:B----4-:R1:W-:Y:S04]  /*30ae0*/  STL.64 [R1+0x31a8], R22 ;  /* 0x0031a81601007387 */ /* 0x0103e80000100a00 */
[----:B--2---:R2:W-:Y:S04]  /*30af0*/  STL.64 [R1+0x31a0], R20 ;  /* 0x0031a01401007387 */ /* 0x0045e80000100a00 */
[----:B-1----:R-:W3:Y:S01]  /*30b00*/  LDL.64 R22, [R1+0x28] ;  /* 0x0000280001167983 */ /* 0x002ee20000100a00 */
[----:B--2---:R-:W-:-:S02]  /*30b10*/  IMAD.MOV.U32 R21, RZ, RZ, R14 ;  /* 0x000000ffff157224 */ /* 0x004fc400078e000e */
[----:B------:R-:W-:Y:S01]  /*30b20*/  IMAD.MOV.U32 R20, RZ, RZ, R15 ;  /* 0x000000ffff147224 */ /* 0x000fe200078e000f */
[----:B---3--:R1:W-:Y:S02]  /*30b30*/  STL.64 [R1+0x31b8], R22 ;  /* 0x0031b81601007387 */ /* 0x0083e40000100a00 */
[----:B-1----:R-:W-:Y:S01]  /*30b40*/  IMAD.MOV.U32 R22, RZ, RZ, R13 ;  /* 0x000000ffff167224 */ /* 0x002fe200078e000d */
[----:B------:R-:W-:-:S05]  /*30b50*/  MOV R23, R12 ;  /* 0x0000000c00177202 */ /* 0x000fca0000000f00 */
[----:B------:R1:W-:Y:S02]  /*30b60*/  STL.64 [R1+0x31d0], R22 ;  /* 0x0031d01601007387 */ /* 0x0003e40000100a00 */
[----:B-1----:R-:W-:Y:S02]  /*30b70*/  IMAD.MOV.U32 R22, RZ, RZ, R5 ;  /* 0x000000ffff167224 */ /* 0x002fe400078e0005 */
[----:B------:R-:W-:Y:S01]  /*30b80*/  IMAD.MOV.U32 R23, RZ, RZ, R4 ;  /* 0x000000ffff177224 */ /* 0x000fe200078e0004 */
[----:B------:R-:W-:Y:S01]  /*30b90*/  MOV R4, R26 ;  /* 0x0000001a00047202 */ /* 0x000fe20000000f00 */
[----:B------:R-:W-:-:S03]  /*30ba0*/  IMAD.MOV.U32 R5, RZ, RZ, R27 ;  /* 0x000000ffff057224 */ /* 0x000fc600078e001b */
[----:B------:R1:W-:Y:S04]  /*30bb0*/  STL.64 [R1+0x31e8], R22 ;  /* 0x0031e81601007387 */ /* 0x0003e80000100a00 */
[----:B------:R-:W2:Y:S04]  /*30bc0*/  LDL.LU.64 R14, [R1+0x3240] ;  /* 0x00324000010e7983 */ /* 0x000ea80000300a00 */
[----:B------:R-:W2:Y:S04]  /*30bd0*/  LDL.LU.64 R12, [R1+0x3238] ;  /* 0x00323800010c7983 */ /* 0x000ea80000300a00 */
[----:B------:R-:W-:Y:S04]  /*30be0*/  STL.64 [R1+0x390], R24 ;  /* 0x0003901801007387 */ /* 0x000fe80000100a00 */
[----:B------:R-:W2:Y:S01]  /*30bf0*/  LDL.LU.64 R26, [R1+0x3230] ;  /* 0x00323000011a7983 */ /* 0x000ea20000300a00 */
[----:B-1----:R-:W-:-:S02]  /*30c00*/  IMAD.MOV.U32 R22, RZ, RZ, R17 ;  /* 0x000000ffff167224 */ /* 0x002fc400078e0011 */
[----:B------:R-:W-:Y:S01]  /*30c10*/  IMAD.MOV.U32 R23, RZ, RZ, R16 ;  /* 0x000000ffff177224 */ /* 0x000fe200078e0010 */
[----:B--2---:R-:W-:-:S15]  /*30c20*/  HMMA.1688.F32.TF32 R12, R8, R26, R12 ;  /* 0x0000001a080c723c */ /* 0x004fde000008100c */
[----:B------:R-:W-:-:S04]  /*30c30*/  NOP ;  /* 0x0000000000007918 */ /* 0x000fc80000000000 */
[----:B------:R-:W-:Y:S04]  /*30c40*/  STL.64 [R1+0x380], R12 ;  /* 0x0003800c01007387 */ /* 0x000fe80000100a00 */
[----:B------:R1:W-:Y:S04]  /*30c50*/  STL.64 [R1+0x388], R14 ;  /* 0x0003880e01007387 */ /* 0x0003e80000100a00 */
[----:B-1----:R-:W2:Y:S04]  /*30c60*/  LDL.LU.64 R14, [R1+0x3228] ;  /* 0x00322800010e7983 */ /* 0x002ea80000300a00 */
[----:B------:R-:W2:Y:S04]  /*30c70*/  LDL.LU.64 R12, [R1+0x3220] ;  /* 0x00322000010c7983 */ /* 0x000ea80000300a00 */
[----:B------:R-:W3:Y:S04]  /*30c80*/  LDL.LU R16, [R1+0x2f0] ;  /* 0x0002f00001107983 */ /* 0x000ee80000300800 */
[----:B------:R-:W3:Y:S04]  /*30c90*/  LDL.LU R17, [R1+0x2f4] ;  /* 0x0002f40001117983 */ /* 0x000ee80000300800 */
[----:B------:R-:W3:Y:S04]  /*30ca0*/  LDL.LU R18, [R1+0x2f8] ;  /* 0x0002f80001127983 */ /* 0x000ee80000300800 */
[----:B------:R-:W3:Y:S04]  /*30cb0*/  LDL.LU R19, [R1+0x2fc] ;  /* 0x0002fc0001137983 */ /* 0x000ee80000300800 */
[----:B------:R-:W-:Y:S04]  /*30cc0*/  STL.64 [R1+0x3200], R22 ;  /* 0x0032001601007387 */ /* 0x000fe80000100a00 */
[----:B------:R1:W-:Y:S04]  /*30cd0*/  STL.64 [R1+0x31b0], R26 ;  /* 0x0031b01a01007387 */ /* 0x0003e80000100a00 */
[----:B------:R-:W4:Y:S04]  /*30ce0*/  LDL.LU R24, [R1+0x2a0] ;  /* 0x0002a00001187983 */ /* 0x000f280000300800 */
[----:B------:R-:W4:Y:S04]  /*30cf0*/  LDL.LU R25, [R1+0x2a4] ;  /* 0x0002a40001197983 */ /* 0x000f280000300800 */
[----:B-1----:R-:W2:Y:S04]  /*30d00*/  LDL.LU R26, [R1+0x2a8] ;  /* 0x0002a800011a7983 */ /* 0x002ea80000300800 */
[----:B------:R-:W2:Y:S01]  /*30d10*/  LDL.LU R27, [R1+0x2ac] ;  /* 0x0002ac00011b7983 */ /* 0x000ea20000300800 */
[----:B------:R-:W-:Y:S01]  /*30d20*/  IMAD.MOV.U32 R22, RZ, RZ, R28 ;  /* 0x000000ffff167224 */ /* 0x000fe200078e001c */
[----:B------:R-:W-:-:S02]  /*30d30*/  MOV R23, R29 ;  /* 0x0000001d00177202 */ /* 0x000fc40000000f00 */
[----:B------:R-:W3:Y:S04]  /*30d40*/  LDL.LU R28, [R1+0x321c] ;  /* 0x00321c00011c7983 */ /* 0x000ee80000300800 */
[----:B------:R-:W3:Y:S04]  /*30d50*/  LDL.LU R29, [R1+0x3218] ;  /* 0x00321800011d7983 */ /* 0x000ee80000300800 */
[----:B--2---:R-:W-:Y:S04]  /*30d60*/  STL.64 [R1+0x31c8], R26 ;  /* 0x0031c81a01007387 */ /* 0x004fe80000100a00 */
[----:B----4-:R1:W-:Y:S04]  /*30d70*/  STL.64 [R1+0x31c0], R24 ;  /* 0x0031c01801007387 */ /* 0x0103e80000100a00 */
        /* <DEDUP_REMOVED lines=8> */
[----:B------:R-:W4:Y:S04]  /*30e00*/  LDL.LU R26, [R1+0x2c8] ;  /* 0x0002c800011a7983 */ /* 0x000f280000300800 */
[----:B------:R-:W4:Y:S01]  /*30e10*/  LDL.LU R27, [R1+0x2cc] ;  /* 0x0002cc00011b7983 */ /* 0x000f220000300800 */
[----:B---3--:R-:W-:Y:S03]  /*30e20*/  HMMA.1688.F32.TF32 R16, R8, R6, R16 ;  /* 0x000000060810723c */ /* 0x008fe60000081010 */
        /* <DEDUP_REMOVED lines=12> */
[----:B------:R-:W3:Y:S04]  /*30ef0*/  LDL.LU R8, [R1+0x180] ;  /* 0x0001800001087983 */ /* 0x000ee80000300800 */
[----:B------:R1:W-:Y:S04]  /*30f00*/  STL.64 [R1+0x2f0], R16 ;  /* 0x0002f01001007387 */ /* 0x0003e80000100a00 */
[----:B------:R4:W-:Y:S04]  /*30f10*/  STL.64 [R1+0x2f8], R18 ;  /* 0x0002f81201007387 */ /* 0x0009e80000100a00 */
[----:B------:R-:W3:Y:S04]  /*30f20*/  LDL.LU R9, [R1+0x184] ;  /* 0x0001840001097983 */ /* 0x000ee80000300800 */
[----:B------:R-:W2:Y:S04]  /*30f30*/  LDL.LU R10, [R1+0x188] ;  /* 0x00018800010a7983 */ /* 0x000ea80000300800 */
[----:B------:R-:W2:Y:S04]  /*30f40*/  LDL.LU R11, [R1+0x18c] ;  /* 0x00018c00010b7983 */ /* 0x000ea80000300800 */
[----:B-1----:R-:W3:Y:S04]  /*30f50*/  LDL.LU R16, [R1+0x1f0] ;  /* 0x0001f00001107983 */ /* 0x002ee80000300800 */
[----:B------:R-:W3:Y:S04]  /*30f60*/  LDL.LU R17, [R1+0x1f4] ;  /* 0x0001f40001117983 */ /* 0x000ee80000300800 */
[----:B----4-:R-:W4:Y:S04]  /*30f70*/  LDL.LU R18, [R1+0x1f8] ;  /* 0x0001f80001127983 */ /* 0x010f280000300800 */
[----:B------:R-:W4:Y:S04]  /*30f80*/  LDL.LU R19, [R1+0x1fc] ;  /* 0x0001fc0001137983 */ /* 0x000f280000300800 */
[----:B--2---:R1:W-:Y:S02]  /*30f90*/  STL.64 [R1+0x3108], R10 ;  /* 0x0031080a01007387 */ /* 0x0043e40000100a00 */
[----:B-1----:R-:W-:-:S02]  /*30fa0*/  IMAD.MOV.U32 R10, RZ, RZ, R21 ;  /* 0x000000ffff0a7224 */ /* 0x002fc400078e0015 */
[----:B------:R-:W-:Y:S02]  /*30fb0*/  IMAD.MOV.U32 R11, RZ, RZ, R20 ;  /* 0x000000ffff0b7224 */ /* 0x000fe400078e0014 */
[C---:B------:R-:W-:Y:S01]  /*30fc0*/  HMMA.1688.F32.TF32 R20, R12.reuse, R22, R24 ;  /* 0x000000160c14723c */ /* 0x040fe20000081018 */
[----:B---3--:R-:W-:Y:S04]  /*30fd0*/  STL.64 [R1+0x3100], R8 ;  /* 0x0031000801007387 */ /* 0x008fe80000100a00 */
[----:B------:R-:W2:Y:S04]  /*30fe0*/  LDL.LU.64 R26, [R1+0x3210] ;  /* 0x00321000011a7983 */ /* 0x000ea80000300a00 */
[----:B------:R-:W2:Y:S10]  /*30ff0*/  LDL.LU.64 R24, [R1+0x3208] ;  /* 0x0032080001187983 */ /* 0x000eb40000300a00 */
        /* <DEDUP_REMOVED lines=34> */
[----:B-1----:R-:W2:Y:S04]  /*31220*/  LDL.LU.64 R22, [R1+0x3198] ;  /* 0x0031980001167983 */ /* 0x002ea80000300a00 */
[----:B------:R-:W2:Y:S04]  /*31230*/  LDL.LU.64 R20, [R1+0x3190] ;  /* 0x0031900001147983 */ /* 0x000ea80000300a00 */
[----:B------:R1:W-:Y:S02]  /*31240*/  STL.64 [R1+0x3120], R10 ;  /* 0x0031200a01007387 */ /* 0x0003e40000100a00 */
[----:B-1----:R-:W-:Y:S01]  /*31250*/  MOV R10, R9 ;  /* 0x00000009000a7202 */ /* 0x002fe20000000f00 */
[----:B------:R-:W-:-:S05]  /*31260*/  IMAD.MOV.U32 R11, RZ, RZ, R8 ;  /* 0x000000ffff0b7224 */ /* 0x000fca00078e0008 */
[----:B------:R1:W-:Y:S04]  /*31270*/  STL.64 [R1+0x3138], R10 ;  /* 0x0031380a01007387 */ /* 0x0003e80000100a00 */
[----:B-1----:R-:W3:Y:S04]  /*31280*/  LDL.64 R10, [R1+0x38] ;  /* 0x00003800010a7983 */ /* 0x002ee80000100a00 */
[----:B---3--:R1:W-:Y:S04]  /*31290*/  STL.64 [R1+0x3150], R10 ;  /* 0x0031500a01007387 */ /* 0x0083e80000100a00 */
[----:B-1----:R-:W3:Y:S01]  /*312a0*/  LDL.64 R10, [R1+0x48] ;  /* 0x00004800010a7983 */ /* 0x002ee20000100a00 */
[C---:B--2---:R-:W-:Y:S08]  /*312b0*/  HMMA.1688.F32.TF32 R20, R12.reuse, R26, R20 ;  /* 0x0000001a0c14723c */ /* 0x044ff00000081014 */
[----:B----4-:R-:W-:Y:S01]  /*312c0*/  HMMA.1688.F32.TF32 R12, R12, R6, R16 ;  /* 0x000000060c0c723c */ /* 0x010fe20000081010 */
[----:B---3--:R-:W-:Y:S10]  /*312d0*/  STL.64 [R1+0x3168], R10 ;  /* 0x0031680a01007387 */ /* 0x008ff40000100a00 */
[----:B------:R1:W-:Y:S04]  /*312e0*/  STL.64 [R1+0x280], R20 ;  /* 0x0002801401007387 */ /* 0x0003e80000100a00 */
[----:B------:R2:W-:Y:S04]  /*312f0*/  STL.64 [R1+0x288], R22 ;  /* 0x0002881601007387 */ /* 0x0005e80000100a00 */
[----:B-1----:R-:W3:Y:S04]  /*31300*/  LDL.LU R20, [R1+0x1d0] ;  /* 0x0001d00001147983 */ /* 0x002ee80000300800 */
[----:B------:R-:W3:Y:S04]  /*31310*/  LDL.LU R21, [R1+0x1d4] ;  /* 0x0001d40001157983 */ /* 0x000ee80000300800 */
[----:B--2---:R-:W2:Y:S04]  /*31320*/  LDL.LU R22, [R1+0x1d8] ;  /* 0x0001d80001167983 */ /* 0x004ea80000300800 */
[----:B------:R-:W2:Y:S04]  /*31330*/  LDL.LU R23, [R1+0x1dc] ;  /* 0x0001dc0001177983 */ /* 0x000ea80000300800 */
[----:B------:R-:W4:Y:S01]  /*31340*/  LDL.LU R24, [R1+0x1e0] ;  /* 0x0001e00001187983 */ /* 0x000f220000300800 */
[----:B------:R-:W-:-:S03]  /*31350*/  IMAD.MOV.U32 R9, RZ, RZ, R26 ;  /* 0x000000ffff097224 */ /* 0x000fc600078e001a */
[----:B------:R-:W4:Y:S01]  /*31360*/  LDL.LU R25, [R1+0x1e4] ;  /* 0x0001e40001197983 */ /* 0x000f220000300800 */
[----:B------:R-:W-:-:S03]  /*31370*/  IMAD.MOV.U32 R8, RZ, RZ, R27 ;  /* 0x000000ffff087224 */ /* 0x000fc600078e001b */
[----:B------:R-:W4:Y:S04]  /*31380*/  LDL.LU R26, [R1+0x1e8] ;  /* 0x0001e800011a7983 */ /* 0x000f280000300800 */
[----:B------:R-:W4:Y:S04]  /*31390*/  LDL.LU R27, [R1+0x1ec] ;  /* 0x0001ec00011b7983 */ /* 0x000f280000300800 */
[----:B--2---:R1:W-:Y:S04]  /*313a0*/  STL.64 [R1+0x3178], R22 ;  /* 0x0031781601007387 */ /* 0x0043e80000100a00 */
[----:B---3--:R-:W-:Y:S04]  /*313b0*/  STL.64 [R1+0x3170], R20 ;  /* 0x0031701401007387 */ /* 0x008fe80000100a00 */
[----:B------:R-:W2:Y:S04]  /*313c0*/  LDL.64 R10, [R1+0x58] ;  /* 0x00005800010a7983 */ /* 0x000ea80000100a00 */
[----:B-1----:R-:W4:Y:S04]  /*313d0*/  LDL.64 R22, [R1+0x68] ;  /* 0x0000680001167983 */ /* 0x002f280000100a00 */
[----:B------:R-:W4:Y:S04]  /*313e0*/  LDL.LU.64 R18, [R1+0x3188] ;  /* 0x0031880001127983 */ /* 0x000f280000300a00 */
[----:B------:R-:W4:Y:S04]  /*313f0*/  LDL.LU.64 R16, [R1+0x3180] ;  /* 0x0031800001107983 */ /* 0x000f280000300a00 */
[----:B------:R-:W-:Y:S04]  /*31400*/  STL.64 [R1+0x3118], R6 ;  /* 0x0031180601007387 */ /* 0x000fe80000100a00 */
[----:B------:R1:W-:Y:S04]  /*31410*/  STL.64 [R1+0x3110], R4 ;  /* 0x0031100401007387 */ /* 0x0003e80000100a00 */
[----:B------:R-:W-:Y:S04]  /*31420*/  STL.64 [R1+0x1f0], R12 ;  /* 0x0001f00c01007387 */ /* 0x000fe80000100a00 */
[----:B------:R-:W-:Y:S04]  /*31430*/  STL.64 [R1+0x1f8], R14 ;  /* 0x0001f80e01007387 */ /* 0x000fe80000100a00 */
        /* <DEDUP_REMOVED lines=23> */
[----:B------:R1:W-:Y:S04]  /*315b0*/  STL.64 [R1+0x1e0], R24 ;  /* 0x0001e01801007387 */ /* 0x0003e80000100a00 */
[----:B------:R-:W-:Y:S01]  /*315c0*/  STL.64 [R1+0x1e8], R26 ;  /* 0x0001e81a01007387 */ /* 0x000fe20000100a00 */
[----:B-1----:R-:W-:-:S02]  /*315d0*/  IMAD.MOV.U32 R25, RZ, RZ, R22 ;  /* 0x000000ffff197224 */ /* 0x002fc400078e0016 */
[----:B------:R-:W-:Y:S02]  /*315e0*/  IMAD.MOV.U32 R24, RZ, RZ, R23 ;  /* 0x000000ffff187224 */ /* 0x000fe400078e0017 */
[----:B------:R-:W3:Y:S04]  /*315f0*/  LDL.LU.64 R22, [R1+0x3178] ;  /* 0x0031780001167983 */ /* 0x000ee80000300a00 */
[----:B------:R-:W3:Y:S02]  /*31600*/  LDL.LU.64 R20, [R1+0x3170] ;  /* 0x0031700001147983 */ /* 0x000ee40000300a00 */
        /* <DEDUP_REMOVED lines=24> */
[----:B------:R-:W2:Y:S01]  /*31790*/  LDL.LU.64 R10, [R1+0x3138] ;  /* 0x00313800010a7983 */ /* 0x000ea20000300a00 */
[----:B------:R-:W-:Y:S01]  /*317a0*/  IMAD.MOV.U32 R14, RZ, RZ, R9 ;  /* 0x000000ffff0e7224 */ /* 0x000fe200078e0009 */
[----:B------:R-:W-:-:S02]  /*317b0*/  MOV R15, R8 ;  /* 0x00000008000f7202 */ /* 0x000fc40000000f00 */
[----:B--2---:R-:W-:Y:S01]  /*317c0*/  HMMA.1688.F32.TF32 R8, R16, R10, R4 ;  /* 0x0000000a1008723c */ /* 0x004fe20000081004 */
[----:B------:R-:W2:Y:S04]  /*317d0*/  LDL.LU.64 R6, [R1+0x3130] ;  /* 0x0031300001067983 */ /* 0x000ea80000300a00 */
[----:B------:R-:W2:-:S14]  /*317e0*/  LDL.LU.64 R4, [R1+0x3128] ;  /* 0x0031280001047983 */ /* 0x000e9c0000300a00 */
[----:B------:R-:W-:Y:S04]  /*317f0*/  STL.64 [R1+0x1a0], R8 ;  /* 0x0001a00801007387 */ /* 0x000fe80000100a00 */
[----:B------:R1:W-:Y:S04]  /*31800*/  STL.64 [R1+0x1a8], R10 ;  /* 0x0001a80a01007387 */ /* 0x0003e80000100a00 */
[----:B-1----:R-:W2:Y:S02]  /*31810*/  LDL.LU.64 R10, [R1+0x3120] ;  /* 0x00312000010a7983 */ /* 0x002ea40000300a00 */
[----:B--2---:R-:W-:Y:S02]  /*31820*/  HMMA.1688.F32.TF32 R8, R16, R10, R4 ;  /* 0x0000000a1008723c */ /* 0x004fe40000081004 */
[----:B------:R-:W2:Y:S04]  /*31830*/  LDL.LU.64 R6, [R1+0x3118] ;  /* 0x0031180001067983 */ /* 0x000ea80000300a00 */
[----:B------:R-:W3:-:S13]  /*31840*/  LDL.LU.64 R4, [R1+0x3110] ;  /* 0x0031100001047983 */ /* 0x000eda0000300a00 */
[----:B------:R-:W-:Y:S04]  /*31850*/  STL.64 [R1+0x190], R8 ;  /* 0x0001900801007387 */ /* 0x000fe80000100a00 */
[----:B------:R1:W-:Y:S04]  /*31860*/  STL.64 [R1+0x198], R10 ;  /* 0x0001980a01007387 */ /* 0x0003e80000100a00 */
[----:B-1----:R-:W4:Y:S04]  /*31870*/  LDL.LU.64 R10, [R1+0x3108] ;  /* 0x00310800010a7983 */ /* 0x002f280000300a00 */
[----:B------:R-:W4:Y:S02]  /*31880*/  LDL.LU.64 R8, [R1+0x3100] ;  /* 0x0031000001087983 */ /* 0x000f240000300a00 */
[----:B----4-:R-:W-:-:S15]  /*31890*/  HMMA.1688.F32.TF32 R8, R16, R14, R8 ;  /* 0x0000000e1008723c */ /* 0x010fde0000081008 */
[----:B------:R-:W-:-:S04]  /*318a0*/  NOP ;  /* 0x0000000000007918 */ /* 0x000fc80000000000 */
[----:B------:R1:W-:Y:S04]  /*318b0*/  STL.64 [R1+0x180], R8 ;  /* 0x0001800801007387 */ /* 0x0003e80000100a00 */
[----:B------:R4:W-:Y:S04]  /*318c0*/  STL.64 [R1+0x188], R10 ;  /* 0x0001880a01007387 */ /* 0x0009e80000100a00 */
[----:B-1----:R-:W2:Y:S04]  /*318d0*/  LDL.LU R8, [R1+0xa0] ;  /* 0x0000a00001087983 */ /* 0x002ea80000300800 */
[----:B------:R-:W2:Y:S04]  /*318e0*/  LDL.LU R9, [R1+0xa4] ;  /* 0x0000a40001097983 */ /* 0x000ea80000300800 */
[----:B----4-:R-:W4:Y:S04]  /*318f0*/  LDL.LU R10, [R1+0xa8] ;  /* 0x0000a800010a7983 */ /* 0x010f280000300800 */
[----:B------:R-:W4:Y:S04]  /*31900*/  LDL.LU R11, [R1+0xac] ;  /* 0x0000ac00010b7983 */ /* 0x000f280000300800 */
[----:B----4-:R-:W-:Y:S04]  /*31910*/  STL.64 [R1+0x30a0], R10 ;  /* 0x0030a00a01007387 */ /* 0x010fe80000100a00 */
[----:B--2---:R1:W-:Y:S04]  /*31920*/  STL.64 [R1+0x3098], R8 ;  /* 0x0030980801007387 */ /* 0x0043e80000100a00 */
[----:B-1----:R-:W2:Y:S04]  /*31930*/  LDL.LU R8, [R1+0xb0] ;  /* 0x0000b00001087983 */ /* 0x002ea80000300800 */
[----:B------:R-:W2:Y:S04]  /*31940*/  LDL.LU R9, [R1+0xb4] ;  /* 0x0000b40001097983 */ /* 0x000ea80000300800 */
[----:B------:R-:W4:Y:S04]  /*31950*/  LDL.LU R10, [R1+0xb8] ;  /* 0x0000b800010a7983 */ /* 0x000f280000300800 */
[----:B------:R-:W4:Y:S04]  /*31960*/  LDL.LU R11, [R1+0xbc] ;  /* 0x0000bc00010b7983 */ /* 0x000f280000300800 */
[----:B----4-:R1:W-:Y:S04]  /*31970*/  STL.64 [R1+0x30b0], R10 ;  /* 0x0030b00a01007387 */ /* 0x0103e80000100a00 */
[----:B--2---:R-:W-:Y:S01]  /*31980*/  STL.64 [R1+0x30a8], R8 ;  /* 0x0030a80801007387 */ /* 0x004fe20000100a00 */
[----:B-1----:R-:W-:Y:S01]  /*31990*/  IMAD.MOV.U32 R10, RZ, RZ, R23 ;  /* 0x000000ffff0a7224 */ /* 0x002fe200078e0017 */
[----:B------:R-:W-:-:S05]  /*319a0*/  MOV R11, R22 ;  /* 0x00000016000b7202 */ /* 0x000fca0000000f00 */
[----:B------:R1:W-:Y:S02]  /*319b0*/  STL.64 [R1+0x30c0], R10 ;  /* 0x0030c00a01007387 */ /* 0x0003e40000100a00 */
[----:B-1----:R-:W-:Y:S02]  /*319c0*/  IMAD.MOV.U32 R10, RZ, RZ, R21 ;  /* 0x000000ffff0a7224 */ /* 0x002fe400078e0015 */
[----:B------:R-:W-:Y:S02]  /*319d0*/  IMAD.MOV.U32 R11, RZ, RZ, R20 ;  /* 0x000000ffff0b7224 */ /* 0x000fe400078e0014 */
[----:B------:R-:W2:Y:S04]  /*319e0*/  LDL.LU R20, [R1+0xf0] ;  /* 0x0000f00001147983 */ /* 0x000ea80000300800 */
[----:B------:R-:W2:Y:S04]  /*319f0*/  LDL.LU R21, [R1+0xf4] ;  /* 0x0000f40001157983 */ /* 0x000ea80000300800 */
[----:B------:R-:W2:Y:S04]  /*31a00*/  LDL.LU R22, [R1+0xf8] ;  /* 0x0000f80001167983 */ /* 0x000ea80000300800 */
[----:B------:R-:W2:Y:S04]  /*31a10*/  LDL.LU R23, [R1+0xfc] ;  /* 0x0000fc0001177983 */ /* 0x000ea80000300800 */
[----:B------:R1:W-:Y:S02]  /*31a20*/  STL.64 [R1+0x30d8], R10 ;  /* 0x0030d80a01007387 */ /* 0x0003e40000100a00 */
[----:B-1----:R-:W-:-:S02]  /*31a30*/  IMAD.MOV.U32 R11, RZ, RZ, R24 ;  /* 0x000000ffff0b7224 */ /* 0x002fc400078e0018 */
[----:B------:R-:W-:Y:S01]  /*31a40*/  IMAD.MOV.U32 R10, RZ, RZ, R25 ;  /* 0x000000ffff0a7224 */ /* 0x000fe200078e0019 */
[----:B------:R-:W4:Y:S04]  /*31a50*/  LDL.LU R24, [R1+0x90] ;  /* 0x0000900001187983 */ /* 0x000f280000300800 */
[----:B------:R-:W4:Y:S04]  /*31a60*/  LDL.LU R25, [R1+0x94] ;  /* 0x0000940001197983 */ /* 0x000f280000300800 */
[----:B------:R-:W2:Y:S04]  /*31a70*/  LDL.LU R26, [R1+0x98] ;  /* 0x00009800011a7983 */ /* 0x000ea80000300800 */
[----:B------:R-:W2:Y:S04]  /*31a80*/  LDL.LU R27, [R1+0x9c] ;  /* 0x00009c00011b7983 */ /* 0x000ea80000300800 */
[----:B--2---:R1:W-:Y:S04]  /*31a90*/  STL.64 [R1+0x3088], R26 ;  /* 0x0030881a01007387 */ /* 0x0043e80000100a00 */
[----:B----4-:R2:W-:Y:S01]  /*31aa0*/  STL.64 [R1+0x3080], R24 ;  /* 0x0030801801007387 */ /* 0x0105e20000100a00 */
[----:B-1----:R-:W-:Y:S01]  /*31ab0*/  MOV R26, R13 ;  /* 0x0000000d001a7202 */ /* 0x002fe20000000f00 */
[----:B------:R-:W-:-:S05]  /*31ac0*/  IMAD.MOV.U32 R27, RZ, RZ, R12 ;  /* 0x000000ffff1b7224 */ /* 0x000fca00078e000c */
[----:B------:R1:W-:Y:S04]  /*31ad0*/  STL.64 [R1+0x30b8], R26 ;  /* 0x0030b81a01007387 */ /* 0x0003e80000100a00 */
[----:B--2---:R-:W2:Y:S04]  /*31ae0*/  LDL.LU R24, [R1+0xc0] ;  /* 0x0000c00001187983 */ /* 0x004ea80000300800 */
[----:B------:R-:W2:Y:S04]  /*31af0*/  LDL.LU R25, [R1+0xc4] ;  /* 0x0000c40001197983 */ /* 0x000ea80000300800 */
[----:B-1----:R-:W4:Y:S04]  /*31b00*/  LDL.LU R26, [R1+0xc8] ;  /* 0x0000c800011a7983 */ /* 0x002f280000300800 */
[----:B------:R-:W4:Y:S04]  /*31b10*/  LDL.LU R27, [R1+0xcc] ;  /* 0x0000cc00011b7983 */ /* 0x000f280000300800 */
        /* <DEDUP_REMOVED lines=13> */
[----:B-1----:R-:W4:Y:S01]  /*31bf0*/  LDL.LU.64 R14, [R1+0x18] ;  /* 0x00001800010e7983 */ /* 0x002f220000300a00 */
[----:B------:R-:W-:Y:S03]  /*31c00*/  HMMA.1688.F32.TF32 R16, R16, R6, R20 ;  /* 0x000000061010723c */ /* 0x000fe60000081014 */
[----:B----4-:R1:W-:Y:S04]  /*31c10*/  STL.64 [R1+0x3090], R14 ;  /* 0x0030900e01007387 */ /* 0x0103e80000100a00 */
[----:B-1----:R-:W4:Y:S04]  /*31c20*/  LDL.LU.64 R14, [R1+0x28] ;  /* 0x00002800010e7983 */ /* 0x002f280000300a00 */
[----:B------:R-:W2:Y:S04]  /*31c30*/  LDL.LU.64 R22, [R1+0x30f8] ;  /* 0x0030f80001167983 */ /* 0x000ea80000300a00 */
[----:B------:R-:W2:Y:S04]  /*31c40*/  LDL.LU.64 R20, [R1+0x30f0] ;  /* 0x0030f00001147983 */ /* 0x000ea80000300a00 */
[----:B------:R-:W-:Y:S04]  /*31c50*/  STL.64 [R1+0xf0], R16 ;  /* 0x0000f01001007387 */ /* 0x000fe80000100a00 */
[----:B------:R1:W-:Y:S02]  /*31c60*/  STL.64 [R1+0xf8], R18 ;  /* 0x0000f81201007387 */ /* 0x0003e40000100a00 */
[----:B-1----:R-:W-:Y:S01]  /*31c70*/  IMAD.MOV.U32 R18, RZ, RZ, R3 ;  /* 0x000000ffff127224 */ /* 0x002fe200078e0003 */
[----:B------:R-:W-:Y:S01]  /*31c80*/  MOV R19, R2 ;  /* 0x0000000200137202 */ /* 0x000fe20000000f00 */
[----:B--2---:R-:W-:Y:S01]  /*31c90*/  HMMA.1688.F32.TF32 R8, R20, R10, R24 ;  /* 0x0000000a1408723c */ /* 0x004fe20000081018 */
[----:B------:R-:W2:Y:S04]  /*31ca0*/  LDL.LU.64 R26, [R1+0x30e8] ;  /* 0x0030e800011a7983 */ /* 0x000ea80000300a00 */
[----:B------:R-:W2:-:S14]  /*31cb0*/  LDL.LU.64 R24, [R1+0x30e0] ;  /* 0x0030e00001187983 */ /* 0x000e9c0000300a00 */
[----:B------:R-:W-:Y:S02]  /*31cc0*/  IMAD.MOV.U32 R3, RZ, RZ, R10 ;  /* 0x000000ffff037224 */ /* 0x000fe400078e000a */
[----:B------:R-:W-:Y:S02]  /*31cd0*/  IMAD.MOV.U32 R2, RZ, RZ, R11 ;  /* 0x000000ffff027224 */ /* 0x000fe400078e000b */
[----:B------:R-:W2:Y:S01]  /*31ce0*/  LDL.LU.64 R10, [R1+0x30d8] ;  /* 0x0030d800010a7983 */ /* 0x000ea20000300a00 */
[----:B------:R-:W-:Y:S02]  /*31cf0*/  IMAD.MOV.U32 R16, RZ, RZ, R29 ;  /* 0x000000ffff107224 */ /* 0x000fe400078e001d */
[----:B------:R-:W-:Y:S02]  /*31d00*/  IMAD.MOV.U32 R17, RZ, RZ, R28 ;  /* 0x000000ffff117224 */ /* 0x000fe400078e001c */
[----:B------:R-:W-:Y:S02]  /*31d10*/  IMAD.MOV.U32 R29, RZ, RZ, R8 ;  /* 0x000000ffff1d7224 */ /* 0x000fe400078e0008 */
[----:B------:R-:W-:Y:S01]  /*31d20*/  IMAD.MOV.U32 R28, RZ, RZ, R9 ;  /* 0x000000ffff1c7224 */ /* 0x000fe200078e0009 */
[----:B------:R-:W-:Y:S04]  /*31d30*/  STL [R1+0x2c9c], R3 ;  /* 0x002c9c0301007387 */ /* 0x000fe80000100800 */
[----:B------:R-:W-:Y:S04]  /*31d40*/  STL [R1+0x2c98], R29 ;  /* 0x002c981d01007387 */ /* 0x000fe80000100800 */
        /* <DEDUP_REMOVED lines=15> */
[----:B--2---:R-:W-:Y:S02]  /*31e40*/  HMMA.1688.F32.TF32 R24, R20, R26, R8 ;  /* 0x0000001a1418723c */ /* 0x004fe40000081008 */
[----:B------:R-:W4:Y:S04]  /*31e50*/  LDL.LU.64 R10, [R1+0x30a0] ;  /* 0x0030a000010a7983 */ /* 0x000f280000300a00 */
[----:B------:R-:W4:-:S13]  /*31e60*/  LDL.LU.64 R8, [R1+0x3098] ;  /* 0x0030980001087983 */ /* 0x000f1a0000300a00 */
[----:B------:R-:W-:Y:S01]  /*31e70*/  MOV R29, R24 ;  /* 0x00000018001d7202 */ /* 0x000fe20000000f00 */
[----:B------:R-:W-:Y:S01]  /*31e80*/  IMAD.MOV.U32 R28, RZ, RZ, R25 ;  /* 0x000000ffff1c7224 */ /* 0x000fe200078e0019 */
[----:B------:R4:W-:Y:S01]  /*31e90*/  STL [R1+0x48c], R27 ;  /* 0x00048c1b01007387 */ /* 0x0009e20000100800 */
[----:B------:R-:W-:-:S05]  /*31ea0*/  IMAD.MOV.U32 R2, RZ, RZ, R26 ;  /* 0x000000ffff027224 */ /* 0x000fca00078e001a */
[----:B------:R-:W-:Y:S04]  /*31eb0*/  STL [R1+0x2ca8], R2 ;  /* 0x002ca80201007387 */ /* 0x000fe80000100800 */
[----:B------:R-:W-:Y:S04]  /*31ec0*/  STL [R1+0x2ca4], R28 ;  /* 0x002ca41c01007387 */ /* 0x000fe80000100800 */
[----:B------:R-:W-:Y:S01]  /*31ed0*/  STL [R1+0x2ca0], R29 ;  /* 0x002ca01d01007387 */ /* 0x000fe20000100800 */
[----:B----4-:R-:W-:Y:S01]  /*31ee0*/  HMMA.1688.F32.TF32 R24, R20, R14, R8 ;  /* 0x0000000e1418723c */ /* 0x010fe20000081008 */
[----:B------:R-:W-:-:S02]  /*31ef0*/  IMAD.MOV.U32 R11, RZ, RZ, R15 ;  /* 0x000000ffff0b7224 */ /* 0x000fc400078e000f */
[----:B------:R-:W-:Y:S02]  /*31f00*/  IMAD.MOV.U32 R10, RZ, RZ, R14 ;  /* 0x000000ffff0a7224 */ /* 0x000fe400078e000e */
[----:B------:R-:W2:-:S14]  /*31f10*/  LDL.LU.64 R14, [R1+0x3090] ;  /* 0x00309000010e7983 */ /* 0x000e9c0000300a00 */
[----:B------:R-:W-:Y:S04]  /*31f20*/  STL.64 [R1+0x470], R24 ;  /* 0x0004701801007387 */ /* 0x000fe80000100a00 */
[----:B------:R1:W-:Y:S01]  /*31f30*/  STL [R1+0x478], R26 ;  /* 0x0004781a01007387 */ /* 0x0003e20000100800 */
[----:B------:R-:W-:-:S03]  /*31f40*/  MOV R3, R27 ;  /* 0x0000001b00037202 */ /* 0x000fc60000000f00 */
[----:B-1----:R-:W4:Y:S04]  /*31f50*/  LDL.LU.64 R26, [R1+0x3088] ;  /* 0x00308800011a7983 */ /* 0x002f280000300a00 */
[----:B------:R-:W4:Y:S04]  /*31f60*/  LDL.LU.64 R24, [R1+0x3080] ;  /* 0x0030800001187983 */ /* 0x000f280000300a00 */
[----:B------:R-:W-:Y:S01]  /*31f70*/  STL [R1+0x2d18], R3 ;  /* 0x002d180301007387 */ /* 0x000fe20000100800 */
[----:B--2---:R-:W-:Y:S02]  /*31f80*/  IMAD.MOV.U32 R9, RZ, RZ, R15 ;  /* 0x000000ffff097224 */ /* 0x004fe400078e000f */
[----:B------:R-:W-:Y:S01]  /*31f90*/  IMAD.MOV.U32 R8, RZ, RZ, R14 ;  /* 0x000000ffff087224 */ /* 0x000fe200078e000e */
[----:B----4-:R-:W-:Y:S01]  /*31fa0*/  HMMA.1688.F32.TF32 R24, R20, R14, R24 ;  /* 0x0000000e1418723c */ /* 0x010fe20000081018 */
[----:B------:R-:W2:-:S15]  /*31fb0*/  LDL.LU.64 R14, [R1+0x3078] ;  /* 0x00307800010e7983 */ /* 0x000e9e0000300a00 */
[----:B------:R-:W-:-:S03]  /*31fc0*/  NOP ;  /* 0x0000000000007918 */ /* 0x000fc60000000000 */
[----:B------:R-:W-:Y:S01]  /*31fd0*/  IMAD.MOV.U32 R28, RZ, RZ, R26 ;  /* 0x000000ffff1c7224 */ /* 0x000fe200078e001a */
[----:B------:R1:W-:Y:S01]  /*31fe0*/  STL [R1+0x460], R24 ;  /* 0x0004601801007387 */ /* 0x0003e20000100800 */
[----:B------:R-:W-:Y:S01]  /*31ff0*/  MOV R29, R27 ;  /* 0x0000001b001d7202 */ /* 0x000fe20000000f00 */
[----:B------:R-:W-:Y:S02]  /*32000*/  IMAD.MOV.U32 R2, RZ, RZ, R25 ;  /* 0x000000ffff027224 */ /* 0x000fe400078e0019 */
[----:B------:R-:W4:Y:S04]  /*32010*/  LDL.LU.64 R26, [R1+0x3070] ;  /* 0x00307000011a7983 */ /* 0x000f280000300a00 */
[----:B-1----:R-:W4:Y:S04]  /*32020*/  LDL.LU.64 R24, [R1+0x3068] ;  /* 0x0030680001187983 */ /* 0x002f280000300a00 */
[----:B------:R-:W-:Y:S04]  /*32030*/  STL [R1+0x2d24], R29 ;  /* 0x002d241d01007387 */ /* 0x000fe80000100800 */
[----:B------:R-:W-:Y:S04]  /*32040*/  STL [R1+0x2d20], R28 ;  /* 0x002d201c01007387 */ /* 0x000fe80000100800 */
[----:B------:R-:W-:Y:S01]  /*32050*/  STL [R1+0x2d1c], R2 ;  /* 0x002d1c0201007387 */ /* 0x000fe20000100800 */
[----:B--2---:R-:W-:Y:S03]  /*32060*/  HMMA.1688.F32.TF32 R12, R20, R14, R16 ;  /* 0x0000000e140c723c */ /* 0x004fe60000081010 */
[----:B------:R-:W-:Y:S04]  /*32070*/  LDS R16, [R0+UR8+0x1c700] ;  /* 0x01c7000800107984 */ /* 0x000fe80008000800 */
[----:B------:R-:W-:-:S12]  /*32080*/  LDS R18, [R0+UR8+0x1e700] ;  /* 0x01e7000800127984 */ /* 0x000fd80008000800 */
[----:B------:R-:W-:Y:S04]  /*32090*/  STL.64 [R1+0x450], R12 ;  /* 0x0004500c01007387 */ /* 0x000fe80000100a00 */
[----:B------:R4:W-:Y:S01]  /*320a0*/  STL [R1+0x458], R14 ;  /* 0x0004580e01007387 */ /* 0x0009e20000100800 */
[----:B------:R-:W-:Y:S02]  /*320b0*/  IMAD.MOV.U32 R3, RZ, RZ, R15 ;  /* 0x000000ffff037224 */ /* 0x000fe400078e000f */
[----:B----4-:R-:W-:Y:S03]  /*320c0*/  HMMA.1688.F32.TF32 R12, R20, R6, R24 ;  /* 0x00000006140c723c */ /* 0x010fe60000081018 */
[----:B------:R1:W-:-:S15]  /*320d0*/  STL [R1+0x2d38], R3 ;  /* 0x002d380301007387 */ /* 0x0003de0000100800 */
[----:B------:R-:W-:Y:S01]  /*320e0*/  NOP ;  /* 0x0000000000007918 */ /* 0x000fe20000000000 */
[----:B------:R-:W-:Y:S04]  /*320f0*/  STL [R1+0x420], R12 ;  /* 0x0004200c01007387 */ /* 0x000fe80000100800 */
[----:B------:R-:W2:Y:S01]  /*32100*/  LDL R27, [R1+0x7a8] ;  /* 0x0007a800011b7983 */ /* 0x000ea20000100800 */
[----:B------:R-:W-:Y:S02]  /*32110*/  IMAD.MOV.U32 R2, RZ, RZ, R15 ;  /* 0x000000ffff027224 */ /* 0x000fe400078e000f */
[----:B------:R-:W-:Y:S01]  /*32120*/  IMAD.MOV.U32 R28, RZ, RZ, R14 ;  /* 0x000000ffff1c7224 */ /* 0x000fe200078e000e */
[----:B------:R-:W-:Y:S04]  /*32130*/  STL.64 [R1+0x2fd0], R6 ;  /* 0x002fd00601007387 */ /* 0x000fe80000100a00 */
[----:B---3--:R-:W-:Y:S04]  /*32140*/  STL.64 [R1+0x2fc8], R4 ;  /* 0x002fc80401007387 */ /* 0x008fe80000100a00 */
[----:B------:R-:W-:Y:S01]  /*32150*/  STL [R1+0x2d44], R2 ;  /* 0x002d440201007387 */ /* 0x000fe20000100800 */
[----:B-1----:R-:W-:-:S03]  /*32160*/  MOV R3, R11 ;  /* 0x0000000b00037202 */ /* 0x002fc60000000f00 */
[----:B------:R1:W-:Y:S01]  /*32170*/  STL [R1+0x2d40], R28 ;  /* 0x002d401c01007387 */ /* 0x0003e20000100800 */
[----:B------:R-:W-:-:S03]  /*32180*/  IMAD.MOV.U32 R26, RZ, RZ, R10 ;  /* 0x000000ffff1a7224 */ /* 0x000fc600078e000a */
[----:B------:R-:W3:Y:S01]  /*32190*/  LDS R12, [R0+UR8+0x20000] ;  /* 0x02000008000c7984 */ /* 0x000ee20008000800 */
[----:B------:R-:W-:Y:S02]  /*321a0*/  IMAD.MOV.U32 R25, RZ, RZ, R9 ;  /* 0x000000ffff197224 */ /* 0x000fe400078e0009 */
[----:B------:R-:W-:Y:S01]  /*321b0*/  IMAD.MOV.U32 R24, RZ, RZ, R8 ;  /* 0x000000ffff187224 */ /* 0x000fe200078e0008 */
[----:B------:R-:W-:Y:S04]  /*321c0*/  LDS R10, [R0+UR8+0x22100] ;  /* 0x02210008000a7984 */ /* 0x000fe80008000800 */
[----:B------:R-:W-:Y:S01]  /*321d0*/  LDS R8, [R0+UR8+0x20100] ;  /* 0x0201000800087984 */ /* 0x000fe20008000800 */
[----:B------:R-:W-:-:S03]  /*321e0*/  IMAD.MOV.U32 R29, RZ, RZ, R13 ;  /* 0x000000ffff1d7224 */ /* 0x000fc600078e000d */
[----:B------:R-:W-:Y:S01]  /*321f0*/  LDS R14, [R0+UR8+0x22000] ;  /* 0x02200008000e7984 */ /* 0x000fe20008000800 */
[----:B-1----:R-:W-:-:S05]  /*32200*/  LOP3.LUT R28, R0, 0x20, RZ, 0x3c, !PT ;  /* 0x00000020001c7812 */ /* 0x002fca00078e3cff */
[----:B------:R-:W1:Y:S04]  /*32210*/  LDS R11, [R28+UR8+0x22100] ;  /* 0x022100081c0b7984 */ /* 0x000e680008000800 */
[----:B------:R-:W4:Y:S04]  /*32220*/  LDS R9, [R28+UR8+0x20100] ;  /* 0x020100081c097984 */ /* 0x000f280008000800 */
[----:B------:R-:W-:Y:S04]  /*32230*/  STL [R1+0x2d3c], R29 ;  /* 0x002d3c1d01007387 */ /* 0x000fe80000100800 */
[----:B------:R-:W-:Y:S04]  /*32240*/  LDS R15, [R28+UR8+0x22000] ;  /* 0x022000081c0f7984 */ /* 0x000fe80008000800 */
[----:B------:R-:W-:Y:S04]  /*32250*/  LDS R13, [R28+UR8+0x20000] ;  /* 0x020000081c0d7984 */ /* 0x000fe80008000800 */
[----:B------:R-:W-:Y:S04]  /*32260*/  LDS R17, [R28+UR8+0x1c700] ;  /* 0x01c700081c117984 */ /* 0x000fe80008000800 */
[----:B------:R-:W-:Y:S04]  /*32270*/  LDS R19, [R28+UR8+0x1e700] ;  /* 0x01e700081c137984 */ /* 0x000fe80008000800 */
[----:B---3--:R-:W-:Y:S04]  /*32280*/  STL [R1+0x2fc0], R12 ;  /* 0x002fc00c01007387 */ /* 0x008fe80000100800 */
[----:B-1----:R-:W-:Y:S04]  /*32290*/  STL.64 [R1+0x2f58], R10 ;  /* 0x002f580a01007387 */ /* 0x002fe80000100a00 */
[----:B----4-:R-:W-:Y:S04]  /*322a0*/  STL.64 [R1+0x2f50], R8 ;  /* 0x002f500801007387 */ /* 0x010fe80000100a00 */
[----:B--2---:R-:W1:Y:S04]  /*322b0*/  LDSM.16.M88.4 R8, [R27+UR9+0x80100] ;  /* 0x080100091b08783b */ /* 0x004e680008000200 */
[----:B------:R-:W2:Y:S04]  /*322c0*/  LDSM.16.M88.4 R20, [R27+UR9+0x84100] ;  /* 0x084100091b14783b */ /* 0x000ea80008000200 */
[----:B------:R-:W3:Y:S04]  /*322d0*/  LDSM.16.M88.4 R4, [R27+UR9+0x88100] ;  /* 0x088100091b04783b */ /* 0x000ee80008000200 */
[----:B-1----:R1:W-:Y:S04]  /*322e0*/  STL.64 [R1+0xd0], R8 ;  /* 0x0000d00801007387 */ /* 0x0023e80000100a00 */
[----:B------:R4:W-:Y:S04]  /*322f0*/  STL.64 [R1+0xd8], R10 ;  /* 0x0000d80a01007387 */ /* 0x0009e80000100a00 */
[----:B--2---:R-:W-:Y:S04]  /*32300*/  STL.64 [R1+0xc0], R20 ;  /* 0x0000c01401007387 */ /* 0x004fe80000100a00 */
[----:B------:R-:W-:Y:S04]  /*32310*/  STL.64 [R1+0xc8], R22 ;  /* 0x0000c81601007387 */ /* 0x000fe80000100a00 */
[----:B---3--:R-:W-:Y:S04]  /*32320*/  STL.64 [R1+0xb0], R4 ;  /* 0x0000b00401007387 */ /* 0x008fe80000100a00 */
[----:B------:R-:W-:Y:S04]  /*32330*/  STL.64 [R1+0xb8], R6 ;  /* 0x0000b80601007387 */ /* 0x000fe80000100a00 */
[----:B------:R-:W-:Y:S01]  /*32340*/  LDSM.16.M88.4 R20, [R27+UR9+0x90100] ;  /* 0x090100091b14783b */ /* 0x000fe20008000200 */
[----:B-1----:R-:W-:Y:S01]  /*32350*/  IMAD.MOV.U32 R9, RZ, RZ, R4 ;  /* 0x000000ffff097224 */ /* 0x002fe200078e0004 */
[----:B------:R-:W-:-:S02]  /*32360*/  MOV R8, R5 ;  /* 0x0000000500087202 */ /* 0x000fc40000000f00 */
[----:B------:R-:W1:Y:S04]  /*32370*/  LDSM.16.M88.4 R4, [R27+UR9+0x8c100] ;  /* 0x08c100091b04783b */ /* 0x000e680008000200 */
[----:B------:R-:W-:Y:S01]  /*32380*/  STL.64 [R1+0x2fd8], R8 ;  /* 0x002fd80801007387 */ /* 0x000fe20000100a00 */
[----:B----4-:R-:W-:Y:S02]  /*32390*/  IMAD.MOV.U32 R10, RZ, RZ, R24 ;  /* 0x000000ffff0a7224 */ /* 0x010fe400078e0018 */
[----:B------:R-:W-:Y:S02]  /*323a0*/  IMAD.MOV.U32 R11, RZ, RZ, R25 ;  /* 0x000000ffff0b7224 */ /* 0x000fe400078e0019 */
[----:B-1----:R-:W-:Y:S01]  /*323b0*/  IMAD.MOV.U32 R12, RZ, RZ, R4 ;  /* 0x000000ffff0c7224 */ /* 0x002fe200078e0004 */
[----:B------:R-:W-:Y:S04]  /*323c0*/  STL.64 [R1+0xa0], R4 ;  /* 0x0000a00401007387 */ /* 0x000fe80000100a00 */
[----:B------:R-:W-:Y:S04]  /*323d0*/  STL.64 [R1+0xa8], R6 ;  /* 0x0000a80601007387 */ /* 0x000fe80000100a00 */
[----:B------:R-:W-:Y:S04]  /*323e0*/  STL.64 [R1+0x2fe8], R14 ;  /* 0x002fe80e01007387 */ /* 0x000fe80000100a00 */
[----:B------:R1:W-:Y:S04]  /*323f0*/  STL.64 [R1+0x2fe0], R12 ;  /* 0x002fe00c01007387 */ /* 0x0003e80000100a00 */
[----:B------:R2:W-:Y:S04]  /*32400*/  STL.64 [R1+0x2ff0], R10 ;  /* 0x002ff00a01007387 */ /* 0x0005e80000100a00 */
[----:B-1----:R-:W3:Y:S04]  /*32410*/  LDL.LU R12, [R1+0x400] ;  /* 0x00040000010c7983 */ /* 0x002ee80000300800 */
[----:B------:R-:W3:Y:S04]  /*32420*/  LDL.LU R13, [R1+0x404] ;  /* 0x00040400010d7983 */ /* 0x000ee80000300800 */
[----:B------:R-:W4:Y:S04]  /*32430*/  LDL.LU R14, [R1+0x408] ;  /* 0x00040800010e7983 */ /* 0x000f280000300800 */
[----:B------:R-:W4:Y:S01]  /*32440*/  LDL.LU R15, [R1+0x40c] ;  /* 0x00040c00010f7983 */ /* 0x000f220000300800 */
[----:B--2---:R-:W-:Y:S01]  /*32450*/  MOV R10, R26 ;  /* 0x0000001a000a7202 */ /* 0x004fe20000000f00 */
[----:B------:R-:W-:-:S02]  /*32460*/  IMAD.MOV.U32 R11, RZ, RZ, R3 ;  /* 0x000000ffff0b7224 */ /* 0x000fc400078e0003 */
[----:B----4-:R-:W-:Y:S04]  /*32470*/  STL.64 [R1+0x3000], R14 ;  /* 0x0030000e01007387 */ /* 0x010fe80000100a00 */
[----:B---3--:R1:W-:Y:S04]  /*32480*/  STL.64 [R1+0x2ff8], R12 ;  /* 0x002ff80c01007387 */ /* 0x0083e80000100a00 */
[----:B------:R2:W-:Y:S04]  /*32490*/  STL.64 [R1+0x3008], R10 ;  /* 0x0030080a01007387 */ /* 0x0005e80000100a00 */
[----:B-1----:R-:W3:Y:S04]  /*324a0*/  LDL.LU R12, [R1+0x410] ;  /* 0x00041000010c7983 */ /* 0x002ee80000300800 */
[----:B------:R-:W3:Y:S04]  /*324b0*/  LDL.LU R13, [R1+0x414] ;  /* 0x00041400010d7983 */ /* 0x000ee80000300800 */
[----:B------:R-:W4:Y:S04]  /*324c0*/  LDL.LU R14, [R1+0x418] ;  /* 0x00041800010e7983 */ /* 0x000f280000300800 */
[----:B------:R-:W4:Y:S04]  /*324d0*/  LDL.LU R15, [R1+0x41c] ;  /* 0x00041c00010f7983 */ /* 0x000f280000300800 */
[----:B----4-:R-:W-:Y:S04]  /*324e0*/  STL.64 [R1+0x3018], R14 ;  /* 0x0030180e01007387 */ /* 0x010fe80000100a00 */
[----:B---3--:R1:W-:Y:S04]  /*324f0*/  STL.64 [R1+0x3010], R12 ;  /* 0x0030100c01007387 */ /* 0x0083e80000100a00 */
[----:B--2---:R-:W2:Y:S04]  /*32500*/  LDL.LU R10, [R1+0x38] ;  /* 0x00003800010a7983 */ /* 0x004ea80000300800 */
[----:B------:R-:W2:Y:S04]  /*32510*/  LDL.LU R11, [R1+0x3c] ;  /* 0x00003c00010b7983 */ /* 0x000ea80000300800 */
[----:B--2---:R2:W-:Y:S04]  /*32520*/  STL.64 [R1+0x3020], R10 ;  /* 0x0030200a01007387 */ /* 0x0045e80000100a00 */
[----:B-1----:R-:W3:Y:S04]  /*32530*/  LDL.LU R12, [R1+0x440] ;  /* 0x00044000010c7983 */ /* 0x002ee80000300800 */
[----:B------:R-:W3:Y:S04]  /*32540*/  LDL.LU R13, [R1+0x444] ;  /* 0x00044400010d7983 */ /* 0x000ee80000300800 */
[----:B------:R-:W4:Y:S04]  /*32550*/  LDL.LU R14, [R1+0x448] ;  /* 0x00044800010e7983 */ /* 0x000f280000300800 */
[----:B------:R-:W4:Y:S04]  /*32560*/  LDL.LU R15, [R1+0x44c] ;  /* 0x00044c00010f7983 */ /* 0x000f280000300800 */
[----:B----4-:R-:W-:Y:S04]  /*32570*/  STL.64 [R1+0x3030], R14 ;  /* 0x0030300e01007387 */ /* 0x010fe80000100a00 */
[----:B---3--:R-:W-:Y:S04]  /*32580*/  STL.64 [R1+0x3028], R12 ;  /* 0x0030280c01007387 */ /* 0x008fe80000100a00 */
[----:B--2---:R-:W2:Y:S04]  /*32590*/  LDL.LU R10, [R1+0x48] ;  /* 0x00004800010a7983 */ /* 0x004ea80000300800 */
[----:B------:R-:W2:Y:S04]  /*325a0*/  LDL.LU R11, [R1+0x4c] ;  /* 0x00004c00010b7983 */ /* 0x000ea80000300800 */
[----:B--2---:R1:W-:Y:S04]  /*325b0*/  STL.64 [R1+0x3038], R10 ;  /* 0x0030380a01007387 */ /* 0x0043e80000100a00 */
[----:B-1----:R-:W2:Y:S04]  /*325c0*/  LDL.LU R10, [R1+0x58] ;  /* 0x00005800010a7983 */ /* 0x002ea80000300800 */
[----:B------:R-:W2:Y:S04]  /*325d0*/  LDL.LU R11, [R1+0x5c] ;  /* 0x00005c00010b7983 */ /* 0x000ea80000300800 */
[----:B--2---:R1:W-:Y:S04]  /*325e0*/  STL.64 [R1+0x3050], R10 ;  /* 0x0030500a01007387 */ /* 0x0043e80000100a00 */
[----:B------:R-:W2:Y:S04]  /*325f0*/  LDL.LU R12, [R1+0x4b0] ;  /* 0x0004b000010c7983 */ /* 0x000ea80000300800 */
[----:B------:R-:W2:Y:S04]  /*32600*/  LDL.LU R13, [R1+0x4b4] ;  /* 0x0004b400010d7983 */ /* 0x000ea80000300800 */
[----:B------:R-:W3:Y:S04]  /*32610*/  LDL.LU R14, [R1+0x4b8] ;  /* 0x0004b800010e7983 */ /* 0x000ee80000300800 */
[----:B------:R-:W3:Y:S04]  /*32620*/  LDL.LU R15, [R1+0x4bc] ;  /* 0x0004bc00010f7983 */ /* 0x000ee80000300800 */
[----:B-1----:R-:W4:Y:S04]  /*32630*/  LDL.LU R10, [R1+0x68] ;  /* 0x00006800010a7983 */ /* 0x002f280000300800 */
[----:B------:R-:W4:Y:S04]  /*32640*/  LDL.LU R11, [R1+0x6c] ;  /* 0x00006c00010b7983 */ /* 0x000f280000300800 */
[----:B---3--:R-:W-:Y:S04]  /*32650*/  STL.64 [R1+0x3048], R14 ;  /* 0x0030480e01007387 */ /* 0x008fe80000100a00 */
        /* <DEDUP_REMOVED lines=8> */
[----:B---3--:R-:W-:Y:S04]  /*326e0*/  STL.64 [R1+0x3060], R14 ;  /* 0x0030600e01007387 */ /* 0x008fe80000100a00 */
[----:B--2---:R1:W-:Y:S04]  /*326f0*/  STL.64 [R1+0x3058], R12 ;  /* 0x0030580c01007387 */ /* 0x0043e80000100a00 */
        /* <DEDUP_REMOVED lines=8> */
[----:B------:R-:W-:Y:S04]  /*32780*/  STL.64 [R1+0x90], R20 ;  /* 0x0000901401007387 */ /* 0x000fe80000100a00 */
[----:B------:R-:W-:Y:S04]  /*32790*/  STL.64 [R1+0x98], R22 ;  /* 0x0000981601007387 */ /* 0x000fe80000100a00 */
[----:B------:R-:W1:Y:S04]  /*327a0*/  LDSM.16.M88.4 R20, [R27+UR9+0x94100] ;  /* 0x094100091b14783b */ /* 0x000e680008000200 */
[----:B-1----:R-:W-:Y:S01]  /*327b0*/  STL.64 [R1+0x80], R20 ;  /* 0x0000801401007387 */ /* 0x002fe20000100a00 */
[----:B------:R-:W-:-:S03]  /*327c0*/  IMAD.MOV.U32 R3, RZ, RZ, R20 ;  /* 0x000000ffff037224 */ /* 0x000fc600078e0014 */
[----:B------:R-:W-:Y:S01]  /*327d0*/  STL.64 [R1+0x88], R22 ;  /* 0x0000881601007387 */ /* 0x000fe20000100a00 */
[----:B------:R-:W-:-:S03]  /*327e0*/  MOV R2, R21 ;  /* 0x0000001500027202 */ /* 0x000fc60000000f00 */
[----:B------:R-:W-:Y:S04]  /*327f0*/  LDSM.16.M88.4 R20, [R27+UR9+0x98100] ;  /* 0x098100091b14783b */ /* 0x000fe80008000200 */
[----:B------:R-:W1:Y:S04]  /*32800*/  LDSM.16.M88.4 R24, [R27+UR9+0x9c100] ;  /* 0x09c100091b18783b */ /* 0x000e680008000200 */
[----:B-1----:R-:W-:Y:S04]  /*32810*/  STL [R1+0x2b14], R26 ;  /* 0x002b141a01007387 */ /* 0x002fe80000100800 */
[----:B------:R-:W-:Y:S04]  /*32820*/  STL.64 [R1+0x70], R20 ;  /* 0x0000701401007387 */ /* 0x000fe80000100a00 */
[----:B------:R-:W-:Y:S04]  /*32830*/  STL.64 [R1+0x78], R22 ;  /* 0x0000781601007387 */ /* 0x000fe80000100a00 */
[----:B------:R-:W-:Y:S04]  /*32840*/  LDS R22, [R0+UR8+0x22200] ;  /* 0x0222000800167984 */ /* 0x000fe80008000800 */
[----:B------:R-:W1:Y:S04]  /*32850*/  LDS R23, [R28+UR8+0x22200] ;  /* 0x022200081c177984 */ /* 0x000e680008000800 */
[----:B------:R-:W-:Y:S04]  /*32860*/  LDS R20, [R0+UR8+0x20200] ;  /* 0x0202000800147984 */ /* 0x000fe80008000800 */
[----:B------:R-:W3:Y:S04]  /*32870*/  LDS R21, [R28+UR8+0x20200] ;  /* 0x020200081c157984 */ /* 0x000ee80008000800 */
[----:B------:R-:W-:Y:S04]  /*32880*/  STL [R1+0x2b10], R27 ;  /* 0x002b101b01007387 */ /* 0x000fe80000100800 */
[----:B------:R1:W-:Y:S04]  /*32890*/  STL.64 [R1+0x2f60], R24 ;  /* 0x002f601801007387 */ /* 0x0003e80000100a00 */
[----:B-1----:R-:W2:Y:S04]  /*328a0*/  LDL.LU R24, [R1+0x370] ;  /* 0x0003700001187983 */ /* 0x002ea80000300800 */
[----:B------:R-:W2:Y:S04]  /*328b0*/  LDL.LU R25, [R1+0x374] ;  /* 0x0003740001197983 */ /* 0x000ea80000300800 */
[----:B------:R-:W2:Y:S04]  /*328c0*/  LDL.LU R26, [R1+0x378] ;  /* 0x00037800011a7983 */ /* 0x000ea80000300800 */
[----:B------:R-:W2:Y:S04]  /*328d0*/  LDL.LU R27, [R1+0x37c] ;  /* 0x00037c00011b7983 */ /* 0x000ea80000300800 */
[----:B------:R-:W-:Y:S04]  /*328e0*/  STL.64 [R1+0x2ec8], R22 ;  /* 0x002ec81601007387 */ /* 0x000fe80000100a00 */
[----:B---3--:R1:W-:Y:S02]  /*328f0*/  STL.64 [R1+0x2ec0], R20 ;  /* 0x002ec01401007387 */ /* 0x0083e40000100a00 */
[----:B-1----:R-:W-:-:S02]  /*32900*/  IMAD.MOV.U32 R20, RZ, RZ, R9 ;  /* 0x000000ffff147224 */ /* 0x002fc400078e0009 */
[----:B------:R-:W-:-:S05]  /*32910*/  IMAD.MOV.U32 R21, RZ, RZ, R8 ;  /* 0x000000ffff157224 */ /* 0x000fca00078e0008 */
[----:B------:R-:W-:Y:S04]  /*32920*/  STL.64 [R1+0x2f88], R20 ;  /* 0x002f881401007387 */ /* 0x000fe80000100a00 */
[----:B------:R-:W2:Y:S04]  /*32930*/  LDL.LU R22, [R1+0x8] ;  /* 0x0000080001167983 */ /* 0x000ea80000300800 */
[----:B------:R-:W2:Y:S01]  /*32940*/  LDL.LU R23, [R1+0xc] ;  /* 0x00000c0001177983 */ /* 0x000ea20000300800 */
[----:B----4-:R-:W-:Y:S03]  /*32950*/  HMMA.1688.F32.TF32 R8, R16, R10, R12 ;  /* 0x0000000a1008723c */ /* 0x010fe6000008100c */
[----:B------:R-:W3:Y:S04]  /*32960*/  LDL.LU.64 R14, [R1+0x3060] ;  /* 0x00306000010e7983 */ /* 0x000ee80000300a00 */
[----:B------:R-:W3:-:S12]  /*32970*/  LDL.LU.64 R12, [R1+0x3058] ;  /* 0x00305800010c7983 */ /* 0x000ed80000300a00 */
        /* <DEDUP_REMOVED lines=26> */
[----:B-1----:R-:W3:Y:S01]  /*32b20*/  LDL.LU.64 R10, [R1+0x2ff0] ;  /* 0x002ff000010a7983 */ /* 0x002ee20000300a00 */
[C---:B--2---:R-:W-:Y:S08]  /*32b30*/  HMMA.1688.F32.TF32 R20, R16.reuse, R22, R4 ;  /* 0x000000161014723c */ /* 0x044ff00000081004 */
[----:B---3--:R-:W-:Y:S01]  /*32b40*/  HMMA.1688.F32.TF32 R8, R16, R10, R12 ;  /* 0x0000000a1008723c */ /* 0x008fe2000008100c */
[----:B------:R-:W2:Y:S04]  /*32b50*/  LDL.LU.64 R14, [R1+0x2fe8] ;  /* 0x002fe800010e7983 */ /* 0x000ea80000300a00 */
[----:B------:R-:W3:-:S14]  /*32b60*/  LDL.LU.64 R12, [R1+0x2fe0] ;  /* 0x002fe000010c7983 */ /* 0x000edc0000300a00 */
[----:B------:R1:W-:Y:S04]  /*32b70*/  STL.64 [R1+0x400], R8 ;  /* 0x0004000801007387 */ /* 0x0003e80000100a00 */
[----:B------:R-:W-:Y:S04]  /*32b80*/  STL.64 [R1+0x408], R10 ;  /* 0x0004080a01007387 */ /* 0x000fe80000100a00 */
[----:B-1----:R-:W4:Y:S04]  /*32b90*/  LDL.LU.64 R8, [R1+0x2fd8] ;  /* 0x002fd80001087983 */ /* 0x002f280000300a00 */
[----:B------:R-:W2:Y:S04]  /*32ba0*/  LDL.LU.64 R6, [R1+0x2fd0] ;  /* 0x002fd00001067983 */ /* 0x000ea80000300a00 */
[----:B------:R-:W3:Y:S04]  /*32bb0*/  LDL.LU.64 R4, [R1+0x2fc8] ;  /* 0x002fc80001047983 */ /* 0x000ee80000300a00 */
[----:B------:R-:W-:Y:S04]  /*32bc0*/  STL.64 [R1+0x3f0], R20 ;  /* 0x0003f01401007387 */ /* 0x000fe80000100a00 */
[----:B------:R2:W-:Y:S02]  /*32bd0*/  STL.64 [R1+0x3f8], R22 ;  /* 0x0003f81601007387 */ /* 0x0005e40000100a00 */
[----:B--2---:R-:W-:Y:S02]  /*32be0*/  HMMA.1688.F32.TF32 R20, R16, R6, R24 ;  /* 0x000000061014723c */ /* 0x004fe40000081018 */
[----:B------:R-:W2:-:S15]  /*32bf0*/  LDL.LU R16, [R1+0x200] ;  /* 0x0002000001107983 */ /* 0x000e9e0000300800 */
[----:B------:R-:W-:Y:S02]  /*32c00*/  NOP ;  /* 0x0000000000007918 */ /* 0x000fe40000000000 */
[----:B------:R4:W-:Y:S04]  /*32c10*/  STL.64 [R1+0x370], R20 ;  /* 0x0003701401007387 */ /* 0x0009e80000100a00 */
[----:B------:R-:W-:Y:S04]  /*32c20*/  STL.64 [R1+0x378], R22 ;  /* 0x0003781601007387 */ /* 0x000fe80000100a00 */
[----:B------:R-:W2:Y:S04]  /*32c30*/  LDL.LU R17, [R1+0x204] ;  /* 0x0002040001117983 */ /* 0x000ea80000300800 */
[----:B------:R-:W2:Y:S04]  /*32c40*/  LDL.LU R18, [R1+0x208] ;  /* 0x0002080001127983 */ /* 0x000ea80000300800 */
[----:B------:R-:W2:Y:S04]  /*32c50*/  LDL.LU R19, [R1+0x20c] ;  /* 0x00020c0001137983 */ /* 0x000ea80000300800 */
[----:B------:R-:W2:Y:S04]  /*32c60*/  LDL.LU R24, [R1+0x330] ;  /* 0x0003300001187983 */ /* 0x000ea80000300800 */
[----:B------:R-:W2:Y:S04]  /*32c70*/  LDL.LU R25, [R1+0x334] ;  /* 0x0003340001197983 */ /* 0x000ea80000300800 */
[----:B------:R-:W2:Y:S04]  /*32c80*/  LDL.LU R26, [R1+0x338] ;  /* 0x00033800011a7983 */ /* 0x000ea80000300800 */
[----:B------:R-:W2:Y:S01]  /*32c90*/  LDL.LU R27, [R1+0x33c] ;  /* 0x00033c00011b7983 */ /* 0x000ea20000300800 */
[----:B----4-:R-:W-:-:S02]  /*32ca0*/  IMAD.MOV.U32 R21, RZ, RZ, R8 ;  /* 0x000000ffff157224 */ /* 0x010fc400078e0008 */
[----:B------:R-:W-:Y:S01]  /*32cb0*/  IMAD.MOV.U32 R20, RZ, RZ, R9 ;  /* 0x000000ffff147224 */ /* 0x000fe200078e0009 */
[----:B--2---:R-:W-:Y:S04]  /*32cc0*/  STL.64 [R1+0x2f98], R26 ;  /* 0x002f981a01007387 */ /* 0x004fe80000100a00 */
[----:B------:R-:W-:Y:S04]  /*32cd0*/  STL.64 [R1+0x2f90], R24 ;  /* 0x002f901801007387 */ /* 0x000fe80000100a00 */
[----:B------:R-:W2:Y:S04]  /*32ce0*/  LDL.LU R8, [R1+0x350] ;  /* 0x0003500001087983 */ /* 0x000ea80000300800 */
[----:B------:R-:W2:Y:S04]  /*32cf0*/  LDL.LU R9, [R1+0x354] ;  /* 0x0003540001097983 */ /* 0x000ea80000300800 */
[----:B------:R-:W4:Y:S04]  /*32d00*/  LDL.LU R10, [R1+0x358] ;  /* 0x00035800010a7983 */ /* 0x000f280000300800 */
[----:B------:R-:W4:Y:S04]  /*32d10*/  LDL.LU R11, [R1+0x35c] ;  /* 0x00035c00010b7983 */ /* 0x000f280000300800 */
[----:B----4-:R-:W-:Y:S04]  /*32d20*/  STL.64 [R1+0x2fb0], R10 ;  /* 0x002fb00a01007387 */ /* 0x010fe80000100a00 */
[----:B--2---:R1:W-:Y:S04]  /*32d30*/  STL.64 [R1+0x2fa8], R8 ;  /* 0x002fa80801007387 */ /* 0x0043e80000100a00 */
[----:B-1----:R-:W2:Y:S04]  /*32d40*/  LDL.64 R8, [R1+0xd0] ;  /* 0x0000d00001087983 */ /* 0x002ea80000100a00 */
[----:B------:R1:W-:Y:S04]  /*32d50*/  STL.64 [R1+0x2fa0], R20 ;  /* 0x002fa01401007387 */ /* 0x0003e80000100a00 */
[----:B-1----:R-:W4:Y:S04]  /*32d60*/  LDL.64 R20, [R1+0xc0] ;  /* 0x0000c00001147983 */ /* 0x002f280000100a00 */
[----:B----4-:R1:W-:Y:S04]  /*32d70*/  STL.64 [R1+0x2fb8], R20 ;  /* 0x002fb81401007387 */ /* 0x0103e80000100a00 */
        /* <DEDUP_REMOVED lines=21> */
[----:B------:R3:W-:Y:S02]  /*32ed0*/  STL.64 [R1+0x2ef0], R16 ;  /* 0x002ef01001007387 */ /* 0x0007e40000100a00 */
[----:B---3--:R-:W-:-:S02]  /*32ee0*/  MOV R16, R12 ;  /* 0x0000000c00107202 */ /* 0x008fc40000000f00 */
[----:B------:R-:W4:Y:S04]  /*32ef0*/  LDL.LU R12, [R1+0x2fc0] ;  /* 0x002fc000010c7983 */ /* 0x000f280000300800 */
[----:B------:R1:W-:Y:S02]  /*32f00*/  STL.64 [R1+0x2e88], R4 ;  /* 0x002e880401007387 */ /* 0x0003e40000100a00 */
[----:B-1----:R-:W-:Y:S02]  /*32f10*/  IMAD.MOV.U32 R4, RZ, RZ, R3 ;  /* 0x000000ffff047224 */ /* 0x002fe400078e0003 */
[----:B------:R-:W-:-:S05]  /*32f20*/  IMAD.MOV.U32 R5, RZ, RZ, R2 ;  /* 0x000000ffff057224 */ /* 0x000fca00078e0002 */
[----:B------:R1:W-:Y:S01]  /*32f30*/  STL.64 [R1+0x2f80], R4 ;  /* 0x002f800401007387 */ /* 0x0003e20000100a00 */
[----:B------:R-:W-:Y:S01]  /*32f40*/  IMAD.MOV.U32 R3, RZ, RZ, R8 ;  /* 0x000000ffff037224 */ /* 0x000fe200078e0008 */
[----:B------:R-:W-:Y:S02]  /*32f50*/  MOV R2, R9 ;  /* 0x0000000900027202 */ /* 0x000fe40000000f00 */
[----:B-1----:R-:W2:Y:S04]  /*32f60*/  LDL.LU R4, [R1+0x320] ;  /* 0x0003200001047983 */ /* 0x002ea80000300800 */
[----:B------:R-:W2:Y:S04]  /*32f70*/  LDL.LU R5, [R1+0x324] ;  /* 0x0003240001057983 */ /* 0x000ea80000300800 */
[----:B------:R-:W2:Y:S04]  /*32f80*/  LDL.LU R6, [R1+0x328] ;  /* 0x0003280001067983 */ /* 0x000ea80000300800 */
[----:B------:R-:W2:Y:S01]  /*32f90*/  LDL.LU R7, [R1+0x32c] ;  /* 0x00032c0001077983 */ /* 0x000ea20000300800 */
[----:B----4-:R-:W-:-:S15]  /*32fa0*/  HMMA.1688.F32.TF32 R20, R12, R8, R20 ;  /* 0x000000080c14723c */ /* 0x010fde0000081014 */
[----:B------:R-:W-:-:S04]  /*32fb0*/  NOP ;  /* 0x0000000000007918 */ /* 0x000fc80000000000 */
[----:B------:R1:W-:Y:S04]  /*32fc0*/  STL.64 [R1+0x360], R20 ;  /* 0x0003601401007387 */ /* 0x0003e80000100a00 */
[----:B------:R-:W-:Y:S04]  /*32fd0*/  STL.64 [R1+0x368], R22 ;  /* 0x0003681601007387 */ /* 0x000fe80000100a00 */
[----:B-1----:R-:W3:Y:S04]  /*32fe0*/  LDL.LU.64 R20, [R1+0x2fb8] ;  /* 0x002fb80001147983 */ /* 0x002ee80000300a00 */
[----:B------:R-:W3:Y:S04]  /*32ff0*/  LDL.LU.64 R10, [R1+0x2fb0] ;  /* 0x002fb000010a7983 */ /* 0x000ee80000300a00 */
[----:B------:R-:W3:Y:S02]  /*33000*/  LDL.LU.64 R8, [R1+0x2fa8] ;  /* 0x002fa80001087983 */ /* 0x000ee40000300a00 */
[----:B---3--:R-:W-:-:S15]  /*33010*/  HMMA.1688.F32.TF32 R8, R12, R20, R8 ;  /* 0x000000140c08723c */ /* 0x008fde0000081008 */
[----:B------:R-:W-:-:S04]  /*33020*/  NOP ;  /* 0x0000000000007918 */ /* 0x000fc80000000000 */
[----:B------:R1:W-:Y:S04]  /*33030*/  STL.64 [R1+0x350], R8 ;  /* 0x0003500801007387 */ /* 0x0003e80000100a00 */
[----:B------:R-:W-:Y:S01]  /*33040*/  STL.64 [R1+0x358], R10 ;  /* 0x0003580a01007387 */ /* 0x000fe20000100a00 */
[----:B-1----:R-:W-:Y:S02]  /*33050*/  IMAD.MOV.U32 R9, RZ, RZ, R20 ;  /* 0x000000ffff097224 */ /* 0x002fe400078e0014 */
[----:B------:R-:W-:Y:S02]  /*33060*/  IMAD.MOV.U32 R8, RZ, RZ, R21 ;  /* 0x000000ffff087224 */ /* 0x000fe400078e0015 */
[----:B------:R-:W3:Y:S01]  /*33070*/  LDL.LU.64 R20, [R1+0x2fa0] ;  /* 0x002fa00001147983 */ /* 0x000ee20000300a00 */
[----:B------:R-:W-:Y:S01]  /*33080*/  IMAD.MOV.U32 R17, RZ, RZ, R29 ;  /* 0x000000ffff117224 */ /* 0x000fe200078e001d */
[----:B---3--:R-:W-:Y:S02]  /*33090*/  HMMA.1688.F32.TF32 R20, R12, R20, R24 ;  /* 0x000000140c14723c */ /* 0x008fe40000081018 */
[----:B------:R-:W3:Y:S04]  /*330a0*/  LDL.LU.64 R26, [R1+0x2f98] ;  /* 0x002f9800011a7983 */ /* 0x000ee80000300a00 */
[----:B------:R-:W3:-:S13]  /*330b0*/  LDL.LU.64 R24, [R1+0x2f90] ;  /* 0x002f900001187983 */ /* 0x000eda0000300a00 */
[----:B------:R1:W-:Y:S04]  /*330c0*/  STL.64 [R1+0x340], R20 ;  /* 0x0003401401007387 */ /* 0x0003e80000100a00 */
[----:B------:R-:W-:Y:S04]  /*330d0*/  STL.64 [R1+0x348], R22 ;  /* 0x0003481601007387 */ /* 0x000fe80000100a00 */
[----:B-1----:R-:W2:Y:S04]  /*330e0*/  LDL.LU.64 R20, [R1+0x2f88] ;  /* 0x002f880001147983 */ /* 0x002ea80000300a00 */
[----:B------:R1:W-:Y:S01]  /*330f0*/  STL.64 [R1+0x2f08], R16 ;  /* 0x002f081001007387 */ /* 0x0003e20000100a00 */
[----:B---3--:R-:W-:Y:S03]  /*33100*/  HMMA.1688.F32.TF32 R24, R12, R16, R24 ;  /* 0x000000100c18723c */ /* 0x008fe60000081018 */
[----:B-1----:R-:W3:-:S15]  /*33110*/  LDL.64 R16, [R1+0xb0] ;  /* 0x0000b00001107983 */ /* 0x002ede0000100a00 */
[----:B------:R-:W-:Y:S01]  /*33120*/  NOP ;  /* 0x0000000000007918 */ /* 0x000fe20000000000 */
[----:B------:R1:W-:Y:S04]  /*33130*/  STL.64 [R1+0x330], R24 ;  /* 0x0003301801007387 */ /* 0x0003e80000100a00 */
[----:B------:R-:W-:Y:S04]  /*33140*/  STL.64 [R1+0x338], R26 ;  /* 0x0003381a01007387 */ /* 0x000fe80000100a00 */
[----:B---3--:R3:W-:Y:S04]  /*33150*/  STL.64 [R1+0x2f20], R16 ;  /* 0x002f201001007387 */ /* 0x0087e80000100a00 */
[----:B-1----:R-:W4:Y:S01]  /*33160*/  LDL.64 R24, [R1+0x70] ;  /* 0x0000700001187983 */ /* 0x002f220000100a00 */
[----:B---3--:R-:W-:-:S02]  /*33170*/  IMAD.MOV.U32 R17, RZ, RZ, R8 ;  /* 0x000000ffff117224 */ /* 0x008fc400078e0008 */
[----:B------:R-:W-:Y:S01]  /*33180*/  IMAD.MOV.U32 R16, RZ, RZ, R9 ;  /* 0x000000ffff107224 */ /* 0x000fe200078e0009 */
[----:B----4-:R1:W-:Y:S04]  /*33190*/  STL.64 [R1+0x2f78], R24 ;  /* 0x002f781801007387 */ /* 0x0103e80000100a00 */
[----:B------:R-:W3:Y:S04]  /*331a0*/  LDL.LU R8, [R1+0x270] ;  /* 0x0002700001087983 */ /* 0x000ee80000300800 */
[----:B------:R-:W3:Y:S04]  /*331b0*/  LDL.LU R9, [R1+0x274] ;  /* 0x0002740001097983 */ /* 0x000ee80000300800 */
[----:B------:R-:W4:Y:S04]  /*331c0*/  LDL.LU R10, [R1+0x278] ;  /* 0x00027800010a7983 */ /* 0x000f280000300800 */
[----:B------:R-:W4:Y:S01]  /*331d0*/  LDL.LU R11, [R1+0x27c] ;  /* 0x00027c00010b7983 */ /* 0x000f220000300800 */
[C---:B--2---:R-:W-:Y:S03]  /*331e0*/  HMMA.1688.F32.TF32 R4, R12.reuse, R20, R4 ;  /* 0x000000140c04723c */ /* 0x044fe60000081004 */
[----:B-1----:R-:W2:Y:S04]  /*331f0*/  LDL.LU R24, [R1+0x310] ;  /* 0x0003100001187983 */ /* 0x002ea80000300800 */
[----:B------:R-:W2:Y:S04]  /*33200*/  LDL.LU R25, [R1+0x314] ;  /* 0x0003140001197983 */ /* 0x000ea80000300800 */
[----:B------:R-:W2:Y:S04]  /*33210*/  LDL.LU R26, [R1+0x318] ;  /* 0x00031800011a7983 */ /* 0x000ea80000300800 */
[----:B------:R-:W2:Y:S04]  /*33220*/  LDL.LU R27, [R1+0x31c] ;  /* 0x00031c00011b7983 */ /* 0x000ea80000300800 */
[----:B----4-:R-:W-:Y:S04]  /*33230*/  STL.64 [R1+0x2f70], R10 ;  /* 0x002f700a01007387 */ /* 0x010fe80000100a00 */
[----:B---3--:R1:W-:Y:S04]  /*33240*/  STL.64 [R1+0x2f68], R8 ;  /* 0x002f680801007387 */ /* 0x0083e80000100a00 */
[----:B-1----:R-:W3:Y:S04]  /*33250*/  LDL.LU R8, [R1+0x300] ;  /* 0x0003000001087983 */ /* 0x002ee80000300800 */
[----:B------:R-:W3:Y:S04]  /*33260*/  LDL.LU R9, [R1+0x304] ;  /* 0x0003040001097983 */ /* 0x000ee80000300800 */
[----:B------:R-:W3:Y:S04]  /*33270*/  LDL.LU R10, [R1+0x308] ;  /* 0x00030800010a7983 */ /* 0x000ee80000300800 */
[----:B------:R-:W3:Y:S04]  /*33280*/  LDL.LU R11, [R1+0x30c] ;  /* 0x00030c00010b7983 */ /* 0x000ee80000300800 */
[----:B------:R-:W-:Y:S04]  /*33290*/  STL.64 [R1+0x2f38], R16 ;  /* 0x002f381001007387 */ /* 0x000fe80000100a00 */
[----:B------:R1:W-:Y:S04]  /*332a0*/  STL.64 [R1+0x320], R4 ;  /* 0x0003200401007387 */ /* 0x0003e80000100a00 */
[----:B------:R-:W-:Y:S04]  /*332b0*/  STL.64 [R1+0x328], R6 ;  /* 0x0003280601007387 */ /* 0x000fe80000100a00 */
[----:B-1----:R-:W2:Y:S04]  /*332c0*/  LDL.LU.64 R4, [R1+0x2f80] ;  /* 0x002f800001047983 */ /* 0x002ea80000300a00 */
        /* <DEDUP_REMOVED lines=11> */
[C---:B------:R-:W-:Y:S03]  /*33380*/  HMMA.1688.F32.TF32 R24, R12.reuse, R4, R24 ;  /* 0x000000040c18723c */ /* 0x040fe60000081018 */
        /* <DEDUP_REMOVED lines=13> */
[----:B------:R-:W-:Y:S04]  /*33460*/  STL.64 [R1+0x318], R26 ;  /* 0x0003181a01007387 */ /* 0x000fe80000100a00 */
[----:B-1----:R-:W3:Y:S01]  /*33470*/  LDL.LU.64 R24, [R1+0x2f78] ;  /* 0x002f780001187983 */ /* 0x002ee20000300a00 */
[----:B------:R-:W-:Y:S01]  /*33480*/  MOV R16, R3 ;  /* 0x0000000300107202 */ /* 0x000fe20000000f00 */
[----:B------:R-:W-:Y:S01]  /*33490*/  IMAD.MOV.U32 R17, RZ, RZ, R2 ;  /* 0x000000ffff117224 */ /* 0x000fe200078e0002 */
[----:B---3--:R-:W-:Y:S01]  /*334a0*/  HMMA.1688.F32.TF32 R8, R12, R24, R8 ;  /* 0x000000180c08723c */ /* 0x008fe20000081008 */
[----:B------:R-:W-:-:S02]  /*334b0*/  IMAD.MOV.U32 R3, RZ, RZ, R24 ;  /* 0x000000ffff037224 */ /* 0x000fc400078e0018 */
[----:B------:R-:W-:-:S15]  /*334c0*/  IMAD.MOV.U32 R2, RZ, RZ, R25 ;  /* 0x000000ffff027224 */ /* 0x000fde00078e0019 */
[----:B------:R-:W-:Y:S01]  /*334d0*/  NOP ;  /* 0x0000000000007918 */ /* 0x000fe20000000000 */
[----:B------:R-:W-:Y:S04]  /*334e0*/  STL.64 [R1+0x300], R8 ;  /* 0x0003000801007387 */ /* 0x000fe80000100a00 */
[----:B------:R1:W-:Y:S04]  /*334f0*/  STL.64 [R1+0x308], R10 ;  /* 0x0003080a01007387 */ /* 0x0003e80000100a00 */
[----:B-1----:R-:W3:Y:S04]  /*33500*/  LDL.LU.64 R10, [R1+0x2f70] ;  /* 0x002f7000010a7983 */ /* 0x002ee80000300a00 */
[----:B------:R-:W3:Y:S04]  /*33510*/  LDL.LU.64 R8, [R1+0x2f68] ;  /* 0x002f680001087983 */ /* 0x000ee80000300a00 */
[----:B------:R-:W3:Y:S02]  /*33520*/  LDL.LU.64 R24, [R1+0x2f60] ;  /* 0x002f600001187983 */ /* 0x000ee40000300a00 */
[----:B---3--:R-:W-:Y:S02]  /*33530*/  HMMA.1688.F32.TF32 R12, R12, R24, R8 ;  /* 0x000000180c0c723c */ /* 0x008fe40000081008 */
[----:B------:R-:W2:Y:S04]  /*33540*/  LDL.LU.64 R10, [R1+0x2f58] ;  /* 0x002f5800010a7983 */ /* 0x000ea80000300a00 */
[----:B------:R-:W2:-:S13]  /*33550*/  LDL.LU.64 R8, [R1+0x2f50] ;  /* 0x002f500001087983 */ /* 0x000e9a0000300a00 */
[----:B------:R1:W-:Y:S04]  /*33560*/  STL.64 [R1+0x270], R12 ;  /* 0x0002700c01007387 */ /* 0x0003e80000100a00 */
[----:B------:R3:W-:Y:S04]  /*33570*/  STL.64 [R1+0x278], R14 ;  /* 0x0002780e01007387 */ /* 0x0007e80000100a00 */
[----:B-1----:R-:W4:Y:S04]  /*33580*/  LDL.LU R12, [R1+0x430] ;  /* 0x00043000010c7983 */ /* 0x002f280000300800 */
[----:B------:R-:W4:Y:S04]  /*33590*/  LDL.LU R13, [R1+0x434] ;  /* 0x00043400010d7983 */ /* 0x000f280000300800 */
[----:B---3--:R-:W3:Y:S04]  /*335a0*/  LDL.LU R14, [R1+0x438] ;  /* 0x00043800010e7983 */ /* 0x008ee80000300800 */
[----:B------:R-:W3:Y:S01]  /*335b0*/  LDL.LU R15, [R1+0x43c] ;  /* 0x00043c00010f7983 */ /* 0x000ee20000300800 */
[C---:B--2---:R-:W-:Y:S03]  /*335c0*/  HMMA.1688.F32.TF32 R16, R8.reuse, R16, R20 ;  /* 0x000000100810723c */ /* 0x044fe60000081014 */
[----:B---3--:R-:W-:Y:S04]  /*335d0*/  STL.64 [R1+0x2e38], R14 ;  /* 0x002e380e01007387 */ /* 0x008fe80000100a00 */
[----:B----4-:R-:W-:Y:S04]  /*335e0*/  STL.64 [R1+0x2e30], R12 ;  /* 0x002e300c01007387 */ /* 0x010fe80000100a00 */
        /* <DEDUP_REMOVED lines=41> */
[----:B------:R1:W-:Y:S01]  /*33880*/  STL.64 [R1+0x210], R4 ;  /* 0x0002100401007387 */ /* 0x0003e20000100a00 */
[----:B------:R-:W-:Y:S02]  /*33890*/  IMAD.MOV.U32 R26, RZ, RZ, R6 ;  /* 0x000000ffff1a7224 */ /* 0x000fe400078e0006 */
[----:B------:R-:W-:Y:S01]  /*338a0*/  IMAD.MOV.U32 R27, RZ, RZ, R7 ;  /* 0x000000ffff1b7224 */ /* 0x000fe200078e0007 */
[----:B-1----:R-:W3:Y:S01]  /*338b0*/  LDL.LU R4, [R1+0x130] ;  /* 0x0001300001047983 */ /* 0x002ee20000300800 */
[----:B--2---:R-:W-:-:S15]  /*338c0*/  HMMA.1688.F32.TF32 R16, R8, R12, R16 ;  /* 0x0000000c0810723c */ /* 0x004fde0000081010 */
[----:B------:R-:W-:-:S04]  /*338d0*/  NOP ;  /* 0x0000000000007918 */ /* 0x000fc80000000000 */
        /* <DEDUP_REMOVED lines=9> */
[----:B------:R-:W3:Y:S04]  /*33970*/  LDL.LU R18, [R1+0x158] ;  /* 0x0001580001127983 */ /* 0x000ee80000300800 */
[----:B------:R-:W3:Y:S01]  /*33980*/  LDL.LU R19, [R1+0x15c] ;  /* 0x00015c0001137983 */ /* 0x000ee20000300800 */
[----:B--2---:R-:W-:Y:S01]  /*33990*/  MOV R4, R3 ;  /* 0x0000000300047202 */ /* 0x004fe20000000f00 */
[----:B------:R-:W-:-:S02]  /*339a0*/  IMAD.MOV.U32 R5, RZ, RZ, R2 ;  /* 0x000000ffff057224 */ /* 0x000fc400078e0002 */
[----:B---3--:R-:W-:Y:S04]  /*339b0*/  STL.64 [R1+0x2eb8], R18 ;  /* 0x002eb81201007387 */ /* 0x008fe80000100a00 */
[----:B------:R1:W-:Y:S04]  /*339c0*/  STL.64 [R1+0x2eb0], R16 ;  /* 0x002eb01001007387 */ /* 0x0003e80000100a00 */
[----:B-1----:R-:W2:Y:S04]  /*339d0*/  LDL.64 R16, [R1+0xd0] ;  /* 0x0000d00001107983 */ /* 0x002ea80000100a00 */
[----:B------:R1:W-:Y:S04]  /*339e0*/  STL.64 [R1+0x2ea8], R4 ;  /* 0x002ea80401007387 */ /* 0x0003e80000100a00 */
[----:B-1----:R-:W3:Y:S04]  /*339f0*/  LDL.64 R4, [R1+0xc0] ;  /* 0x0000c00001047983 */ /* 0x002ee80000100a00 */
[----:B------:R1:W-:Y:S04]  /*33a00*/  STL.64 [R1+0x2e50], R12 ;  /* 0x002e500c01007387 */ /* 0x0003e80000100a00 */
[----:B-1----:R-:W2:Y:S04]  /*33a10*/  LDL.64 R12, [R1+0x80] ;  /* 0x00008000010c7983 */ /* 0x002ea80000100a00 */
[----:B--2---:R1:W-:Y:S04]  /*33a20*/  STL.64 [R1+0x2e68], R12 ;  /* 0x002e680c01007387 */ /* 0x0043e80000100a00 */
[----:B-1----:R-:W2:Y:S01]  /*33a30*/  LDL.64 R12, [R1+0x90] ;  /* 0x00009000010c7983 */ /* 0x002ea20000100a00 */
[----:B----4-:R-:W-:Y:S03]  /*33a40*/  HMMA.1688.F32.TF32 R8, R8, R24, R20 ;  /* 0x000000180808723c */ /* 0x010fe60000081014 */
[----:B--2---:R1:W-:Y:S04]  /*33a50*/  STL.64 [R1+0x2e80], R12 ;  /* 0x002e800c01007387 */ /* 0x0043e80000100a00 */
[----:B-1----:R-:W2:Y:S04]  /*33a60*/  LDL.64 R12, [R1+0xa0] ;  /* 0x0000a000010c7983 */ /* 0x002ea80000100a00 */
[----:B--2---:R1:W-:Y:S04]  /*33a70*/  STL.64 [R1+0x2ea0], R12 ;  /* 0x002ea00c01007387 */ /* 0x0043e80000100a00 */
        /* <DEDUP_REMOVED lines=8> */
[----:B-1----:R-:W4:Y:S04]  /*33b00*/  LDL.LU R8, [R1+0x160] ;  /* 0x0001600001087983 */ /* 0x002f280000300800 */
[----:B------:R-:W4:Y:S04]  /*33b10*/  LDL.LU R9, [R1+0x164] ;  /* 0x0001640001097983 */ /* 0x000f280000300800 */
[----:B---3--:R-:W4:Y:S04]  /*33b20*/  LDL.LU R10, [R1+0x168] ;  /* 0x00016800010a7983 */ /* 0x008f280000300800 */
[----:B------:R-:W4:Y:S04]  /*33b30*/  LDL.LU R11, [R1+0x16c] ;  /* 0x00016c00010b7983 */ /* 0x000f280000300800 */
[----:B------:R-:W-:Y:S04]  /*33b40*/  STL.64 [R1+0x2e48], R26 ;  /* 0x002e481a01007387 */ /* 0x000fe80000100a00 */
        /* <DEDUP_REMOVED lines=20> */
[----:B------:R-:W3:Y:S01]  /*33c90*/  LDL.LU.64 R18, [R1+0x2eb8] ;  /* 0x002eb80001127983 */ /* 0x000ee20000300a00 */
[----:B-1----:R-:W-:-:S02]  /*33ca0*/  IMAD.MOV.U32 R11, RZ, RZ, R16 ;  /* 0x000000ffff0b7224 */ /* 0x002fc400078e0010 */
[----:B------:R-:W-:Y:S02]  /*33cb0*/  IMAD.MOV.U32 R10, RZ, RZ, R17 ;  /* 0x000000ffff0a7224 */ /* 0x000fe400078e0011 */
[----:B------:R-:W3:Y:S02]  /*33cc0*/  LDL.LU.64 R16, [R1+0x2eb0] ;  /* 0x002eb00001107983 */ /* 0x000ee40000300a00 */
[----:B---3--:R-:W-:-:S15]  /*33cd0*/  HMMA.1688.F32.TF32 R16, R20, R4, R16 ;  /* 0x000000041410723c */ /* 0x008fde0000081010 */
[----:B------:R-:W-:-:S04]  /*33ce0*/  NOP ;  /* 0x0000000000007918 */ /* 0x000fc80000000000 */
[----:B------:R1:W-:Y:S04]  /*33cf0*/  STL.64 [R1+0x150], R16 ;  /* 0x0001501001007387 */ /* 0x0003e80000100a00 */
[----:B------:R-:W-:Y:S04]  /*33d00*/  STL.64 [R1+0x158], R18 ;  /* 0x0001581201007387 */ /* 0x000fe80000100a00 */
[----:B------:R-:W-:Y:S04]  /*33d10*/  LDS R18, [R0+UR8+0x22600] ;  /* 0x0226000800127984 */ /* 0x000fe80008000800 */
[----:B------:R-:W-:Y:S01]  /*33d20*/  LDS R19, [R28+UR8+0x22600] ;  /* 0x022600081c137984 */ /* 0x000fe20008000800 */
[----:B-1----:R-:W-:Y:S01]  /*33d30*/  IMAD.MOV.U32 R17, RZ, RZ, R4 ;  /* 0x000000ffff117224 */ /* 0x002fe200078e0004 */
[----:B------:R-:W-:-:S02]  /*33d40*/  MOV R16, R5 ;  /* 0x0000000500107202 */ /* 0x000fc40000000f00 */
[----:B------:R-:W3:Y:S02]  /*33d50*/  LDL.LU.64 R4, [R1+0x2ea8] ;  /* 0x002ea80001047983 */ /* 0x000ee40000300a00 */
        /* <DEDUP_REMOVED lines=9> */
[----:B------:R1:W-:Y:S04]  /*33df0*/  STL.64 [R1+0x130], R4 ;  /* 0x0001300401007387 */ /* 0x0003e80000100a00 */
[----:B------:R3:W-:Y:S04]  /*33e00*/  STL.64 [R1+0x138], R6 ;  /* 0x0001380601007387 */ /* 0x0007e80000100a00 */
[----:B-1----:R-:W4:Y:S01]  /*33e10*/  LDL.LU.64 R4, [R1+0x2e88] ;  /* 0x002e880001047983 */ /* 0x002f220000300a00 */
[----:B---3--:R-:W-:Y:S02]  /*33e20*/  IMAD.MOV.U32 R7, RZ, RZ, R12 ;  /* 0x000000ffff077224 */ /* 0x008fe400078e000c */
[----:B------:R-:W-:-:S02]  /*33e30*/  IMAD.MOV.U32 R6, RZ, RZ, R13 ;  /* 0x000000ffff067224 */ /* 0x000fc400078e000d */
        /* <DEDUP_REMOVED lines=21> */
[----:B------:R-:W3:-:S13]  /*33f90*/  LDL.LU.64 R24, [R1+0x2e40] ;  /* 0x002e400001187983 */ /* 0x000eda0000300a00 */
[----:B------:R-:W-:Y:S04]  /*33fa0*/  STL.64 [R1+0x100], R12 ;  /* 0x0001000c01007387 */ /* 0x000fe80000100a00 */
[----:B------:R1:W-:Y:S04]  /*33fb0*/  STL.64 [R1+0x108], R14 ;  /* 0x0001080e01007387 */ /* 0x0003e80000100a00 */
[----:B-1----:R-:W4:Y:S04]  /*33fc0*/  LDL.LU.64 R14, [R1+0x2e38] ;  /* 0x002e3800010e7983 */ /* 0x002f280000300a00 */
[----:B------:R-:W4:Y:S04]  /*33fd0*/  LDL.LU.64 R12, [R1+0x2e30] ;  /* 0x002e3000010c7983 */ /* 0x000f280000300a00 */
[----:B--2---:R-:W-:Y:S04]  /*33fe0*/  STL.64 [R1+0x2dc8], R26 ;  /* 0x002dc81a01007387 */ /* 0x004fe80000100a00 */
[----:B---3--:R1:W-:Y:S01]  /*33ff0*/  STL.64 [R1+0x2dc0], R24 ;  /* 0x002dc01801007387 */ /* 0x0083e20000100a00 */
[----:B----4-:R-:W-:-:S15]  /*34000*/  HMMA.1688.F32.TF32 R12, R20, R24, R12 ;  /* 0x00000018140c723c */ /* 0x010fde000008100c */
[----:B------:R-:W-:-:S04]  /*34010*/  NOP ;  /* 0x0000000000007918 */ /* 0x000fc80000000000 */
[----:B------:R-:W-:Y:S04]  /*34020*/  STL.64 [R1], R12 ;  /* 0x0000000c01007387 */ /* 0x000fe80000100a00 */
[----:B------:R-:W-:Y:S04]  /*34030*/  STL.64 [R1+0x8], R14 ;  /* 0x0000080e01007387 */ /* 0x000fe80000100a00 */
[----:B-1----:R-:W2:Y:S04]  /*34040*/  LDL.LU R24, [R1+0x380] ;  /* 0x0003800001187983 */ /* 0x002ea80000300800 */
[----:B------:R-:W2:Y:S04]  /*34050*/  LDL.LU R25, [R1+0x384] ;  /* 0x0003840001197983 */ /* 0x000ea80000300800 */
[----:B------:R-:W3:Y:S04]  /*34060*/  LDL.LU R26, [R1+0x388] ;  /* 0x00038800011a7983 */ /* 0x000ee80000300800 */
[----:B------:R-:W3:Y:S01]  /*34070*/  LDL.LU R27, [R1+0x38c] ;  /* 0x00038c00011b7983 */ /* 0x000ee20000300800 */
[----:B------:R-:W-:-:S02]  /*34080*/  IMAD.MOV.U32 R20, RZ, RZ, R11 ;  /* 0x000000ffff147224 */ /* 0x000fc400078e000b */
[----:B------:R-:W-:Y:S01]  /*34090*/  IMAD.MOV.U32 R21, RZ, RZ, R10 ;  /* 0x000000ffff157224 */ /* 0x000fe200078e000a */
[----:B------:R-:W-:Y:S04]  /*340a0*/  LDS R11, [R28+UR8+0x22400] ;  /* 0x022400081c0b7984 */ /* 0x000fe80008000800 */
[----:B------:R-:W1:Y:S04]  /*340b0*/  LDS R10, [R0+UR8+0x22400] ;  /* 0x02240008000a7984 */ /* 0x000e680008000800 */
[----:B------:R-:W-:Y:S04]  /*340c0*/  LDS R14, [R0+UR8+0x22500] ;  /* 0x02250008000e7984 */ /* 0x000fe80008000800 */
[----:B------:R-:W-:Y:S04]  /*340d0*/  LDS R15, [R28+UR8+0x22500] ;  /* 0x022500081c0f7984 */ /* 0x000fe80008000800 */
[----:B------:R-:W-:Y:S04]  /*340e0*/  LDS R12, [R0+UR8+0x20500] ;  /* 0x02050008000c7984 */ /* 0x000fe80008000800 */
[----:B------:R-:W-:Y:S04]  /*340f0*/  LDS R13, [R28+UR8+0x20500] ;  /* 0x020500081c0d7984 */ /* 0x000fe80008000800 */
[----:B---3--:R-:W-:Y:S04]  /*34100*/  STL.64 [R1+0x2dd8], R26 ;  /* 0x002dd81a01007387 */ /* 0x008fe80000100a00 */
[----:B--2---:R2:W-:Y:S04]  /*34110*/  STL.64 [R1+0x2dd0], R24 ;  /* 0x002dd01801007387 */ /* 0x0045e80000100a00 */
[----:B--2---:R-:W2:Y:S04]  /*34120*/  LDL.LU R24, [R1+0x390] ;  /* 0x0003900001187983 */ /* 0x004ea80000300800 */
[----:B------:R-:W2:Y:S01]  /*34130*/  LDL.LU R25, [R1+0x394] ;  /* 0x0003940001197983 */ /* 0x000ea20000300800 */
[----:B------:R-:W-:Y:S01]  /*34140*/  IMAD.MOV.U32 R26, RZ, RZ, R4 ;  /* 0x000000ffff1a7224 */ /* 0x000fe200078e0004 */
[----:B------:R-:W-:-:S02]  /*34150*/  MOV R27, R5 ;  /* 0x00000005001b7202 */ /* 0x000fc40000000f00 */
[----:B------:R-:W3:Y:S04]  /*34160*/  LDL.LU R4, [R1+0x2e2c] ;  /* 0x002e2c0001047983 */ /* 0x000ee80000300800 */
[----:B------:R-:W4:Y:S04]  /*34170*/  LDL.LU R5, [R1+0x2e28] ;  /* 0x002e280001057983 */ /* 0x000f280000300800 */
[----:B------:R-:W-:Y:S04]  /*34180*/  STL.64 [R1+0x2de8], R26 ;  /* 0x002de81a01007387 */ /* 0x000fe80000100a00 */
[----:B--2---:R2:W-:Y:S02]  /*34190*/  STL.64 [R1+0x2de0], R24 ;  /* 0x002de01801007387 */ /* 0x0045e40000100a00 */
[----:B--2---:R-:W-:-:S02]  /*341a0*/  IMAD.MOV.U32 R24, RZ, RZ, R9 ;  /* 0x000000ffff187224 */ /* 0x004fc400078e0009 */
[----:B------:R-:W-:Y:S01]  /*341b0*/  IMAD.MOV.U32 R25, RZ, RZ, R8 ;  /* 0x000000ffff197224 */ /* 0x000fe200078e0008 */
[----:B------:R-:W-:Y:S04]  /*341c0*/  LDS R9, [R28+UR8+0x20400] ;  /* 0x020400081c097984 */ /* 0x000fe80008000800 */
[----:B------:R-:W2:Y:S04]  /*341d0*/  LDS R8, [R0+UR8+0x20400] ;  /* 0x0204000800087984 */ /* 0x000ea80008000800 */
[----:B------:R1:W-:Y:S02]  /*341e0*/  STL.64 [R1+0x2df8], R24 ;  /* 0x002df81801007387 */ /* 0x0003e40000100a00 */
[----:B-1----:R-:W-:-:S02]  /*341f0*/  IMAD.MOV.U32 R24, RZ, RZ, R7 ;  /* 0x000000ffff187224 */ /* 0x002fc400078e0007 */
[----:B------:R-:W-:Y:S01]  /*34200*/  IMAD.MOV.U32 R25, RZ, RZ, R6 ;  /* 0x000000ffff197224 */ /* 0x000fe200078e0006 */
[----:B------:R-:W-:Y:S04]  /*34210*/  LDS R7, [R28+UR8+0x22300] ;  /* 0x022300081c077984 */ /* 0x000fe80008000800 */
[----:B------:R-:W-:Y:S04]  /*34220*/  LDS R6, [R0+UR8+0x22300] ;  /* 0x0223000800067984 */ /* 0x000fe80008000800 */
        /* <DEDUP_REMOVED lines=9> */
[----:B------:R-:W-:Y:S04]  /*342c0*/  STL.64 [R1+0x2db8], R10 ;  /* 0x002db80a01007387 */ /* 0x000fe80000100a00 */
[----:B------:R1:W-:Y:S04]  /*342d0*/  STL.64 [R1+0x2db0], R8 ;  /* 0x002db00801007387 */ /* 0x0003e80000100a00 */
[----:B-1----:R-:W2:Y:S04]  /*342e0*/  LDL.LU R8, [R1+0x3c0] ;  /* 0x0003c00001087983 */ /* 0x002ea80000300800 */
[----:B------:R-:W2:Y:S04]  /*342f0*/  LDL.LU R9, [R1+0x3c4] ;  /* 0x0003c40001097983 */ /* 0x000ea80000300800 */
[----:B------:R-:W2:Y:S04]  /*34300*/  LDL.LU R10, [R1+0x3c8] ;  /* 0x0003c800010a7983 */ /* 0x000ea80000300800 */
[----:B------:R-:W2:Y:S04]  /*34310*/  LDL.LU R11, [R1+0x3cc] ;  /* 0x0003cc00010b7983 */ /* 0x000ea80000300800 */
[----:B------:R-:W-:Y:S04]  /*34320*/  STL.64 [R1+0x2d30], R14 ;  /* 0x002d300e01007387 */ /* 0x000fe80000100a00 */
[----:B------:R1:W-:Y:S02]  /*34330*/  STL.64 [R1+0x2d28], R12 ;  /* 0x002d280c01007387 */ /* 0x0003e40000100a00 */
[----:B-1----:R-:W-:-:S02]  /*34340*/  IMAD.MOV.U32 R12, RZ, RZ, R17 ;  /* 0x000000ffff0c7224 */ /* 0x002fc400078e0011 */
[----:B------:R-:W-:Y:S01]  /*34350*/  IMAD.MOV.U32 R13, RZ, RZ, R16 ;  /* 0x000000ffff0d7224 */ /* 0x000fe200078e0010 */
[----:B------:R-:W-:Y:S04]  /*34360*/  LDS R17, [R28+UR8+0x20600] ;  /* 0x020600081c117984 */ /* 0x000fe80008000800 */
[----:B------:R-:W1:Y:S04]  /*34370*/  LDS R16, [R0+UR8+0x20600] ;  /* 0x0206000800107984 */ /* 0x000e680008000800 */
[----:B------:R-:W-:Y:S04]  /*34380*/  STL.64 [R1+0x2c88], R18 ;  /* 0x002c881201007387 */ /* 0x000fe80000100a00 */
[----:B-1----:R1:W-:Y:S04]  /*34390*/  STL.64 [R1+0x2c80], R16 ;  /* 0x002c801001007387 */ /* 0x0023e80000100a00 */
[----:B-1----:R-:W2:Y:S01]  /*343a0*/  LDL.64 R16, [R1+0x70] ;  /* 0x0000700001107983 */ /* 0x002ea20000100a00 */
[----:B----4-:R-:W-:Y:S01]  /*343b0*/  MOV R26, R5 ;  /* 0x00000005001a7202 */ /* 0x010fe20000000f00 */
[----:B---3--:R-:W-:-:S02]  /*343c0*/  IMAD.MOV.U32 R27, RZ, RZ, R4 ;  /* 0x000000ffff1b7224 */ /* 0x008fc400078e0004 */
[----:B------:R-:W-:Y:S04]  /*343d0*/  LDS R5, [R28+UR8+0x20300] ;  /* 0x020300081c057984 */ /* 0x000fe80008000800 */
[----:B------:R-:W1:Y:S04]  /*343e0*/  LDS R4, [R0+UR8+0x20300] ;  /* 0x0203000800047984 */ /* 0x000e680008000800 */
[----:B--2---:R2:W-:Y:S04]  /*343f0*/  STL.64 [R1+0x2df0], R16 ;  /* 0x002df01001007387 */ /* 0x0045e80000100a00 */
[----:B--2---:R-:W2:Y:S04]  /*34400*/  LDL.LU R16, [R1+0x3a0] ;  /* 0x0003a00001107983 */ /* 0x004ea80000300800 */
[----:B------:R-:W2:Y:S04]  /*34410*/  LDL.LU R17, [R1+0x3a4] ;  /* 0x0003a40001117983 */ /* 0x000ea80000300800 */
[----:B------:R-:W3:Y:S04]  /*34420*/  LDL.LU R18, [R1+0x3a8] ;  /* 0x0003a80001127983 */ /* 0x000ee80000300800 */
[----:B------:R-:W3:Y:S01]  /*34430*/  LDL.LU R19, [R1+0x3ac] ;  /* 0x0003ac0001137983 */ /* 0x000ee20000300800 */
[C---:B-1----:R-:W-:Y:S03]  /*34440*/  HMMA.1688.F32.TF32 R24, R4.reuse, R20, R24 ;  /* 0x000000140418723c */ /* 0x042fe60000081018 */
        /* <DEDUP_REMOVED lines=9> */
[----:B------:R-:W3:Y:S02]  /*344e0*/  LDL.LU.64 R24, [R1+0x2e18] ;  /* 0x002e180001187983 */ /* 0x000ee40000300a00 */
[----:B---3--:R-:W-:Y:S02]  /*344f0*/  HMMA.1688.F32.TF32 R12, R4, R12, R24 ;  /* 0x0000000c040c723c */ /* 0x008fe40000081018 */
[----:B------:R-:W2:-:S15]  /*34500*/  LDL.LU.64 R24, [R1+0x2e10] ;  /* 0x002e100001187983 */ /* 0x000e9e0000300a00 */
[----:B------:R-:W-:Y:S02]  /*34510*/  NOP ;  /* 0x0000000000007918 */ /* 0x000fe40000000000 */
[----:B------:R1:W-:Y:S04]  /*34520*/  STL.64 [R1+0x3d0], R12 ;  /* 0x0003d00c01007387 */ /* 0x0003e80000100a00 */
[----:B------:R3:W-:Y:S04]  /*34530*/  STL.64 [R1+0x3d8], R14 ;  /* 0x0003d80e01007387 */ /* 0x0007e80000100a00 */
[----:B-1----:R-:W4:Y:S04]  /*34540*/  LDL.LU R12, [R1+0x2b0] ;  /* 0x0002b000010c7983 */ /* 0x002f280000300800 */
[----:B------:R-:W4:Y:S04]  /*34550*/  LDL.LU R13, [R1+0x2b4] ;  /* 0x0002b400010d7983 */ /* 0x000f280000300800 */
[----:B---3--:R-:W3:Y:S04]  /*34560*/  LDL.LU R14, [R1+0x2b8] ;  /* 0x0002b800010e7983 */ /* 0x008ee80000300800 */
[----:B------:R-:W3:Y:S04]  /*34570*/  LDL.LU R15, [R1+0x2bc] ;  /* 0x0002bc00010f7983 */ /* 0x000ee80000300800 */
[----:B---3--:R-:W-:Y:S04]  /*34580*/  STL.64 [R1+0x2d80], R14 ;  /* 0x002d800e01007387 */ /* 0x008fe80000100a00 */
[----:B----4-:R1:W-:Y:S04]  /*34590*/  STL.64 [R1+0x2d78], R12 ;  /* 0x002d780c01007387 */ /* 0x0103e80000100a00 */
[----:B-1----:R-:W3:Y:S02]  /*345a0*/  LDL.64 R12, [R1+0xb0] ;  /* 0x0000b000010c7983 */ /* 0x002ee40000100a00 */
[----:B---3--:R-:W-:-:S15]  /*345b0*/  HMMA.1688.F32.TF32 R8, R4, R12, R8 ;  /* 0x0000000c0408723c */ /* 0x008fde0000081008 */
[----:B------:R-:W-:-:S04]  /*345c0*/  NOP ;  /* 0x0000000000007918 */ /* 0x000fc80000000000 */
[----:B------:R1:W-:Y:S04]  /*345d0*/  STL.64 [R1+0x3c0], R8 ;  /* 0x0003c00801007387 */ /* 0x0003e80000100a00 */
[----:B------:R3:W-:Y:S04]  /*345e0*/  STL.64 [R1+0x3c8], R10 ;  /* 0x0003c80a01007387 */ /* 0x0007e80000100a00 */
[----:B-1----:R-:W4:Y:S04]  /*345f0*/  LDL.LU R8, [R1+0x2f0] ;  /* 0x0002f00001087983 */ /* 0x002f280000300800 */
[----:B------:R-:W4:Y:S04]  /*34600*/  LDL.LU R9, [R1+0x2f4] ;  /* 0x0002f40001097983 */ /* 0x000f280000300800 */
[----:B---3--:R-:W4:Y:S04]  /*34610*/  LDL.LU R10, [R1+0x2f8] ;  /* 0x0002f800010a7983 */ /* 0x008f280000300800 */
[----:B------:R-:W4:Y:S04]  /*34620*/  LDL.LU R11, [R1+0x2fc] ;  /* 0x0002fc00010b7983 */ /* 0x000f280000300800 */
[----:B------:R1:W-:Y:S04]  /*34630*/  STL.64 [R1+0x2d90], R12 ;  /* 0x002d900c01007387 */ /* 0x0003e80000100a00 */
[----:B-1----:R-:W3:Y:S01]  /*34640*/  LDL.64 R12, [R1+0xc0] ;  /* 0x0000c000010c7983 */ /* 0x002ee20000100a00 */
[C---:B--2---:R-:W-:Y:S03]  /*34650*/  HMMA.1688.F32.TF32 R24, R4.reuse, R24, R16 ;  /* 0x000000180418723c */ /* 0x044fe60000081010 */
[----:B---3--:R-:W-:Y:S04]  /*34660*/  STL.64 [R1+0x2da8], R12 ;  /* 0x002da80c01007387 */ /* 0x008fe80000100a00 */
[----:B------:R-:W2:Y:S04]  /*34670*/  LDL.LU.64 R18, [R1+0x2e08] ;  /* 0x002e080001127983 */ /* 0x000ea80000300a00 */
[----:B------:R-:W2:Y:S08]  /*34680*/  LDL.LU.64 R16, [R1+0x2e00] ;  /* 0x002e000001107983 */ /* 0x000eb00000300a00 */
        /* <DEDUP_REMOVED lines=10> */
[----:B------:R-:W-:Y:S01]  /*34730*/  IMAD.MOV.U32 R12, RZ, RZ, R3 ;  /* 0x000000ffff0c7224 */ /* 0x000fe200078e0003 */
[----:B------:R-:W-:-:S07]  /*34740*/  MOV R13, R2 ;  /* 0x00000002000d7202 */ /* 0x000fce0000000f00 */
[----:B---3--:R-:W-:Y:S01]  /*34750*/  HMMA.1688.F32.TF32 R12, R4, R12, R24 ;  /* 0x0000000c040c723c */ /* 0x008fe20000081018 */
[----:B------:R-:W2:Y:S04]  /*34760*/  LDL.LU.64 R26, [R1+0x2dd8] ;  /* 0x002dd800011a7983 */ /* 0x000ea80000300a00 */
[----:B------:R-:W2:-:S14]  /*34770*/  LDL.LU.64 R24, [R1+0x2dd0] ;  /* 0x002dd00001187983 */ /* 0x000e9c0000300a00 */
[----:B------:R1:W-:Y:S04]  /*34780*/  STL.64 [R1+0x390], R12 ;  /* 0x0003900c01007387 */ /* 0x0003e80000100a00 */
[----:B------:R3:W-:Y:S04]  /*34790*/  STL.64 [R1+0x398], R14 ;  /* 0x0003980e01007387 */ /* 0x0007e80000100a00 */
[----:B-1----:R-:W4:Y:S04]  /*347a0*/  LDL.LU R12, [R1+0x2e0] ;  /* 0x0002e000010c7983 */ /* 0x002f280000300800 */
[----:B------:R-:W4:Y:S04]  /*347b0*/  LDL.LU R13, [R1+0x2e4] ;  /* 0x0002e400010d7983 */ /* 0x000f280000300800 */
[----:B---3--:R-:W3:Y:S04]  /*347c0*/  LDL.LU R14, [R1+0x2e8] ;  /* 0x0002e800010e7983 */ /* 0x008ee80000300800 */
[----:B------:R-:W3:Y:S01]  /*347d0*/  LDL.LU R15, [R1+0x2ec] ;  /* 0x0002ec00010f7983 */ /* 0x000ee20000300800 */
[----:B--2---:R-:W-:-:S15]  /*347e0*/  HMMA.1688.F32.TF32 R24, R4, R16, R24 ;  /* 0x000000100418723c */ /* 0x004fde0000081018 */
[----:B------:R-:W-:-:S04]  /*347f0*/  NOP ;  /* 0x0000000000007918 */ /* 0x000fc80000000000 */
[----:B------:R-:W-:Y:S04]  /*34800*/  STL.64 [R1+0x380], R24 ;  /* 0x0003801801007387 */ /* 0x000fe80000100a00 */
[----:B------:R1:W-:Y:S04]  /*34810*/  STL.64 [R1+0x388], R26 ;  /* 0x0003881a01007387 */ /* 0x0003e80000100a00 */
[----:B-1----:R-:W2:Y:S04]  /*34820*/  LDL.LU.64 R26, [R1+0x2dc8] ;  /* 0x002dc800011a7983 */ /* 0x002ea80000300a00 */
[----:B------:R-:W4:Y:S04]  /*34830*/  LDL.LU.64 R24, [R1+0x2dc0] ;  /* 0x002dc00001187983 */ /* 0x000f280000300a00 */
[----:B------:R1:W-:Y:S04]  /*34840*/  STL.64 [R1+0x2d58], R16 ;  /* 0x002d581001007387 */ /* 0x0003e80000100a00 */
[----:B-1----:R-:W2:Y:S04]  /*34850*/  LDL.64 R16, [R1+0x80] ;  /* 0x0000800001107983 */ /* 0x002ea80000100a00 */
[----:B--2---:R1:W-:Y:S04]  /*34860*/  STL.64 [R1+0x2d60], R16 ;  /* 0x002d601001007387 */ /* 0x0043e80000100a00 */
[----:B-1----:R-:W2:Y:S04]  /*34870*/  LDL.LU R16, [R1+0x2a0] ;  /* 0x0002a00001107983 */ /* 0x002ea80000300800 */
[----:B------:R-:W2:Y:S04]  /*34880*/  LDL.LU R17, [R1+0x2a4] ;  /* 0x0002a40001117983 */ /* 0x000ea80000300800 */
[----:B------:R-:W2:Y:S04]  /*34890*/  LDL.LU R18, [R1+0x2a8] ;  /* 0x0002a80001127983 */ /* 0x000ea80000300800 */
[----:B------:R-:W2:Y:S04]  /*348a0*/  LDL.LU R19, [R1+0x2ac] ;  /* 0x0002ac0001137983 */ /* 0x000ea80000300800 */
[----:B--2---:R-:W-:Y:S04]  /*348b0*/  STL.64 [R1+0x2d70], R18 ;  /* 0x002d701201007387 */ /* 0x004fe80000100a00 */
[----:B------:R1:W-:Y:S04]  /*348c0*/  STL.64 [R1+0x2d68], R16 ;  /* 0x002d681001007387 */ /* 0x0003e80000100a00 */
[----:B-1----:R-:W2:Y:S04]  /*348d0*/  LDL.64 R16, [R1+0xa0] ;  /* 0x0000a00001107983 */ /* 0x002ea80000100a00 */
[----:B--2---:R1:W-:Y:S04]  /*348e0*/  STL.64 [R1+0x2d88], R16 ;  /* 0x002d881001007387 */ /* 0x0043e80000100a00 */
        /* <DEDUP_REMOVED lines=15> */
[----:B------:R4:W-:Y:S04]  /*349e0*/  STL.64 [R1+0x2f0], R4 ;  /* 0x0002f00401007387 */ /* 0x0009e80000100a00 */
[----:B------:R-:W-:Y:S04]  /*349f0*/  STL.64 [R1+0x2f8], R6 ;  /* 0x0002f80601007387 */ /* 0x000fe80000100a00 */
[----:B-1----:R-:W2:Y:S04]  /*34a00*/  LDL.LU R24, [R1+0x280] ;  /* 0x0002800001187983 */ /* 0x002ea80000300800 */
[----:B------:R-:W2:Y:S04]  /*34a10*/  LDL.LU R25, [R1+0x284] ;  /* 0x0002840001197983 */ /* 0x000ea80000300800 */
[----:B------:R-:W2:Y:S04]  /*34a20*/  LDL.LU R26, [R1+0x288] ;  /* 0x00028800011a7983 */ /* 0x000ea80000300800 */
[----:B------:R-:W2:Y:S04]  /*34a30*/  LDL.LU R27, [R1+0x28c] ;  /* 0x00028c00011b7983 */ /* 0x000ea80000300800 */
[----:B----4-:R-:W4:Y:S01]  /*34a40*/  LDL.64 R4, [R1+0x90] ;  /* 0x0000900001047983 */ /* 0x010f220000100a00 */
[----:B---3--:R-:W-:-:S15]  /*34a50*/  HMMA.1688.F32.TF32 R12, R8, R20, R12 ;  /* 0x00000014080c723c */ /* 0x008fde000008100c */
[----:B------:R-:W-:-:S04]  /*34a60*/  NOP ;  /* 0x0000000000007918 */ /* 0x000fc80000000000 */
[----:B------:R1:W-:Y:S04]  /*34a70*/  STL.64 [R1+0x2e0], R12 ;  /* 0x0002e00c01007387 */ /* 0x0003e80000100a00 */
[----:B------:R-:W-:Y:S04]  /*34a80*/  STL.64 [R1+0x2e8], R14 ;  /* 0x0002e80e01007387 */ /* 0x000fe80000100a00 */
        /* <DEDUP_REMOVED lines=14> */
[----:B------:R1:W-:Y:S04]  /*34b70*/  STL.64 [R1+0x2c0], R16 ;  /* 0x0002c01001007387 */ /* 0x0003e80000100a00 */
[----:B------:R2:W-:Y:S04]  /*34b80*/  STL.64 [R1+0x2c8], R18 ;  /* 0x0002c81201007387 */ /* 0x0005e80000100a00 */
[----:B-1----:R-:W3:Y:S04]  /*34b90*/  LDL.LU.64 R16, [R1+0x2d88] ;  /* 0x002d880001107983 */ /* 0x002ee80000300a00 */
[----:B------:R-:W3:Y:S04]  /*34ba0*/  LDL.LU.64 R14, [R1+0x2d80] ;  /* 0x002d8000010e7983 */ /* 0x000ee80000300a00 */
[----:B------:R-:W3:Y:S02]  /*34bb0*/  LDL.LU.64 R12, [R1+0x2d78] ;  /* 0x002d7800010c7983 */ /* 0x000ee40000300a00 */
[----:B---3--:R-:W-:-:S15]  /*34bc0*/  HMMA.1688.F32.TF32 R12, R8, R16, R12 ;  /* 0x00000010080c723c */ /* 0x008fde000008100c */
[----:B------:R-:W-:-:S04]  /*34bd0*/  NOP ;  /* 0x0000000000007918 */ /* 0x000fc80000000000 */
[----:B------:R1:W-:Y:S04]  /*34be0*/  STL.64 [R1+0x2b0], R12 ;  /* 0x0002b00c01007387 */ /* 0x0003e80000100a00 */
[----:B------:R-:W-:Y:S04]  /*34bf0*/  STL.64 [R1+0x2b8], R14 ;  /* 0x0002b80e01007387 */ /* 0x000fe80000100a00 */
[----:B--2---:R-:W4:Y:S01]  /*34c00*/  LDL.LU.64 R18, [R1+0x2d70] ;  /* 0x002d700001127983 */ /* 0x004f220000300a00 */
[----:B-1----:R-:W-:Y:S01]  /*34c10*/  MOV R13, R16 ;  /* 0x00000010000d7202 */ /* 0x002fe20000000f00 */
[----:B------:R-:W-:-:S02]  /*34c20*/  IMAD.MOV.U32 R12, RZ, RZ, R17 ;  /* 0x000000ffff0c7224 */ /* 0x000fc400078e0011 */
[----:B------:R-:W4:Y:S02]  /*34c30*/  LDL.LU.64 R16, [R1+0x2d68] ;  /* 0x002d680001107983 */ /* 0x000f240000300a00 */
[----:B----4-:R-:W-:-:S15]  /*34c40*/  HMMA.1688.F32.TF32 R16, R8, R4, R16 ;  /* 0x000000040810723c */ /* 0x010fde0000081010 */
[----:B------:R-:W-:-:S04]  /*34c50*/  NOP ;  /* 0x0000000000007918 */ /* 0x000fc80000000000 */
[----:B------:R1:W-:Y:S04]  /*34c60*/  STL.64 [R1+0x2a0], R16 ;  /* 0x0002a01001007387 */ /* 0x0003e80000100a00 */
[----:B------:R-:W-:Y:S04]  /*34c70*/  STL.64 [R1+0x2a8], R18 ;  /* 0x0002a81201007387 */ /* 0x000fe80000100a00 */
[----:B-1----:R-:W2:Y:S04]  /*34c80*/  LDL.LU.64 R16, [R1+0x2d60] ;  /* 0x002d600001107983 */ /* 0x002ea80000300a00 */
[----:B------:R1:W-:Y:S04]  /*34c90*/  STL.64 [R1+0x2cd0], R4 ;  /* 0x002cd00401007387 */ /* 0x0003e80000100a00 */
[----:B-1----:R-:W2:Y:S04]  /*34ca0*/  LDL.LU R4, [R1+0x290] ;  /* 0x0002900001047983 */ /* 0x002ea80000300800 */
[----:B------:R-:W2:Y:S04]  /*34cb0*/  LDL.LU R5, [R1+0x294] ;  /* 0x0002940001057983 */ /* 0x000ea80000300800 */
[----:B------:R-:W2:Y:S04]  /*34cc0*/  LDL.LU R6, [R1+0x298] ;  /* 0x0002980001067983 */ /* 0x000ea80000300800 */
[----:B------:R-:W2:Y:S02]  /*34cd0*/  LDL.LU R7, [R1+0x29c] ;  /* 0x00029c0001077983 */ /* 0x000ea40000300800 */
[----:B--2---:R-:W-:-:S15]  /*34ce0*/  HMMA.1688.F32.TF32 R4, R8, R16, R4 ;  /* 0x000000100804723c */ /* 0x004fde0000081004 */
[----:B------:R-:W-:-:S04]  /*34cf0*/  NOP ;  /* 0x0000000000007918 */ /* 0x000fc80000000000 */
[----:B------:R-:W-:Y:S04]  /*34d00*/  STL.64 [R1+0x290], R4 ;  /* 0x0002900401007387 */ /* 0x000fe80000100a00 */
[----:B------:R1:W-:Y:S02]  /*34d10*/  STL.64 [R1+0x298], R6 ;  /* 0x0002980601007387 */ /* 0x0003e40000100a00 */
[----:B-1----:R-:W-:Y:S02]  /*34d20*/  IMAD.MOV.U32 R7, RZ, RZ, R16 ;  /* 0x000000ffff077224 */ /* 0x002fe400078e0010 */
[----:B------:R-:W-:Y:S02]  /*34d30*/  IMAD.MOV.U32 R6, RZ, RZ, R17 ;  /* 0x000000ffff067224 */ /* 0x000fe400078e0011 */
        /* <DEDUP_REMOVED lines=8> */
[----:B------:R-:W3:Y:S04]  /*34dc0*/  LDL.LU.64 R24, [R1+0x2d48] ;  /* 0x002d480001187983 */ /* 0x000ee80000300a00 */
[----:B------:R-:W4:Y:S04]  /*34dd0*/  LDL.LU R16, [R1+0x190] ;  /* 0x0001900001107983 */ /* 0x000f280000300800 */
[----:B------:R-:W4:Y:S04]  /*34de0*/  LDL.LU R17, [R1+0x194] ;  /* 0x0001940001117983 */ /* 0x000f280000300800 */
[----:B------:R-:W2:Y:S04]  /*34df0*/  LDL.LU R18, [R1+0x198] ;  /* 0x0001980001127983 */ /* 0x000ea80000300800 */
[----:B------:R-:W2:Y:S01]  /*34e00*/  LDL.LU R19, [R1+0x19c] ;  /* 0x00019c0001137983 */ /* 0x000ea20000300800 */
[----:B------:R-:W-:-:S02]  /*34e10*/  IMAD.MOV.U32 R4, RZ, RZ, R13 ;  /* 0x000000ffff047224 */ /* 0x000fc400078e000d */
[----:B------:R-:W-:Y:S02]  /*34e20*/  IMAD.MOV.U32 R5, RZ, RZ, R12 ;  /* 0x000000ffff057224 */ /* 0x000fe400078e000c */
[----:B------:R-:W3:Y:S04]  /*34e30*/  LDL.LU R12, [R1+0x1f0] ;  /* 0x0001f000010c7983 */ /* 0x000ee80000300800 */
[----:B------:R-:W3:Y:S04]  /*34e40*/  LDL.LU R13, [R1+0x1f4] ;  /* 0x0001f400010d7983 */ /* 0x000ee80000300800 */
[----:B------:R-:W3:Y:S04]  /*34e50*/  LDL.LU R14, [R1+0x1f8] ;  /* 0x0001f800010e7983 */ /* 0x000ee80000300800 */
[----:B------:R-:W3:Y:S04]  /*34e60*/  LDL.LU R15, [R1+0x1fc] ;  /* 0x0001fc00010f7983 */ /* 0x000ee80000300800 */
[----:B------:R-:W-:Y:S04]  /*34e70*/  STL.64 [R1+0x2ce8], R4 ;  /* 0x002ce80401007387 */ /* 0x000fe80000100a00 */
[----:B--2---:R-:W-:Y:S04]  /*34e80*/  STL.64 [R1+0x2cc8], R18 ;  /* 0x002cc81201007387 */ /* 0x004fe80000100a00 */
[----:B----4-:R1:W-:Y:S04]  /*34e90*/  STL.64 [R1+0x2cc0], R16 ;  /* 0x002cc01001007387 */ /* 0x0103e80000100a00 */
[----:B-1----:R-:W2:Y:S04]  /*34ea0*/  LDL.LU R16, [R1+0x1a0] ;  /* 0x0001a00001107983 */ /* 0x002ea80000300800 */
[----:B------:R-:W2:Y:S04]  /*34eb0*/  LDL.LU R17, [R1+0x1a4] ;  /* 0x0001a40001117983 */ /* 0x000ea80000300800 */
[----:B------:R-:W4:Y:S04]  /*34ec0*/  LDL.LU R18, [R1+0x1a8] ;  /* 0x0001a80001127983 */ /* 0x000f280000300800 */
[----:B------:R-:W4:Y:S01]  /*34ed0*/  LDL.LU R19, [R1+0x1ac] ;  /* 0x0001ac0001137983 */ /* 0x000f220000300800 */
[----:B------:R-:W-:-:S02]  /*34ee0*/  IMAD.MOV.U32 R4, RZ, RZ, R2 ;  /* 0x000000ffff047224 */ /* 0x000fc400078e0002 */
[----:B------:R-:W-:Y:S01]  /*34ef0*/  IMAD.MOV.U32 R5, RZ, RZ, R28 ;  /* 0x000000ffff057224 */ /* 0x000fe200078e001c */
[----:B------:R-:W2:Y:S04]  /*34f00*/  LDL.LU R2, [R1+0x2d44] ;  /* 0x002d440001027983 */ /* 0x000ea80000300800 */
[----:B------:R-:W3:Y:S04]  /*34f10*/  LDL.LU R28, [R1+0x2d40] ;  /* 0x002d4000011c7983 */ /* 0x000ee80000300800 */
[----:B------:R-:W-:Y:S04]  /*34f20*/  STL.64 [R1+0x2d00], R4 ;  /* 0x002d000401007387 */ /* 0x000fe80000100a00 */
[----:B----4-:R-:W-:Y:S04]  /*34f30*/  STL.64 [R1+0x2ce0], R18 ;  /* 0x002ce01201007387 */ /* 0x010fe80000100a00 */
[----:B--2---:R1:W-:Y:S04]  /*34f40*/  STL.64 [R1+0x2cd8], R16 ;  /* 0x002cd81001007387 */ /* 0x0043e80000100a00 */
[----:B-1----:R-:W2:Y:S04]  /*34f50*/  LDL.LU R16, [R1+0x1b0] ;  /* 0x0001b00001107983 */ /* 0x002ea80000300800 */
[----:B------:R-:W2:Y:S04]  /*34f60*/  LDL.LU R17, [R1+0x1b4] ;  /* 0x0001b40001117983 */ /* 0x000ea80000300800 */
[----:B------:R-:W4:Y:S04]  /*34f70*/  LDL.LU R18, [R1+0x1b8] ;  /* 0x0001b80001127983 */ /* 0x000f280000300800 */
[----:B------:R-:W4:Y:S01]  /*34f80*/  LDL.LU R19, [R1+0x1bc] ;  /* 0x0001bc0001137983 */ /* 0x000f220000300800 */
[----:B------:R-:W-:Y:S01]  /*34f90*/  MOV R4, R29 ;  /* 0x0000001d00047202 */ /* 0x000fe20000000f00 */
[----:B------:R-:W-:-:S02]  /*34fa0*/  IMAD.MOV.U32 R5, RZ, RZ, R3 ;  /* 0x000000ffff057224 */ /* 0x000fc400078e0003 */
[----:B------:R-:W2:Y:S04]  /*34fb0*/  LDL.LU R29, [R1+0x2d3c] ;  /* 0x002d3c00011d7983 */ /* 0x000ea80000300800 */
[----:B------:R-:W3:Y:S04]  /*34fc0*/  LDL.LU R3, [R1+0x2d38] ;  /* 0x002d380001037983 */ /* 0x000ee80000300800 */
        /* <DEDUP_REMOVED lines=19> */
[----:B-1----:R-:W3:Y:S04]  /*35100*/  LDL.LU R24, [R1+0x1e0] ;  /* 0x0001e00001187983 */ /* 0x002ee80000300800 */
[----:B------:R-:W3:Y:S04]  /*35110*/  LDL.LU R25, [R1+0x1e4] ;  /* 0x0001e40001197983 */ /* 0x000ee80000300800 */
[----:B------:R-:W3:Y:S04]  /*35120*/  LDL.LU R26, [R1+0x1e8] ;  /* 0x0001e800011a7983 */ /* 0x000ee80000300800 */
[----:B------:R-:W3:Y:S01]  /*35130*/  LDL.LU R27, [R1+0x1ec] ;  /* 0x0001ec00011b7983 */ /* 0x000ee20000300800 */
[----:B----4-:R-:W-:-:S02]  /*35140*/  IMAD.MOV.U32 R8, RZ, RZ, R23 ;  /* 0x000000ffff087224 */ /* 0x010fc400078e0017 */
[----:B------:R-:W-:Y:S01]  /*35150*/  IMAD.MOV.U32 R9, RZ, RZ, R22 ;  /* 0x000000ffff097224 */ /* 0x000fe200078e0016 */
[----:B------:R-:W-:Y:S01]  /*35160*/  MOV R22, R28 ;  /* 0x0000001c00167202 */ /* 0x000fe20000000f00 */
[----:B------:R-:W-:Y:S01]  /*35170*/  IMAD.MOV.U32 R23, RZ, RZ, R2 ;  /* 0x000000ffff177224 */ /* 0x000fe200078e0002 */
[----:B---3--:R-:W-:Y:S01]  /*35180*/  HMMA.1688.F32.TF32 R24, R12, R20, R24 ;  /* 0x000000140c18723c */ /* 0x008fe20000081018 */
[----:B------:R-:W3:Y:S01]  /*35190*/  LDL.LU R20, [R1+0x420] ;  /* 0x0004200001147983 */ /* 0x000ee20000300800 */
[----:B------:R-:W-:-:S15]  /*351a0*/  IMAD.MOV.U32 R21, RZ, RZ, R29 ;  /* 0x000000ffff157224 */ /* 0x000fde00078e001d */
[----:B------:R-:W-:Y:S02]  /*351b0*/  NOP ;  /* 0x0000000000007918 */ /* 0x000fe40000000000 */
[----:B------:R-:W-:Y:S04]  /*351c0*/  STL.64 [R1+0x1e0], R24 ;  /* 0x0001e01801007387 */ /* 0x000fe80000100a00 */
[----:B------:R-:W-:Y:S04]  /*351d0*/  STL.64 [R1+0x1e8], R26 ;  /* 0x0001e81a01007387 */ /* 0x000fe80000100a00 */
[----:B------:R-:W4:Y:S04]  /*351e0*/  LDL.LU R29, [R1+0x2d24] ;  /* 0x002d2400011d7983 */ /* 0x000f280000300800 */
[----:B------:R-:W2:Y:S04]  /*351f0*/  LDL.LU R28, [R1+0x2d20] ;  /* 0x002d2000011c7983 */ /* 0x000ea80000300800 */
[----:B------:R-:W2:Y:S04]  /*35200*/  LDL.LU R2, [R1+0x2d1c] ;  /* 0x002d1c0001027983 */ /* 0x000ea80000300800 */
[----:B------:R-:W-:Y:S04]  /*35210*/  STL.64 [R1+0x2c08], R22 ;  /* 0x002c081601007387 */ /* 0x000fe80000100a00 */
[----:B---3--:R1:W-:Y:S04]  /*35220*/  STL.64 [R1+0x2c00], R20 ;  /* 0x002c001401007387 */ /* 0x0083e80000100a00 */
[----:B-1----:R-:W3:Y:S04]  /*35230*/  LDL.LU R20, [R1+0x450] ;  /* 0x0004500001147983 */ /* 0x002ee80000300800 */
[----:B------:R-:W3:Y:S04]  /*35240*/  LDL.LU R21, [R1+0x454] ;  /* 0x0004540001157983 */ /* 0x000ee80000300800 */
[----:B------:R-:W2:Y:S01]  /*35250*/  LDL.LU R22, [R1+0x458] ;  /* 0x0004580001167983 */ /* 0x000ea20000300800 */
[----:B------:R-:W-:-:S03]  /*35260*/  IMAD.MOV.U32 R23, RZ, RZ, R3 ;  /* 0x000000ffff177224 */ /* 0x000fc600078e0003 */
[----:B------:R-:W3:Y:S04]  /*35270*/  LDL.LU R3, [R1+0x2d18] ;  /* 0x002d180001037983 */ /* 0x000ee80000300800 */
[----:B--2---:R-:W-:Y:S04]  /*35280*/  STL.64 [R1+0x2c18], R22 ;  /* 0x002c181601007387 */ /* 0x004fe80000100a00 */
[----:B---3--:R1:W-:Y:S04]  /*35290*/  STL.64 [R1+0x2c10], R20 ;  /* 0x002c101401007387 */ /* 0x0083e80000100a00 */
[----:B------:R-:W2:Y:S04]  /*352a0*/  LDL.LU R24, [R1+0x180] ;  /* 0x0001800001187983 */ /* 0x000ea80000300800 */
[----:B------:R-:W2:Y:S04]  /*352b0*/  LDL.LU R25, [R1+0x184] ;  /* 0x0001840001197983 */ /* 0x000ea80000300800 */
[----:B------:R-:W2:Y:S04]  /*352c0*/  LDL.LU R26, [R1+0x188] ;  /* 0x00018800011a7983 */ /* 0x000ea80000300800 */
[----:B------:R-:W2:Y:S01]  /*352d0*/  LDL.LU R27, [R1+0x18c] ;  /* 0x00018c00011b7983 */ /* 0x000ea20000300800 */
[----:B-1----:R-:W-:-:S02]  /*352e0*/  IMAD.MOV.U32 R20, RZ, RZ, R7 ;  /* 0x000000ffff147224 */ /* 0x002fc400078e0007 */
[----:B------:R-:W-:Y:S02]  /*352f0*/  IMAD.MOV.U32 R21, RZ, RZ, R6 ;  /* 0x000000ffff157224 */ /* 0x000fe400078e0006 */
[----:B------:R-:W-:Y:S01]  /*35300*/  HMMA.1688.F32.TF32 R4, R12, R4, R16 ;  /* 0x000000040c04723c */ /* 0x000fe20000081010 */
[----:B------:R-:W3:Y:S04]  /*35310*/  LDL.LU.64 R18, [R1+0x2d10] ;  /* 0x002d100001127983 */ /* 0x000ee80000300a00 */
[----:B------:R-:W3:-:S14]  /*35320*/  LDL.LU.64 R16, [R1+0x2d08] ;  /* 0x002d080001107983 */ /* 0x000edc0000300a00 */
        /* <DEDUP_REMOVED lines=17> */
[----:B------:R-:W-:Y:S04]  /*35440*/  STL.64 [R1+0x1a0], R16 ;  /* 0x0001a01001007387 */ /* 0x000fe80000100a00 */
[----:B------:R1:W-:Y:S04]  /*35450*/  STL.64 [R1+0x1a8], R18 ;  /* 0x0001a81201007387 */ /* 0x0003e80000100a00 */
[----:B-1----:R-:W3:Y:S04]  /*35460*/  LDL.LU.64 R18, [R1+0x2cc8] ;  /* 0x002cc80001127983 */ /* 0x002ee80000300a00 */
[----:B------:R-:W3:Y:S01]  /*35470*/  LDL.LU.64 R16, [R1+0x2cc0] ;  /* 0x002cc00001107983 */ /* 0x000ee20000300a00 */
[----:B------:R-:W-:-:S03]  /*35480*/  MOV R11, R4 ;  /* 0x00000004000b7202 */ /* 0x000fc60000000f00 */
        /* <DEDUP_REMOVED lines=11> */
[----:B---3--:R-:W3:Y:S04]  /*35540*/  LDL.LU R18, [R1+0xf8] ;  /* 0x0000f80001127983 */ /* 0x008ee80000300800 */
[----:B------:R-:W3:Y:S04]  /*35550*/  LDL.LU R19, [R1+0xfc] ;  /* 0x0000fc0001137983 */ /* 0x000ee80000300800 */
[----:B--2---:R-:W-:Y:S04]  /*35560*/  STL.64 [R1+0x2c68], R6 ;  /* 0x002c680601007387 */ /* 0x004fe80000100a00 */
[----:B------:R1:W-:Y:S04]  /*35570*/  STL.64 [R1+0x2c60], R4 ;  /* 0x002c600401007387 */ /* 0x0003e80000100a00 */
[----:B-1----:R-:W2:Y:S04]  /*35580*/  LDL.LU.64 R4, [R1+0xc0] ;  /* 0x0000c00001047983 */ /* 0x002ea80000300a00 */
[----:B--2---:R1:W-:Y:S04]  /*35590*/  STL.64 [R1+0x2c78], R4 ;  /* 0x002c780401007387 */ /* 0x0043e80000100a00 */
[----:B-1----:R-:W2:Y:S04]  /*355a0*/  LDL.LU.64 R4, [R1+0xd0] ;  /* 0x0000d00001047983 */ /* 0x002ea80000300a00 */
[----:B------:R1:W-:Y:S02]  /*355b0*/  STL.64 [R1+0x2c28], R20 ;  /* 0x002c281401007387 */ /* 0x0003e40000100a00 */
[----:B-1----:R-:W-:-:S02]  /*355c0*/  IMAD.MOV.U32 R20, RZ, RZ, R11 ;  /* 0x000000ffff147224 */ /* 0x002fc400078e000b */
[----:B------:R-:W-:-:S05]  /*355d0*/  IMAD.MOV.U32 R21, RZ, RZ, R10 ;  /* 0x000000ffff157224 */ /* 0x000fca00078e000a */
[----:B------:R1:W-:Y:S04]  /*355e0*/  STL.64 [R1+0x2c40], R20 ;  /* 0x002c401401007387 */ /* 0x0003e80000100a00 */
[----:B-1----:R-:W2:Y:S01]  /*355f0*/  LDL.LU.64 R20, [R1+0xa0] ;  /* 0x0000a00001147983 */ /* 0x002ea20000300a00 */
[----:B------:R-:W-:Y:S03]  /*35600*/  HMMA.1688.F32.TF32 R24, R12, R8, R24 ;  /* 0x000000080c18723c */ /* 0x000fe60000081018 */
[----:B--2---:R1:W-:Y:S04]  /*35610*/  STL.64 [R1+0x2c58], R20 ;  /* 0x002c581401007387 */ /* 0x0043e80000100a00 */
[----:B-1----:R-:W2:Y:S04]  /*35620*/  LDL.LU.64 R20, [R1+0xb0] ;  /* 0x0000b00001147983 */ /* 0x002ea80000300a00 */
        /* <DEDUP_REMOVED lines=8> */
[----:B------:R-:W3:Y:S04]  /*356b0*/  LDL.LU.64 R24, [R1+0x2cb0] ;  /* 0x002cb00001187983 */ /* 0x000ee80000300a00 */
[----:B------:R1:W-:Y:S04]  /*356c0*/  STL.64 [R1+0x2c20], R8 ;  /* 0x002c200801007387 */ /* 0x0003e80000100a00 */
[----:B-1----:R-:W2:Y:S01]  /*356d0*/  LDL.LU R8, [R1+0x460] ;  /* 0x0004600001087983 */ /* 0x002ea20000300800 */
[----:B------:R-:W-:Y:S01]  /*356e0*/  MOV R10, R28 ;  /* 0x0000001c000a7202 */ /* 0x000fe20000000f00 */
[----:B----4-:R-:W-:-:S02]  /*356f0*/  IMAD.MOV.U32 R11, RZ, RZ, R29 ;  /* 0x000000ffff0b7224 */ /* 0x010fc400078e001d */
[----:B------:R-:W-:Y:S02]  /*35700*/  IMAD.MOV.U32 R9, RZ, RZ, R2 ;  /* 0x000000ffff097224 */ /* 0x000fe400078e0002 */
[----:B------:R-:W4:Y:S04]  /*35710*/  LDL.LU R2, [R1+0x2ca8] ;  /* 0x002ca80001027983 */ /* 0x000f280000300800 */
[----:B------:R-:W3:Y:S04]  /*35720*/  LDL.LU R28, [R1+0x2ca4] ;  /* 0x002ca400011c7983 */ /* 0x000ee80000300800 */
[----:B------:R-:W3:Y:S04]  /*35730*/  LDL.LU R29, [R1+0x2ca0] ;  /* 0x002ca000011d7983 */ /* 0x000ee80000300800 */
[----:B------:R-:W-:Y:S04]  /*35740*/  STL.64 [R1+0x2c38], R10 ;  /* 0x002c380a01007387 */ /* 0x000fe80000100a00 */
[----:B--2---:R1:W-:Y:S04]  /*35750*/  STL.64 [R1+0x2c30], R8 ;  /* 0x002c300801007387 */ /* 0x0043e80000100a00 */
[----:B-1----:R-:W2:Y:S04]  /*35760*/  LDL.LU R8, [R1+0x470] ;  /* 0x0004700001087983 */ /* 0x002ea80000300800 */
[----:B------:R-:W2:Y:S04]  /*35770*/  LDL.LU R9, [R1+0x474] ;  /* 0x0004740001097983 */ /* 0x000ea80000300800 */
[----:B------:R-:W2:Y:S01]  /*35780*/  LDL.LU R10, [R1+0x478] ;  /* 0x00047800010a7983 */ /* 0x000ea20000300800 */
[----:B------:R-:W-:-:S03]  /*35790*/  IMAD.MOV.U32 R11, RZ, RZ, R3 ;  /* 0x000000ffff0b7224 */ /* 0x000fc600078e0003 */
[----:B------:R-:W4:Y:S01]  /*357a0*/  LDL.LU R3, [R1+0x2c9c] ;  /* 0x002c9c0001037983 */ /* 0x000f220000300800 */
[----:B---3--:R-:W-:Y:S03]  /*357b0*/  HMMA.1688.F32.TF32 R12, R12, R24, R16 ;  /* 0x000000180c0c723c */ /* 0x008fe60000081010 */
[----:B--2---:R-:W-:Y:S04]  /*357c0*/  STL.64 [R1+0x2c50], R10 ;  /* 0x002c500a01007387 */ /* 0x004fe80000100a00 */
[----:B------:R1:W-:Y:S02]  /*357d0*/  STL.64 [R1+0x2c48], R8 ;  /* 0x002c480801007387 */ /* 0x0003e40000100a00 */
[----:B-1----:R-:W-:-:S02]  /*357e0*/  IMAD.MOV.U32 R8, RZ, RZ, R29 ;  /* 0x000000ffff087224 */ /* 0x002fc400078e001d */
[----:B------:R-:W-:Y:S01]  /*357f0*/  IMAD.MOV.U32 R9, RZ, RZ, R28 ;  /* 0x000000ffff097224 */ /* 0x000fe200078e001c */
[----:B------:R-:W2:Y:S04]  /*35800*/  LDL.LU R29, [R1+0x2c98] ;  /* 0x002c9800011d7983 */ /* 0x000ea80000300800 */
[----:B------:R-:W3:Y:S01]  /*35810*/  LDL.LU R28, [R1+0x2c94] ;  /* 0x002c9400011c7983 */ /* 0x000ee20000300800 */
[----:B----4-:R-:W-:-:S03]  /*35820*/  MOV R10, R2 ;  /* 0x00000002000a7202 */ /* 0x010fc60000000f00 */
[----:B------:R-:W4:Y:S04]  /*35830*/  LDL.LU R2, [R1+0x2c90] ;  /* 0x002c900001027983 */ /* 0x000f280000300800 */
[----:B------:R-:W4:Y:S04]  /*35840*/  LDL.LU R11, [R1+0x48c] ;  /* 0x00048c00010b7983 */ /* 0x000f280000300800 */
[----:B------:R-:W4:Y:S04]  /*35850*/  LDL.LU.64 R18, [R1+0x2c88] ;  /* 0x002c880001127983 */ /* 0x000f280000300a00 */
[----:B------:R-:W4:Y:S04]  /*35860*/  LDL.LU.64 R16, [R1+0x2c80] ;  /* 0x002c800001107983 */ /* 0x000f280000300a00 */
[----:B------:R-:W-:Y:S04]  /*35870*/  STL.64 [R1+0xf0], R12 ;  /* 0x0000f00c01007387 */ /* 0x000fe80000100a00 */
[----:B------:R1:W-:Y:S02]  /*35880*/  STL.64 [R1+0xf8], R14 ;  /* 0x0000f80e01007387 */ /* 0x0003e40000100a00 */
[----:B-1----:R-:W-:-:S02]  /*35890*/  IMAD.MOV.U32 R14, RZ, RZ, R3 ;  /* 0x000000ffff0e7224 */ /* 0x002fc400078e0003 */
[----:B--2---:R-:W-:Y:S02]  /*358a0*/  IMAD.MOV.U32 R12, RZ, RZ, R29 ;  /* 0x000000ffff0c7224 */ /* 0x004fe400078e001d */
[----:B---3--:R-:W-:Y:S02]  /*358b0*/  IMAD.MOV.U32 R13, RZ, RZ, R28 ;  /* 0x000000ffff0d7224 */ /* 0x008fe400078e001c */
[----:B----4-:R-:W-:-:S07]  /*358c0*/  IMAD.MOV.U32 R15, RZ, RZ, R2 ;  /* 0x000000ffff0f7224 */ /* 0x010fce00078e0002 */
[----:B------:R-:W-:-:S15]  /*358d0*/  HMMA.1688.F32.TF32 R12, R16, R4, R12 ;  /* 0x00000004100c723c */ /* 0x000fde000008100c */
[----:B------:R-:W-:-:S04]  /*358e0*/  NOP ;  /* 0x0000000000007918 */ /* 0x000fc80000000000 */
[----:B------:R1:W-:Y:S04]  /*358f0*/  STL.64 [R1+0xe0], R12 ;  /* 0x0000e00c01007387 */ /* 0x0003e80000100a00 */
[----:B------:R2:W-:Y:S01]  /*35900*/  STL.64 [R1+0xe8], R14 ;  /* 0x0000e80e01007387 */ /* 0x0005e20000100a00 */
[----:B-1----:R-:W-:Y:S01]  /*35910*/  MOV R13, R4 ;  /* 0x00000004000d7202 */ /* 0x002fe20000000f00 */
[----:B------:R-:W-:Y:S02]  /*35920*/  IMAD.MOV.U32 R12, RZ, RZ, R5 ;  /* 0x000000ffff0c7224 */ /* 0x000fe400078e0005 */
[----:B------:R-:W3:Y:S02]  /*35930*/  LDL.LU.64 R4, [R1+0x2c78] ;  /* 0x002c780001047983 */ /* 0x000ee40000300a00 */
[----:B---3--:R-:W-:Y:S01]  /*35940*/  HMMA.1688.F32.TF32 R20, R16, R4, R20 ;  /* 0x000000041014723c */ /* 0x008fe20000081014 */
[----:B--2---:R-:W-:-:S02]  /*35950*/  IMAD.MOV.U32 R15, RZ, RZ, R4 ;  /* 0x000000ffff0f7224 */ /* 0x004fc400078e0004 */
        /* <DEDUP_REMOVED lines=13> */
[----:B------:R-:W3:Y:S02]  /*35a30*/  LDL.LU.64 R20, [R1+0x2c58] ;  /* 0x002c580001147983 */ /* 0x000ee40000300a00 */
[----:B---3--:R-:W-:Y:S01]  /*35a40*/  HMMA.1688.F32.TF32 R8, R16, R20, R8 ;  /* 0x000000141008723c */ /* 0x008fe20000081008 */
[----:B--2---:R-:W-:-:S02]  /*35a50*/  IMAD.MOV.U32 R7, RZ, RZ, R20 ;  /* 0x000000ffff077224 */ /* 0x004fc400078e0014 */
        /* <DEDUP_REMOVED lines=10> */
[----:B------:R1:W-:Y:S04]  /*35b00*/  STL.64 [R1+0x30], R20 ;  /* 0x0000301401007387 */ /* 0x0003e80000100a00 */
[----:B------:R2:W-:Y:S04]  /*35b10*/  STL [R1+0x38], R22 ;  /* 0x0000381601007387 */ /* 0x0005e80000100800 */
[----:B-1----:R-:W2:Y:S01]  /*35b20*/  LDL.LU.64 R20, [R1+0x2c28] ;  /* 0x002c280001147983 */ /* 0x002ea20000300a00 */
[----:B------:R-:W-:-:S05]  /*35b30*/  IMAD.MOV.U32 R2, RZ, RZ, R23 ;  /* 0x000000ffff027224 */ /* 0x000fca00078e0017 */
        /* <DEDUP_REMOVED lines=8> */
[----:B--2---:R-:W-:Y:S02]  /*35bc0*/  HMMA.1688.F32.TF32 R8, R16, R8, R20 ;  /* 0x000000081008723c */ /* 0x004fe40000081014 */
[----:B------:R-:W2:Y:S04]  /*35bd0*/  LDL.LU.64 R22, [R1+0x2c08] ;  /* 0x002c080001167983 */ /* 0x000ea80000300a00 */
[----:B------:R-:W2:-:S13]  /*35be0*/  LDL.LU.64 R20, [R1+0x2c00] ;  /* 0x002c000001147983 */ /* 0x000e9a0000300a00 */
[----:B------:R-:W-:Y:S01]  /*35bf0*/  MOV R29, R9 ;  /* 0x00000009001d7202 */ /* 0x000fe20000000f00 */
[----:B------:R-:W-:Y:S02]  /*35c00*/  IMAD.MOV.U32 R2, RZ, RZ, R8 ;  /* 0x000000ffff027224 */ /* 0x000fe400078e0008 */
[----:B------:R-:W-:Y:S02]  /*35c10*/  IMAD.MOV.U32 R28, RZ, RZ, R10 ;  /* 0x000000ffff1c7224 */ /* 0x000fe400078e000a */
[----:B------:R-:W-:Y:S01]  /*35c20*/  IMAD.MOV.U32 R3, RZ, RZ, R11 ;  /* 0x000000ffff037224 */ /* 0x000fe200078e000b */
[----:B------:R-:W-:Y:S04]  /*35c30*/  LDS R10, [R0+UR8+0x26000] ;  /* 0x02600008000a7984 */ /* 0x000fe80008000800 */
[----:B------:R1:W-:Y:S04]  /*35c40*/  STL [R1+0x2a04], R29 ;  /* 0x002a041d01007387 */ /* 0x0003e80000100800 */
[----:B------:R-:W-:Y:S04]  /*35c50*/  STL [R1+0x2a00], R2 ;  /* 0x002a000201007387 */ /* 0x000fe80000100800 */
[----:B------:R-:W-:Y:S04]  /*35c60*/  STL.64 [R1+0x2b80], R26 ;  /* 0x002b801a01007387 */ /* 0x000fe80000100a00 */
[----:B------:R-:W-:Y:S04]  /*35c70*/  STL.64 [R1+0x2b78], R24 ;  /* 0x002b781801007387 */ /* 0x000fe80000100a00 */
[----:B------:R-:W-:Y:S01]  /*35c80*/  LDS R8, [R0+UR8+0x24000] ;  /* 0x0240000800087984 */ /* 0x000fe20008000800 */
[----:B--2---:R-:W-:Y:S01]  /*35c90*/  HMMA.1688.F32.TF32 R20, R16, R24, R20 ;  /* 0x000000181014723c */ /* 0x004fe20000081014 */
[----:B-1----:R-:W-:-:S02]  /*35ca0*/  LOP3.LUT R29, R0, 0x20, RZ, 0x3c, !PT ;  /* 0x00000020001d7812 */ /* 0x002fc400078e3cff */
[----:B------:R-:W-:Y:S04]  /*35cb0*/  LDS R18, [R0+UR8+0x26200] ;  /* 0x0262000800127984 */ /* 0x000fe80008000800 */
[----:B------:R-:W-:Y:S04]  /*35cc0*/  LDS R16, [R0+UR8+0x24200] ;  /* 0x0242000800107984 */ /* 0x000fe80008000800 */
[----:B------:R-:W1:Y:S04]  /*35cd0*/  LDS R11, [R29+UR8+0x26000] ;  /* 0x026000081d0b7984 */ /* 0x000e680008000800 */
[----:B------:R-:W2:Y:S04]  /*35ce0*/  LDS R9, [R29+UR8+0x24000] ;  /* 0x024000081d097984 */ /* 0x000ea80008000800 */
[----:B------:R-:W-:Y:S04]  /*35cf0*/  LDS R19, [R29+UR8+0x26200] ;  /* 0x026200081d137984 */ /* 0x000fe80008000800 */
[----:B------:R-:W-:Y:S04]  /*35d00*/  LDS R17, [R29+UR8+0x24200] ;  /* 0x024200081d117984 */ /* 0x000fe80008000800 */
[----:B------:R-:W-:Y:S04]  /*35d10*/  STL.64 [R1+0x27f0], R22 ;  /* 0x0027f01601007387 */ /* 0x000fe80000100a00 */
[----:B------:R3:W-:Y:S04]  /*35d20*/  STL.64 [R1+0x27e8], R20 ;  /* 0x0027e81401007387 */ /* 0x0007e80000100a00 */
[----:B---3--:R-:W3:Y:S04]  /*35d30*/  LDL.LU.64 R20, [R1+0x80] ;  /* 0x0000800001147983 */ /* 0x008ee80000300a00 */
[----:B------:R-:W4:Y:S04]  /*35d40*/  LDL.LU.64 R22, [R1+0x88] ;  /* 0x0000880001167983 */ /* 0x000f280000300a00 */
[----:B----4-:R-:W-:Y:S04]  /*35d50*/  STL.64 [R1+0x2b90], R22 ;  /* 0x002b901601007387 */ /* 0x010fe80000100a00 */
[----:B---3--:R3:W-:Y:S04]  /*35d60*/  STL.64 [R1+0x2b88], R20 ;  /* 0x002b881401007387 */ /* 0x0087e80000100a00 */
[----:B---3--:R-:W3:Y:S04]  /*35d70*/  LDL.LU R20, [R1+0x410] ;  /* 0x0004100001147983 */ /* 0x008ee80000300800 */
[----:B------:R-:W3:Y:S04]  /*35d80*/  LDL.LU R21, [R1+0x414] ;  /* 0x0004140001157983 */ /* 0x000ee80000300800 */
[----:B------:R-:W4:Y:S04]  /*35d90*/  LDL.LU R22, [R1+0x418] ;  /* 0x0004180001167983 */ /* 0x000f280000300800 */
[----:B------:R-:W4:Y:S04]  /*35da0*/  LDL.LU R23, [R1+0x41c] ;  /* 0x00041c0001177983 */ /* 0x000f280000300800 */
[----:B----4-:R-:W-:Y:S04]  /*35db0*/  STL.64 [R1+0x2ba0], R22 ;  /* 0x002ba01601007387 */ /* 0x010fe80000100a00 */
[----:B---3--:R3:W-:Y:S02]  /*35dc0*/  STL.64 [R1+0x2b98], R20 ;  /* 0x002b981401007387 */ /* 0x0087e40000100a00 */
[----:B---3--:R-:W-:-:S02]  /*35dd0*/  IMAD.MOV.U32 R20, RZ, RZ, R7 ;  /* 0x000000ffff147224 */ /* 0x008fc400078e0007 */
[----:B------:R-:W-:Y:S01]  /*35de0*/  IMAD.MOV.U32 R21, RZ, RZ, R6 ;  /* 0x000000ffff157224 */ /* 0x000fe200078e0006 */
[----:B------:R-:W-:Y:S04]  /*35df0*/  LDS R7, [R29+UR8+0x22700] ;  /* 0x022700081d077984 */ /* 0x000fe80008000800 */
[----:B------:R-:W-:Y:S04]  /*35e00*/  LDS R6, [R0+UR8+0x22700] ;  /* 0x0227000800067984 */ /* 0x000fe80008000800 */
[----:B------:R3:W-:Y:S02]  /*35e10*/  STL.64 [R1+0x2bb8], R20 ;  /* 0x002bb81401007387 */ /* 0x0007e40000100a00 */
[----:B---3--:R-:W-:Y:S01]  /*35e20*/  MOV R20, R5 ;  /* 0x0000000500147202 */ /* 0x008fe20000000f00 */
[----:B------:R-:W-:Y:S01]  /*35e30*/  IMAD.MOV.U32 R21, RZ, RZ, R4 ;  /* 0x000000ffff157224 */ /* 0x000fe200078e0004 */
[----:B------:R-:W-:Y:S04]  /*35e40*/  LDS R5, [R29+UR8+0x20700] ;  /* 0x020700081d057984 */ /* 0x000fe80008000800 */
[----:B------:R-:W-:Y:S04]  /*35e50*/  LDS R4, [R0+UR8+0x20700] ;  /* 0x0207000800047984 */ /* 0x000fe80008000800 */
[----:B------:R-:W-:Y:S04]  /*35e60*/  STL.64 [R1+0x2bd0], R20 ;  /* 0x002bd01401007387 */ /* 0x000fe80000100a00 */
[----:B-1----:R-:W-:Y:S04]  /*35e70*/  STL.64 [R1+0x2b70], R10 ;  /* 0x002b700a01007387 */ /* 0x002fe80000100a00 */
        /* <DEDUP_REMOVED lines=9> */
[----:B------:R-:W-:Y:S04]  /*35f10*/  STL.64 [R1+0x2be8], R20 ;  /* 0x002be81401007387 */ /* 0x000fe80000100a00 */
        /* <DEDUP_REMOVED lines=21> */
[----:B------:R-:W4:Y:S04]  /*36070*/  LDS R12, [R0+UR8+0x24100] ;  /* 0x02410008000c7984 */ /* 0x000f280008000800 */
[----:B---3--:R-:W-:Y:S04]  /*36080*/  STL.64 [R1+0x2bf8], R10 ;  /* 0x002bf80a01007387 */ /* 0x008fe80000100a00 */
[----:B--2---:R2:W-:Y:S04]  /*36090*/  STL.64 [R1+0x2bf0], R8 ;  /* 0x002bf00801007387 */ /* 0x0045e80000100a00 */
        /* <DEDUP_REMOVED lines=8> */
[----:B------:R-:W4:Y:S04]  /*36120*/  LDL.LU R24, [R1+0x3f0] ;  /* 0x0003f00001187983 */ /* 0x000f280000300800 */
[----:B------:R-:W4:Y:S04]  /*36130*/  LDL.LU R25, [R1+0x3f4] ;  /* 0x0003f40001197983 */ /* 0x000f280000300800 */
[----:B------:R-:W4:Y:S04]  /*36140*/  LDL.LU R26, [R1+0x3f8] ;  /* 0x0003f800011a7983 */ /* 0x000f280000300800 */
[----:B------:R-:W4:Y:S04]  /*36150*/  LDL.LU R27, [R1+0x3fc] ;  /* 0x0003fc00011b7983 */ /* 0x000f280000300800 */
[----:B------:R-:W-:Y:S04]  /*36160*/  STL.64 [R1+0x2a88], R18 ;  /* 0x002a881201007387 */ /* 0x000fe80000100a00 */
[----:B------:R1:W-:Y:S04]  /*36170*/  STL.64 [R1+0x2a80], R16 ;  /* 0x002a801001007387 */ /* 0x0003e80000100a00 */
[----:B-1----:R-:W4:Y:S04]  /*36180*/  LDL.LU.64 R16, [R1+0x70] ;  /* 0x0000700001107983 */ /* 0x002f280000300a00 */
[----:B------:R-:W3:Y:S01]  /*36190*/  LDL.64 R18, [R1+0x78] ;  /* 0x0000780001127983 */ /* 0x000ee20000100a00 */
        /* <DEDUP_REMOVED lines=24> */
[----:B------:R-:W3:Y:S02]  /*36320*/  LDL.LU.64 R20, [R1+0x2b98] ;  /* 0x002b980001147983 */ /* 0x000ee40000300a00 */
[----:B---3--:R-:W-:Y:S02]  /*36330*/  HMMA.1688.F32.TF32 R12, R4, R12, R20 ;  /* 0x0000000c040c723c */ /* 0x008fe40000081014 */
[----:B------:R-:W3:Y:S04]  /*36340*/  LDL.LU.64 R22, [R1+0x2b90] ;  /* 0x002b900001167983 */ /* 0x000ee80000300a00 */
[----:B------:R-:W2:-:S13]  /*36350*/  LDL.LU.64 R20, [R1+0x2b88] ;  /* 0x002b880001147983 */ /* 0x000e9a0000300a00 */
[----:B------:R-:W-:Y:S04]  /*36360*/  STL.64 [R1+0x410], R12 ;  /* 0x0004100c01007387 */ /* 0x000fe80000100a00 */
[----:B------:R2:W-:Y:S02]  /*36370*/  STL.64 [R1+0x418], R14 ;  /* 0x0004180e01007387 */ /* 0x0005e40000100a00 */
[----:B--2---:R-:W-:Y:S02]  /*36380*/  HMMA.1688.F32.TF32 R12, R4, R20, R8 ;  /* 0x00000014040c723c */ /* 0x004fe40000081008 */
[----:B------:R-:W2:-:S15]  /*36390*/  LDL.LU R8, [R1+0x370] ;  /* 0x0003700001087983 */ /* 0x000e9e0000300800 */
[----:B------:R-:W-:Y:S02]  /*363a0*/  NOP ;  /* 0x0000000000007918 */ /* 0x000fe40000000000 */
[----:B------:R1:W-:Y:S04]  /*363b0*/  STL.64 [R1+0x400], R12 ;  /* 0x0004000c01007387 */ /* 0x0003e80000100a00 */
[----:B------:R1:W-:Y:S04]  /*363c0*/  STL.64 [R1+0x408], R14 ;  /* 0x0004080e01007387 */ /* 0x0003e80000100a00 */
[----:B------:R-:W2:Y:S04]  /*363d0*/  LDL.LU R9, [R1+0x374] ;  /* 0x0003740001097983 */ /* 0x000ea80000300800 */
[----:B------:R-:W2:Y:S04]  /*363e0*/  LDL.LU R10, [R1+0x378] ;  /* 0x00037800010a7983 */ /* 0x000ea80000300800 */
[----:B------:R-:W2:Y:S04]  /*363f0*/  LDL.LU R11, [R1+0x37c] ;  /* 0x00037c00010b7983 */ /* 0x000ea80000300800 */
[----:B-1----:R-:W2:Y:S04]  /*36400*/  LDL.LU R12, [R1+0x360] ;  /* 0x00036000010c7983 */ /* 0x002ea80000300800 */
[----:B------:R-:W2:Y:S04]  /*36410*/  LDL.LU R13, [R1+0x364] ;  /* 0x00036400010d7983 */ /* 0x000ea80000300800 */
[----:B------:R-:W2:Y:S04]  /*36420*/  LDL.LU R14, [R1+0x368] ;  /* 0x00036800010e7983 */ /* 0x000ea80000300800 */
[----:B------:R-:W2:Y:S04]  /*36430*/  LDL.LU R15, [R1+0x36c] ;  /* 0x00036c00010f7983 */ /* 0x000ea80000300800 */
[----:B---3--:R1:W-:Y:S04]  /*36440*/  STL.64 [R1+0x2b28], R22 ;  /* 0x002b281601007387 */ /* 0x0083e80000100a00 */
[----:B-1----:R-:W3:Y:S04]  /*36450*/  LDL.64 R22, [R1+0x98] ;  /* 0x0000980001167983 */ /* 0x002ee80000100a00 */
[----:B---3--:R1:W-:Y:S04]  /*36460*/  STL.64 [R1+0x2b30], R22 ;  /* 0x002b301601007387 */ /* 0x0083e80000100a00 */
[----:B------:R-:W3:Y:S04]  /*36470*/  LDL.LU R20, [R1+0x330] ;  /* 0x0003300001147983 */ /* 0x000ee80000300800 */
[----:B------:R-:W3:Y:S04]  /*36480*/  LDL.LU R21, [R1+0x334] ;  /* 0x0003340001157983 */ /* 0x000ee80000300800 */
[----:B-1----:R-:W2:Y:S04]  /*36490*/  LDL.LU R22, [R1+0x338] ;  /* 0x0003380001167983 */ /* 0x002ea80000300800 */
[----:B------:R-:W2:Y:S01]  /*364a0*/  LDL.LU R23, [R1+0x33c] ;  /* 0x00033c0001177983 */ /* 0x000ea20000300800 */
[C---:B----4-:R-:W-:Y:S03]  /*364b0*/  HMMA.1688.F32.TF32 R24, R4.reuse, R16, R24 ;  /* 0x000000100418723c */ /* 0x050fe60000081018 */
        /* <DEDUP_REMOVED lines=8> */
[----:B-1----:R-:W2:Y:S04]  /*36540*/  LDL.64 R22, [R1+0xc8] ;  /* 0x0000c80001167983 */ /* 0x002ea80000100a00 */
[----:B------:R-:W-:Y:S04]  /*36550*/  STL.64 [R1+0x3f0], R24 ;  /* 0x0003f01801007387 */ /* 0x000fe80000100a00 */
[----:B------:R1:W-:Y:S04]  /*36560*/  STL.64 [R1+0x3f8], R26 ;  /* 0x0003f81a01007387 */ /* 0x0003e80000100a00 */
[----:B-1----:R-:W3:Y:S04]  /*36570*/  LDL.LU.64 R26, [R1+0x2b80] ;  /* 0x002b8000011a7983 */ /* 0x002ee80000300a00 */
[----:B------:R-:W4:Y:S04]  /*36580*/  LDL.LU.64 R24, [R1+0x2b78] ;  /* 0x002b780001187983 */ /* 0x000f280000300a00 */
[----:B------:R1:W-:Y:S04]  /*36590*/  STL.64 [R1+0x2b20], R18 ;  /* 0x002b201201007387 */ /* 0x0003e80000100a00 */
[----:B------:R-:W2:Y:S04]  /*365a0*/  LDL.LU R16, [R1+0x310] ;  /* 0x0003100001107983 */ /* 0x000ea80000300800 */
[----:B------:R-:W2:Y:S04]  /*365b0*/  LDL.LU R17, [R1+0x314] ;  /* 0x0003140001117983 */ /* 0x000ea80000300800 */
[----:B-1----:R-:W2:Y:S04]  /*365c0*/  LDL.LU R18, [R1+0x318] ;  /* 0x0003180001127983 */ /* 0x002ea80000300800 */
        /* <DEDUP_REMOVED lines=10> */
[----:B------:R-:W-:Y:S04]  /*36670*/  STL.64 [R1+0x370], R4 ;  /* 0x0003700401007387 */ /* 0x000fe80000100a00 */
[----:B------:R1:W-:Y:S04]  /*36680*/  STL.64 [R1+0x378], R6 ;  /* 0x0003780601007387 */ /* 0x0003e80000100a00 */
[----:B-1----:R-:W4:Y:S04]  /*36690*/  LDL.64 R6, [R1+0xd8] ;  /* 0x0000d80001067983 */ /* 0x002f280000100a00 */
[----:B---3--:R1:W-:Y:S04]  /*366a0*/  STL.64 [R1+0x2b18], R26 ;  /* 0x002b181a01007387 */ /* 0x0083e80000100a00 */
[----:B-1----:R-:W3:Y:S04]  /*366b0*/  LDL R26, [R1+0xa8] ;  /* 0x0000a800011a7983 */ /* 0x002ee80000100800 */
[----:B------:R-:W3:Y:S01]  /*366c0*/  LDL R27, [R1+0xac] ;  /* 0x0000ac00011b7983 */ /* 0x000ee20000100800 */
[----:B----4-:R-:W-:Y:S01]  /*366d0*/  HMMA.1688.F32.TF32 R12, R8, R6, R12 ;  /* 0x00000006080c723c */ /* 0x010fe2000008100c */
[----:B------:R-:W-:-:S15]  /*366e0*/  IMAD.MOV.U32 R2, RZ, RZ, R7 ;  /* 0x000000ffff027224 */ /* 0x000fde00078e0007 */
[----:B------:R-:W-:-:S03]  /*366f0*/  NOP ;  /* 0x0000000000007918 */ /* 0x000fc60000000000 */
[----:B------:R1:W-:Y:S04]  /*36700*/  STL.64 [R1+0x360], R12 ;  /* 0x0003600c01007387 */ /* 0x0003e80000100a00 */
[----:B------:R-:W-:Y:S04]  /*36710*/  STL.64 [R1+0x368], R14 ;  /* 0x0003680e01007387 */ /* 0x000fe80000100a00 */
[----:B------:R-:W4:Y:S04]  /*36720*/  LDL.LU R4, [R1+0x230] ;  /* 0x0002300001047983 */ /* 0x000f280000300800 */
[----:B------:R-:W4:Y:S01]  /*36730*/  LDL.LU R5, [R1+0x234] ;  /* 0x0002340001057983 */ /* 0x000f220000300800 */
[----:B-1----:R-:W-:-:S03]  /*36740*/  IMAD.MOV.U32 R12, RZ, RZ, R6 ;  /* 0x000000ffff0c7224 */ /* 0x002fc600078e0006 */
[----:B------:R-:W3:Y:S04]  /*36750*/  LDL.LU R6, [R1+0x238] ;  /* 0x0002380001067983 */ /* 0x000ee80000300800 */
[----:B------:R-:W3:Y:S01]  /*36760*/  LDL.LU R7, [R1+0x23c] ;  /* 0x00023c0001077983 */ /* 0x000ee20000300800 */
[----:B--2---:R-:W-:Y:S03]  /*36770*/  HMMA.1688.F32.TF32 R16, R8, R22, R16 ;  /* 0x000000160810723c */ /* 0x004fe60000081010 */
[----:B---3--:R1:W-:Y:S04]  /*36780*/  STL.64 [R1+0x2ac0], R6 ;  /* 0x002ac00601007387 */ /* 0x0083e80000100a00 */
[----:B----4-:R2:W-:Y:S04]  /*36790*/  STL.64 [R1+0x2ab8], R4 ;  /* 0x002ab80401007387 */ /* 0x0105e80000100a00 */
[----:B-1----:R-:W3:Y:S04]  /*367a0*/  LDL R6, [R1+0xb8] ;  /* 0x0000b80001067983 */ /* 0x002ee80000100800 */
[----:B------:R-:W3:Y:S04]  /*367b0*/  LDL R7, [R1+0xbc] ;  /* 0x0000bc0001077983 */ /* 0x000ee80000100800 */
[----:B------:R-:W-:Y:S04]  /*367c0*/  STL.64 [R1+0x350], R16 ;  /* 0x0003501001007387 */ /* 0x000fe80000100a00 */
[----:B------:R1:W-:Y:S01]  /*367d0*/  STL.64 [R1+0x358], R18 ;  /* 0x0003581201007387 */ /* 0x0003e20000100a00 */
[----:B--2---:R-:W-:-:S02]  /*367e0*/  IMAD.MOV.U32 R5, RZ, RZ, R22 ;  /* 0x000000ffff057224 */ /* 0x004fc400078e0016 */
[----:B------:R-:W-:Y:S01]  /*367f0*/  IMAD.MOV.U32 R4, RZ, RZ, R23 ;  /* 0x000000ffff047224 */ /* 0x000fe200078e0017 */
[----:B-1----:R-:W2:Y:S04]  /*36800*/  LDL.LU.64 R18, [R1+0x2b60] ;  /* 0x002b600001127983 */ /* 0x002ea80000300a00 */
[----:B------:R-:W2:Y:S04]  /*36810*/  LDL.LU.64 R16, [R1+0x2b58] ;  /* 0x002b580001107983 */ /* 0x000ea80000300a00 */
        /* <DEDUP_REMOVED lines=9> */
[----:B-1----:R-:W-:Y:S01]  /*368b0*/  MOV R6, R5 ;  /* 0x0000000500067202 */ /* 0x002fe20000000f00 */
[----:B------:R-:W-:Y:S01]  /*368c0*/  IMAD.MOV.U32 R7, RZ, RZ, R4 ;  /* 0x000000ffff077224 */ /* 0x000fe200078e0004 */
[----:B---3--:R-:W-:Y:S01]  /*368d0*/  HMMA.1688.F32.TF32 R24, R8, R26, R20 ;  /* 0x0000001a0818723c */ /* 0x008fe20000081014 */
[----:B------:R-:W3:-:S15]  /*368e0*/  LDL.LU.64 R22, [R1+0x2b30] ;  /* 0x002b300001167983 */ /* 0x000ede0000300a00 */
[----:B------:R-:W-:-:S03]  /*368f0*/  NOP ;  /* 0x0000000000007918 */ /* 0x000fc60000000000 */
[----:B------:R1:W-:Y:S04]  /*36900*/  STL.64 [R1+0x330], R24 ;  /* 0x0003301801007387 */ /* 0x0003e80000100a00 */
[----:B------:R4:W-:Y:S04]  /*36910*/  STL.64 [R1+0x338], R26 ;  /* 0x0003381a01007387 */ /* 0x0009e80000100a00 */
[----:B-1----:R-:W2:Y:S04]  /*36920*/  LDL.LU R24, [R1+0x300] ;  /* 0x0003000001187983 */ /* 0x002ea80000300800 */
[----:B------:R-:W2:Y:S04]  /*36930*/  LDL.LU R25, [R1+0x304] ;  /* 0x0003040001197983 */ /* 0x000ea80000300800 */
[----:B----4-:R-:W4:Y:S04]  /*36940*/  LDL.LU R26, [R1+0x308] ;  /* 0x00030800011a7983 */ /* 0x010f280000300800 */
[----:B------:R-:W4:Y:S04]  /*36950*/  LDL.LU R27, [R1+0x30c] ;  /* 0x00030c00011b7983 */ /* 0x000f280000300800 */
[----:B------:R1:W-:Y:S04]  /*36960*/  STL.64 [R1+0x2ae8], R6 ;  /* 0x002ae80601007387 */ /* 0x0003e80000100a00 */
[----:B------:R-:W3:Y:S04]  /*36970*/  LDL.LU R4, [R1+0x320] ;  /* 0x0003200001047983 */ /* 0x000ee80000300800 */
        /* <DEDUP_REMOVED lines=9> */
[----:B------:R-:W2:Y:S01]  /*36a10*/  LDL.LU.64 R22, [R1+0x2b28] ;  /* 0x002b280001167983 */ /* 0x000ea20000300a00 */
[----:B---3--:R-:W-:Y:S01]  /*36a20*/  IMAD.MOV.U32 R6, RZ, RZ, R12 ;  /* 0x000000ffff067224 */ /* 0x008fe200078e000c */
[----:B--2---:R-:W-:-:S15]  /*36a30*/  HMMA.1688.F32.TF32 R16, R8, R22, R16 ;  /* 0x000000160810723c */ /* 0x004fde0000081010 */
[----:B------:R-:W-:-:S04]  /*36a40*/  NOP ;  /* 0x0000000000007918 */ /* 0x000fc80000000000 */
[----:B------:R-:W-:Y:S04]  /*36a50*/  STL.64 [R1+0x310], R16 ;  /* 0x0003101001007387 */ /* 0x000fe80000100a00 */
[----:B------:R1:W-:Y:S04]  /*36a60*/  STL.64 [R1+0x318], R18 ;  /* 0x0003181201007387 */ /* 0x0003e80000100a00 */
[----:B-1----:R-:W4:Y:S04]  /*36a70*/  LDL.LU.64 R18, [R1+0x2b20] ;  /* 0x002b200001127983 */ /* 0x002f280000300a00 */
[----:B------:R1:W-:Y:S04]  /*36a80*/  STL.64 [R1+0x2a98], R22 ;  /* 0x002a981601007387 */ /* 0x0003e80000100a00 */
[----:B------:R-:W2:Y:S04]  /*36a90*/  LDL.LU R12, [R1+0x270] ;  /* 0x00027000010c7983 */ /* 0x000ea80000300800 */
[----:B------:R-:W2:Y:S04]  /*36aa0*/  LDL.LU R13, [R1+0x274] ;  /* 0x00027400010d7983 */ /* 0x000ea80000300800 */
[----:B------:R-:W2:Y:S04]  /*36ab0*/  LDL.LU R14, [R1+0x278] ;  /* 0x00027800010e7983 */ /* 0x000ea80000300800 */
[----:B------:R-:W2:Y:S01]  /*36ac0*/  LDL.LU R15, [R1+0x27c] ;  /* 0x00027c00010f7983 */ /* 0x000ea20000300800 */
[----:B-1----:R-:W-:Y:S01]  /*36ad0*/  IMAD.MOV.U32 R22, RZ, RZ, R5 ;  /* 0x000000ffff167224 */ /* 0x002fe200078e0005 */
[----:B------:R-:W-:-:S05]  /*36ae0*/  MOV R23, R4 ;  /* 0x0000000400177202 */ /* 0x000fca0000000f00 */
[----:B------:R1:W-:Y:S04]  /*36af0*/  STL.64 [R1+0x2ab0], R22 ;  /* 0x002ab01601007387 */ /* 0x0003e80000100a00 */
[----:B-1----:R-:W3:Y:S04]  /*36b00*/  LDL.64 R22, [R1+0xa8] ;  /* 0x0000a80001167983 */ /* 0x002ee80000100a00 */
[----:B---3--:R1:W-:Y:S04]  /*36b10*/  STL.64 [R1+0x2ac8], R22 ;  /* 0x002ac81601007387 */ /* 0x0083e80000100a00 */
[----:B------:R-:W3:Y:S04]  /*36b20*/  LDL.LU R20, [R1+0x240] ;  /* 0x0002400001147983 */ /* 0x000ee80000300800 */
[----:B------:R-:W3:Y:S04]  /*36b30*/  LDL.LU R21, [R1+0x244] ;  /* 0x0002440001157983 */ /* 0x000ee80000300800 */
[----:B-1----:R-:W2:Y:S04]  /*36b40*/  LDL.LU R22, [R1+0x248] ;  /* 0x0002480001167983 */ /* 0x002ea80000300800 */
[----:B------:R-:W2:Y:S01]  /*36b50*/  LDL.LU R23, [R1+0x24c] ;  /* 0x00024c0001177983 */ /* 0x000ea20000300800 */
[----:B----4-:R-:W-:Y:S03]  /*36b60*/  HMMA.1688.F32.TF32 R24, R8, R18, R24 ;  /* 0x000000120818723c */ /* 0x010fe60000081018 */
        /* <DEDUP_REMOVED lines=17> */
[----:B------:R-:W4:Y:S01]  /*36c80*/  LDL.LU R17, [R1+0x214] ;  /* 0x0002140001117983 */ /* 0x000f220000300800 */
[----:B---3--:R-:W-:-:S02]  /*36c90*/  IMAD.MOV.U32 R18, RZ, RZ, R26 ;  /* 0x000000ffff127224 */ /* 0x008fc400078e001a */
[----:B------:R-:W-:Y:S01]  /*36ca0*/  IMAD.MOV.U32 R19, RZ, RZ, R27 ;  /* 0x000000ffff137224 */ /* 0x000fe200078e001b */
[----:B------:R-:W3:Y:S04]  /*36cb0*/  LDL.LU R26, [R1+0x2b14] ;  /* 0x002b1400011a7983 */ /* 0x000ee80000300800 */
[----:B------:R-:W3:Y:S04]  /*36cc0*/  LDL.LU R27, [R1+0x2b10] ;  /* 0x002b1000011b7983 */ /* 0x000ee80000300800 */
[----:B------:R-:W-:Y:S04]  /*36cd0*/  STL.64 [R1+0x2aa8], R18 ;  /* 0x002aa81201007387 */ /* 0x000fe80000100a00 */
[----:B----4-:R1:W-:Y:S04]  /*36ce0*/  STL.64 [R1+0x2aa0], R16 ;  /* 0x002aa01001007387 */ /* 0x0103e80000100a00 */
[----:B-1----:R-:W4:Y:S04]  /*36cf0*/  LDL.LU R16, [R1+0x220] ;  /* 0x0002200001107983 */ /* 0x002f280000300800 */
[----:B------:R-:W4:Y:S04]  /*36d00*/  LDL.LU R17, [R1+0x224] ;  /* 0x0002240001117983 */ /* 0x000f280000300800 */
[----:B------:R-:W4:Y:S04]  /*36d10*/  LDL.LU R18, [R1+0x228] ;  /* 0x0002280001127983 */ /* 0x000f280000300800 */
[----:B------:R-:W4:Y:S01]  /*36d20*/  LDL.LU R19, [R1+0x22c] ;  /* 0x00022c0001137983 */ /* 0x000f220000300800 */
[----:B---3--:R-:W-:Y:S03]  /*36d30*/  HMMA.1688.F32.TF32 R8, R8, R26, R12 ;  /* 0x0000001a0808723c */ /* 0x008fe6000008100c */
[----:B------:R-:W2:Y:S04]  /*36d40*/  LDL.LU.64 R14, [R1+0x2b08] ;  /* 0x002b0800010e7983 */ /* 0x000ea80000300a00 */
[----:B------:R-:W2:Y:S01]  /*36d50*/  LDL.LU.64 R12, [R1+0x2b00] ;  /* 0x002b0000010c7983 */ /* 0x000ea20000300a00 */
[----:B------:R-:W-:-:S11]  /*36d60*/  IMAD.MOV.U32 R7, RZ, RZ, R2 ;  /* 0x000000ffff077224 */ /* 0x000fd600078e0002 */
[----:B------:R1:W-:Y:S04]  /*36d70*/  STL.64 [R1+0x270], R8 ;  /* 0x0002700801007387 */ /* 0x0003e80000100a00 */
[----:B------:R3:W-:Y:S04]  /*36d80*/  STL.64 [R1+0x278], R10 ;  /* 0x0002780a01007387 */ /* 0x0007e80000100a00 */
[----:B-1----:R-:W4:Y:S04]  /*36d90*/  LDL.LU R8, [R1+0x200] ;  /* 0x0002000001087983 */ /* 0x002f280000300800 */
[----:B------:R-:W4:Y:S04]  /*36da0*/  LDL.LU R9, [R1+0x204] ;  /* 0x0002040001097983 */ /* 0x000f280000300800 */
[----:B---3--:R-:W3:Y:S04]  /*36db0*/  LDL.LU R10, [R1+0x208] ;  /* 0x00020800010a7983 */ /* 0x008ee80000300800 */
        /* <DEDUP_REMOVED lines=20> */
[----:B--2---:R-:W-:Y:S01]  /*36f00*/  IMAD.MOV.U32 R2, RZ, RZ, R23 ;  /* 0x000000ffff027224 */ /* 0x004fe200078e0017 */
[----:B---3--:R-:W-:-:S15]  /*36f10*/  HMMA.1688.F32.TF32 R4, R12, R22, R4 ;  /* 0x000000160c04723c */ /* 0x008fde0000081004 */
[----:B------:R-:W-:-:S04]  /*36f20*/  NOP ;  /* 0x0000000000007918 */ /* 0x000fc80000000000 */
[----:B------:R1:W-:Y:S04]  /*36f30*/  STL.64 [R1+0x230], R4 ;  /* 0x0002300401007387 */ /* 0x0003e80000100a00 */
[----:B------:R-:W-:Y:S01]  /*36f40*/  STL.64 [R1+0x238], R6 ;  /* 0x0002380601007387 */ /* 0x000fe20000100a00 */
[----:B-1----:R-:W-:-:S03]  /*36f50*/  MOV R4, R22 ;  /* 0x0000001600047202 */ /* 0x002fc60000000f00 */
[----:B------:R-:W4:Y:S02]  /*36f60*/  LDL.LU.64 R22, [R1+0x2ab0] ;  /* 0x002ab00001167983 */ /* 0x000f240000300a00 */
[----:B----4-:R-:W-:Y:S02]  /*36f70*/  HMMA.1688.F32.TF32 R20, R12, R22, R16 ;  /* 0x000000160c14723c */ /* 0x010fe40000081010 */
[----:B------:R-:W2:Y:S04]  /*36f80*/  LDL.LU.64 R18, [R1+0x2aa8] ;  /* 0x002aa80001127983 */ /* 0x000ea80000300a00 */
[----:B------:R-:W2:-:S13]  /*36f90*/  LDL.LU.64 R16, [R1+0x2aa0] ;  /* 0x002aa00001107983 */ /* 0x000e9a0000300a00 */
[----:B------:R-:W-:Y:S04]  /*36fa0*/  STL.64 [R1+0x220], R20 ;  /* 0x0002201401007387 */ /* 0x000fe80000100a00 */
[----:B------:R1:W-:Y:S04]  /*36fb0*/  STL.64 [R1+0x228], R22 ;  /* 0x0002281601007387 */ /* 0x0003e80000100a00 */
[----:B-1----:R-:W2:Y:S02]  /*36fc0*/  LDL.LU.64 R22, [R1+0x2a98] ;  /* 0x002a980001167983 */ /* 0x002ea40000300a00 */
[----:B--2---:R-:W-:-:S15]  /*36fd0*/  HMMA.1688.F32.TF32 R16, R12, R22, R16 ;  /* 0x000000160c10723c */ /* 0x004fde0000081010 */
[----:B------:R-:W-:-:S04]  /*36fe0*/  NOP ;  /* 0x0000000000007918 */ /* 0x000fc80000000000 */
[----:B------:R-:W-:Y:S04]  /*36ff0*/  STL.64 [R1+0x210], R16 ;  /* 0x0002101001007387 */ /* 0x000fe80000100a00 */
[----:B------:R1:W-:Y:S04]  /*37000*/  STL.64 [R1+0x218], R18 ;  /* 0x0002181201007387 */ /* 0x0003e80000100a00 */
[----:B-1----:R-:W2:Y:S04]  /*37010*/  LDL.LU.64 R18, [R1+0x2a90] ;  /* 0x002a900001127983 */ /* 0x002ea80000300a00 */
[----:B------:R1:W-:Y:S04]  /*37020*/  STL.64 [R1+0x2a20], R22 ;  /* 0x002a201601007387 */ /* 0x0003e80000100a00 */
[----:B-1----:R-:W3:Y:S04]  /*37030*/  LDL.64 R22, [R1+0x98] ;  /* 0x0000980001167983 */ /* 0x002ee80000100a00 */
[----:B---3--:R1:W-:Y:S04]  /*37040*/  STL.64 [R1+0x2a38], R22 ;  /* 0x002a381601007387 */ /* 0x0083e80000100a00 */
[----:B------:R-:W3:Y:S04]  /*37050*/  LDL.LU R20, [R1+0x170] ;  /* 0x0001700001147983 */ /* 0x000ee80000300800 */
[----:B------:R-:W3:Y:S04]  /*37060*/  LDL.LU R21, [R1+0x174] ;  /* 0x0001740001157983 */ /* 0x000ee80000300800 */
[----:B-1----:R-:W3:Y:S04]  /*37070*/  LDL.LU R22, [R1+0x178] ;  /* 0x0001780001167983 */ /* 0x002ee80000300800 */
[----:B------:R-:W3:Y:S01]  /*37080*/  LDL.LU R23, [R1+0x17c] ;  /* 0x00017c0001177983 */ /* 0x000ee20000300800 */
[----:B--2---:R-:W-:-:S15]  /*37090*/  HMMA.1688.F32.TF32 R8, R12, R18, R8 ;  /* 0x000000120c08723c */ /* 0x004fde0000081008 */
[----:B------:R-:W-:-:S04]  /*370a0*/  NOP ;  /* 0x0000000000007918 */ /* 0x000fc80000000000 */
[----:B------:R-:W-:Y:S04]  /*370b0*/  STL.64 [R1+0x200], R8 ;  /* 0x0002000801007387 */ /* 0x000fe80000100a00 */
[----:B------:R1:W-:Y:S02]  /*370c0*/  STL.64 [R1+0x208], R10 ;  /* 0x0002080a01007387 */ /* 0x0003e40000100a00 */
[----:B-1----:R-:W-:Y:S02]  /*370d0*/  IMAD.MOV.U32 R11, RZ, RZ, R18 ;  /* 0x000000ffff0b7224 */ /* 0x002fe400078e0012 */
[----:B------:R-:W-:Y:S02]  /*370e0*/  IMAD.MOV.U32 R10, RZ, RZ, R19 ;  /* 0x000000ffff0a7224 */ /* 0x000fe400078e0013 */
[----:B------:R-:W2:Y:S04]  /*370f0*/  LDL.LU.64 R18, [R1+0x2a88] ;  /* 0x002a880001127983 */ /* 0x000ea80000300a00 */
[----:B------:R-:W2:Y:S04]  /*37100*/  LDL.LU.64 R16, [R1+0x2a80] ;  /* 0x002a800001107983 */ /* 0x000ea80000300a00 */
[----:B------:R3:W-:Y:S02]  /*37110*/  STL.64 [R1+0x2a58], R10 ;  /* 0x002a580a01007387 */ /* 0x0007e40000100a00 */
        /* <DEDUP_REMOVED lines=8> */
[----:B------:R-:W-:-:S03]  /*371a0*/  IMAD.MOV.U32 R22, RZ, RZ, R4 ;  /* 0x000000ffff167224 */ /* 0x000fc600078e0004 */
[----:B------:R-:W2:Y:S04]  /*371b0*/  LDL.LU R4, [R1+0x160] ;  /* 0x0001600001047983 */ /* 0x000ea80000300800 */
[----:B------:R-:W2:Y:S04]  /*371c0*/  LDL.LU R5, [R1+0x164] ;  /* 0x0001640001057983 */ /* 0x000ea80000300800 */
[----:B------:R-:W2:Y:S04]  /*371d0*/  LDL.LU R6, [R1+0x168] ;  /* 0x0001680001067983 */ /* 0x000ea80000300800 */
[----:B------:R-:W2:Y:S04]  /*371e0*/  LDL.LU R7, [R1+0x16c] ;  /* 0x00016c0001077983 */ /* 0x000ea80000300800 */
[----:B---3--:R1:W-:Y:S04]  /*371f0*/  STL.64 [R1+0x2a68], R10 ;  /* 0x002a680a01007387 */ /* 0x0083e80000100a00 */
[----:B----4-:R-:W-:Y:S04]  /*37200*/  STL.64 [R1+0x2a60], R8 ;  /* 0x002a600801007387 */ /* 0x010fe80000100a00 */
[----:B-1----:R-:W3:Y:S01]  /*37210*/  LDL.64 R10, [R1+0xc8] ;  /* 0x0000c800010a7983 */ /* 0x002ee20000100a00 */
[----:B------:R-:W-:-:S03]  /*37220*/  MOV R23, R2 ;  /* 0x0000000200177202 */ /* 0x000fc60000000f00 */
[----:B---3--:R1:W-:Y:S04]  /*37230*/  STL.64 [R1+0x2a78], R10 ;  /* 0x002a780a01007387 */ /* 0x0083e80000100a00 */
[----:B-1----:R-:W2:Y:S04]  /*37240*/  LDL.64 R10, [R1+0xd8] ;  /* 0x0000d800010a7983 */ /* 0x002ea80000100a00 */
[----:B------:R1:W-:Y:S04]  /*37250*/  STL.64 [R1+0x2a50], R22 ;  /* 0x002a501601007387 */ /* 0x0003e80000100a00 */
[----:B-1----:R-:W3:Y:S04]  /*37260*/  LDL.64 R22, [R1+0xb8] ;  /* 0x0000b80001167983 */ /* 0x002ee80000100a00 */
[----:B---3--:R1:W-:Y:S04]  /*37270*/  STL.64 [R1+0x2a70], R22 ;  /* 0x002a701601007387 */ /* 0x0083e80000100a00 */
[----:B------:R-:W3:Y:S04]  /*37280*/  LDL.LU R20, [R1+0x150] ;  /* 0x0001500001147983 */ /* 0x000ee80000300800 */
[----:B------:R-:W3:Y:S04]  /*37290*/  LDL.LU R21, [R1+0x154] ;  /* 0x0001540001157983 */ /* 0x000ee80000300800 */
[----:B-1----:R-:W3:Y:S04]  /*372a0*/  LDL.LU R22, [R1+0x158] ;  /* 0x0001580001167983 */ /* 0x002ee80000300800 */
[----:B------:R-:W3:Y:S04]  /*372b0*/  LDL.LU R23, [R1+0x15c] ;  /* 0x00015c0001177983 */ /* 0x000ee80000300800 */
[----:B------:R1:W-:Y:S04]  /*372c0*/  STL.64 [R1+0x2a08], R26 ;  /* 0x002a081a01007387 */ /* 0x0003e80000100a00 */
[----:B------:R-:W4:Y:S04]  /*372d0*/  LDL.LU R24, [R1+0x100] ;  /* 0x0001000001187983 */ /* 0x000f280000300800 */
[----:B------:R-:W4:Y:S04]  /*372e0*/  LDL.LU R25, [R1+0x104] ;  /* 0x0001040001197983 */ /* 0x000f280000300800 */
[----:B-1----:R-:W2:Y:S04]  /*372f0*/  LDL.LU R26, [R1+0x108] ;  /* 0x00010800011a7983 */ /* 0x002ea80000300800 */
        /* <DEDUP_REMOVED lines=20> */
[----:B------:R-:W4:Y:S04]  /*37440*/  LDL.LU R12, [R1] ;  /* 0x00000000010c7983 */ /* 0x000f280000300800 */
[----:B------:R-:W4:Y:S04]  /*37450*/  LDL.LU R13, [R1+0x4] ;  /* 0x00000400010d7983 */ /* 0x000f280000300800 */
[----:B------:R-:W4:Y:S04]  /*37460*/  LDL.LU R14, [R1+0x8] ;  /* 0x00000800010e7983 */ /* 0x000f280000300800 */
[----:B------:R-:W4:Y:S04]  /*37470*/  LDL.LU R15, [R1+0xc] ;  /* 0x00000c00010f7983 */ /* 0x000f280000300800 */
[----:B------:R1:W-:Y:S04]  /*37480*/  STL.64 [R1+0x160], R4 ;  /* 0x0001600401007387 */ /* 0x0003e80000100a00 */
[----:B------:R2:W-:Y:S01]  /*37490*/  STL.64 [R1+0x168], R6 ;  /* 0x0001680601007387 */ /* 0x0005e20000100a00 */
[----:B-1----:R-:W-:-:S02]  /*374a0*/  IMAD.MOV.U32 R5, RZ, RZ, R10 ;  /* 0x000000ffff057224 */ /* 0x002fc400078e000a */
[----:B------:R-:W-:Y:S02]  /*374b0*/  IMAD.MOV.U32 R4, RZ, RZ, R11 ;  /* 0x000000ffff047224 */ /* 0x000fe400078e000b */
[----:B------:R-:W3:Y:S02]  /*374c0*/  LDL.LU.64 R10, [R1+0x2a78] ;  /* 0x002a7800010a7983 */ /* 0x000ee40000300a00 */
        /* <DEDUP_REMOVED lines=14> */
[----:B--2---:R-:W2:Y:S01]  /*375b0*/  LDL.LU.64 R10, [R1+0x2a58] ;  /* 0x002a5800010a7983 */ /* 0x004ea20000300a00 */
[----:B------:R-:W-:-:S03]  /*375c0*/  IMAD.MOV.U32 R8, RZ, RZ, R23 ;  /* 0x000000ffff087224 */ /* 0x000fc600078e0017 */
[----:B------:R-:W3:Y:S02]  /*375d0*/  LDL.LU.64 R22, [R1+0x2a50] ;  /* 0x002a500001167983 */ /* 0x000ee40000300a00 */
[----:B---3--:R-:W-:Y:S02]  /*375e0*/  HMMA.1688.F32.TF32 R20, R16, R22, R24 ;  /* 0x000000161014723c */ /* 0x008fe40000081018 */
[----:B------:R-:W3:Y:S04]  /*375f0*/  LDL.LU.64 R26, [R1+0x2a48] ;  /* 0x002a4800011a7983 */ /* 0x000ee80000300a00 */
[----:B------:R-:W3:-:S13]  /*37600*/  LDL.LU.64 R24, [R1+0x2a40] ;  /* 0x002a400001187983 */ /* 0x000eda0000300a00 */
[----:B------:R-:W-:Y:S04]  /*37610*/  STL.64 [R1+0x130], R20 ;  /* 0x0001301401007387 */ /* 0x000fe80000100a00 */
[----:B------:R1:W-:Y:S04]  /*37620*/  STL.64 [R1+0x138], R22 ;  /* 0x0001381601007387 */ /* 0x0003e80000100a00 */
[----:B-1----:R-:W3:Y:S02]  /*37630*/  LDL.LU.64 R22, [R1+0x2a38] ;  /* 0x002a380001167983 */ /* 0x002ee40000300a00 */
        /* <DEDUP_REMOVED lines=16> */
[----:B--2---:R-:W-:Y:S01]  /*37740*/  IMAD.MOV.U32 R22, RZ, RZ, R11 ;  /* 0x000000ffff167224 */ /* 0x004fe200078e000b */
[----:B------:R-:W-:-:S02]  /*37750*/  MOV R23, R10 ;  /* 0x0000000a00177202 */ /* 0x000fc40000000f00 */
[----:B------:R-:W-:Y:S05]  /*37760*/  LDS R10, [R0+UR8+0x26400] ;  /* 0x02640008000a7984 */ /* 0x000fea0008000800 */
[C---:B---3--:R-:W-:Y:S01]  /*37770*/  HMMA.1688.F32.TF32 R20, R16.reuse, R22, R24 ;  /* 0x000000161014723c */ /* 0x048fe20000081018 */
[----:B------:R-:W4:Y:S07]  /*37780*/  LDL.LU.64 R26, [R1+0x2a08] ;  /* 0x002a0800011a7983 */ /* 0x000f2e0000300a00 */
[----:B----4-:R-:W-:Y:S01]  /*37790*/  HMMA.1688.F32.TF32 R12, R16, R26, R12 ;  /* 0x0000001a100c723c */ /* 0x010fe2000008100c */
[----:B------:R1:W-:Y:S10]  /*377a0*/  STL.64 [R1+0x2978], R26 ;  /* 0x0029781a01007387 */ /* 0x0003f40000100a00 */
[----:B------:R-:W-:Y:S04]  /*377b0*/  STL.64 [R1+0x100], R20 ;  /* 0x0001001401007387 */ /* 0x000fe80000100a00 */
[----:B------:R-:W-:Y:S04]  /*377c0*/  STL.64 [R1+0x108], R22 ;  /* 0x0001081601007387 */ /* 0x000fe80000100a00 */
[----:B------:R-:W2:Y:S04]  /*377d0*/  LDL.LU R24, [R1+0x380] ;  /* 0x0003800001187983 */ /* 0x000ea80000300800 */
[----:B------:R-:W-:Y:S04]  /*377e0*/  LDS R18, [R0+UR8+0x26600] ;  /* 0x0266000800127984 */ /* 0x000fe80008000800 */
[----:B------:R-:W-:Y:S04]  /*377f0*/  LDS R16, [R0+UR8+0x24600] ;  /* 0x0246000800107984 */ /* 0x000fe80008000800 */
[----:B------:R-:W-:Y:S04]  /*37800*/  STL.64 [R1+0x430], R12 ;  /* 0x0004300c01007387 */ /* 0x000fe80000100a00 */
[----:B------:R-:W-:Y:S04]  /*37810*/  STL.64 [R1+0x438], R14 ;  /* 0x0004380e01007387 */ /* 0x000fe80000100a00 */
[----:B------:R-:W2:Y:S04]  /*37820*/  LDL.LU R25, [R1+0x384] ;  /* 0x0003840001197983 */ /* 0x000ea80000300800 */
[----:B-1----:R-:W3:Y:S04]  /*37830*/  LDL.LU R26, [R1+0x388] ;  /* 0x00038800011a7983 */ /* 0x002ee80000300800 */
[----:B------:R-:W3:Y:S01]  /*37840*/  LDL.LU R27, [R1+0x38c] ;  /* 0x00038c00011b7983 */ /* 0x000ee20000300800 */
[----:B------:R-:W-:-:S03]  /*37850*/  LOP3.LUT R19, R0, 0x20, RZ, 0x3c, !PT ;  /* 0x0000002000137812 */ /* 0x000fc600078e3cff */
[----:B------:R-:W-:Y:S04]  /*37860*/  LDS R14, [R0+UR8+0x26500] ;  /* 0x02650008000e7984 */ /* 0x000fe80008000800 */
[----:B------:R-:W-:Y:S04]  /*37870*/  LDS R12, [R0+UR8+0x24500] ;  /* 0x02450008000c7984 */ /* 0x000fe80008000800 */
[----:B------:R-:W1:Y:S04]  /*37880*/  LDS R15, [R19+UR8+0x26500] ;  /* 0x02650008130f7984 */ /* 0x000e680008000800 */
[----:B------:R-:W4:Y:S04]  /*37890*/  LDS R13, [R19+UR8+0x24500] ;  /* 0x02450008130d7984 */ /* 0x000f280008000800 */
[----:B------:R-:W-:Y:S04]  /*378a0*/  LDS R11, [R19+UR8+0x26400] ;  /* 0x02640008130b7984 */ /* 0x000fe80008000800 */
[----:B------:R-:W-:Y:S04]  /*378b0*/  LDS R17, [R19+UR8+0x24600] ;  /* 0x0246000813117984 */ /* 0x000fe80008000800 */
        /* <DEDUP_REMOVED lines=12> */
[----:B------:R-:W2:Y:S04]  /*37980*/  LDL.LU R20, [R1+0x3b0] ;  /* 0x0003b00001147983 */ /* 0x000ea80000300800 */
[----:B------:R-:W2:Y:S04]  /*37990*/  LDL.LU R21, [R1+0x3b4] ;  /* 0x0003b40001157983 */ /* 0x000ea80000300800 */
[----:B------:R-:W2:Y:S04]  /*379a0*/  LDL.LU R22, [R1+0x3b8] ;  /* 0x0003b80001167983 */ /* 0x000ea80000300800 */
[----:B------:R-:W2:Y:S04]  /*379b0*/  LDL.LU R23, [R1+0x3bc] ;  /* 0x0003bc0001177983 */ /* 0x000ea80000300800 */
[----:B--2---:R2:W-:Y:S04]  /*379c0*/  STL.64 [R1+0x29c0], R22 ;  /* 0x0029c01601007387 */ /* 0x0045e80000100a00 */
[----:B------:R-:W-:Y:S01]  /*379d0*/  STL.64 [R1+0x29b8], R20 ;  /* 0x0029b81401007387 */ /* 0x000fe20000100a00 */
[----:B--2---:R-:W-:-:S02]  /*379e0*/  IMAD.MOV.U32 R22, RZ, RZ, R9 ;  /* 0x000000ffff167224 */ /* 0x004fc400078e0009 */
[----:B------:R-:W-:Y:S01]  /*379f0*/  IMAD.MOV.U32 R23, RZ, RZ, R8 ;  /* 0x000000ffff177224 */ /* 0x000fe200078e0008 */
[----:B------:R-:W-:Y:S04]  /*37a00*/  LDS R9, [R19+UR8+0x24400] ;  /* 0x0244000813097984 */ /* 0x000fe80008000800 */
[----:B------:R-:W-:Y:S04]  /*37a10*/  LDS R8, [R0+UR8+0x24400] ;  /* 0x0244000800087984 */ /* 0x000fe80008000800 */
[----:B------:R-:W-:Y:S04]  /*37a20*/  STL.64 [R1+0x29d0], R22 ;  /* 0x0029d01601007387 */ /* 0x000fe80000100a00 */
[----:B---3--:R2:W-:Y:S04]  /*37a30*/  STL.64 [R1+0x29a8], R26 ;  /* 0x0029a81a01007387 */ /* 0x0085e80000100a00 */
[----:B------:R3:W-:Y:S04]  /*37a40*/  STL.64 [R1+0x29a0], R24 ;  /* 0x0029a01801007387 */ /* 0x0007e80000100a00 */
[----:B--2---:R-:W2:Y:S04]  /*37a50*/  LDL.64 R26, [R1+0xa8] ;  /* 0x0000a800011a7983 */ /* 0x004ea80000100a00 */
[----:B--2---:R2:W-:Y:S04]  /*37a60*/  STL.64 [R1+0x29c8], R26 ;  /* 0x0029c81a01007387 */ /* 0x0045e80000100a00 */
[----:B---3--:R-:W3:Y:S04]  /*37a70*/  LDL.LU R24, [R1+0x3c0] ;  /* 0x0003c00001187983 */ /* 0x008ee80000300800 */
[----:B------:R-:W3:Y:S04]  /*37a80*/  LDL.LU R25, [R1+0x3c4] ;  /* 0x0003c40001197983 */ /* 0x000ee80000300800 */
[----:B--2---:R-:W2:Y:S04]  /*37a90*/  LDL.LU R26, [R1+0x3c8] ;  /* 0x0003c800011a7983 */ /* 0x004ea80000300800 */
[----:B------:R-:W2:Y:S01]  /*37aa0*/  LDL.LU R27, [R1+0x3cc] ;  /* 0x0003cc00011b7983 */ /* 0x000ea20000300800 */
[----:B------:R-:W-:-:S02]  /*37ab0*/  IMAD.MOV.U32 R22, RZ, RZ, R7 ;  /* 0x000000ffff167224 */ /* 0x000fc400078e0007 */
[----:B------:R-:W-:Y:S01]  /*37ac0*/  IMAD.MOV.U32 R23, RZ, RZ, R6 ;  /* 0x000000ffff177224 */ /* 0x000fe200078e0006 */
[----:B------:R-:W-:Y:S04]  /*37ad0*/  LDS R7, [R19+UR8+0x26300] ;  /* 0x0263000813077984 */ /* 0x000fe80008000800 */
[----:B------:R-:W-:Y:S04]  /*37ae0*/  LDS R6, [R0+UR8+0x26300] ;  /* 0x0263000800067984 */ /* 0x000fe80008000800 */
[----:B--2---:R-:W-:Y:S04]  /*37af0*/  STL.64 [R1+0x29e0], R26 ;  /* 0x0029e01a01007387 */ /* 0x004fe80000100a00 */
[----:B---3--:R2:W-:Y:S04]  /*37b00*/  STL.64 [R1+0x29d8], R24 ;  /* 0x0029d81801007387 */ /* 0x0085e80000100a00 */
[----:B------:R3:W-:Y:S04]  /*37b10*/  STL.64 [R1+0x29e8], R22 ;  /* 0x0029e81601007387 */ /* 0x0007e80000100a00 */
[----:B--2---:R-:W2:Y:S04]  /*37b20*/  LDL.LU R24, [R1+0x3d0] ;  /* 0x0003d00001187983 */ /* 0x004ea80000300800 */
[----:B------:R-:W2:Y:S04]  /*37b30*/  LDL.LU R25, [R1+0x3d4] ;  /* 0x0003d40001197983 */ /* 0x000ea80000300800 */
[----:B------:R-:W2:Y:S04]  /*37b40*/  LDL.LU R26, [R1+0x3d8] ;  /* 0x0003d800011a7983 */ /* 0x000ea80000300800 */
[----:B------:R-:W2:Y:S01]  /*37b50*/  LDL.LU R27, [R1+0x3dc] ;  /* 0x0003dc00011b7983 */ /* 0x000ea20000300800 */
[----:B---3--:R-:W-:-:S03]  /*37b60*/  MOV R22, R5 ;  /* 0x0000000500167202 */ /* 0x008fc60000000f00 */
[----:B------:R-:W-:Y:S04]  /*37b70*/  LDS R5, [R19+UR8+0x24300] ;  /* 0x0243000813057984 */ /* 0x000fe80008000800 */
[----:B------:R-:W3:Y:S01]  /*37b80*/  LDS R19, [R19+UR8+0x26600] ;  /* 0x0266000813137984 */ /* 0x000ee20008000800 */
[----:B------:R-:W-:-:S03]  /*37b90*/  IMAD.MOV.U32 R23, RZ, RZ, R4 ;  /* 0x000000ffff177224 */ /* 0x000fc600078e0004 */
[----:B------:R-:W1:Y:S04]  /*37ba0*/  LDS R4, [R0+UR8+0x24300] ;  /* 0x0243000800047984 */ /* 0x000e680008000800 */
        /* <DEDUP_REMOVED lines=8> */
[----:B-1----:R-:W4:Y:S04]  /*37c30*/  LDL.LU R12, [R1+0x2f0] ;  /* 0x0002f000010c7983 */ /* 0x002f280000300800 */
[----:B------:R-:W4:Y:S04]  /*37c40*/  LDL.LU R13, [R1+0x2f4] ;  /* 0x0002f400010d7983 */ /* 0x000f280000300800 */
[----:B------:R-:W4:Y:S04]  /*37c50*/  LDL.LU R14, [R1+0x2f8] ;  /* 0x0002f800010e7983 */ /* 0x000f280000300800 */
[----:B------:R-:W4:Y:S04]  /*37c60*/  LDL.LU R15, [R1+0x2fc] ;  /* 0x0002fc00010f7983 */ /* 0x000f280000300800 */
[----:B---3--:R-:W-:Y:S04]  /*37c70*/  STL.64 [R1+0x2870], R18 ;  /* 0x0028701201007387 */ /* 0x008fe80000100a00 */
[----:B------:R1:W-:Y:S04]  /*37c80*/  STL.64 [R1+0x2868], R16 ;  /* 0x0028681001007387 */ /* 0x0003e80000100a00 */
[----:B-1----:R-:W3:Y:S04]  /*37c90*/  LDL.LU R16, [R1+0x190] ;  /* 0x0001900001107983 */ /* 0x002ee80000300800 */
[----:B------:R-:W3:Y:S04]  /*37ca0*/  LDL.LU R17, [R1+0x194] ;  /* 0x0001940001117983 */ /* 0x000ee80000300800 */
[----:B------:R-:W3:Y:S04]  /*37cb0*/  LDL.LU R18, [R1+0x198] ;  /* 0x0001980001127983 */ /* 0x000ee80000300800 */
[----:B------:R-:W3:Y:S01]  /*37cc0*/  LDL.LU R19, [R1+0x19c] ;  /* 0x00019c0001137983 */ /* 0x000ee20000300800 */
[----:B--2---:R-:W-:Y:S03]  /*37cd0*/  HMMA.1688.F32.TF32 R20, R4, R22, R24 ;  /* 0x000000160414723c */ /* 0x004fe60000081018 */
[----:B---3--:R1:W-:Y:S04]  /*37ce0*/  STL.64 [R1+0x2880], R18 ;  /* 0x0028801201007387 */ /* 0x0083e80000100a00 */
[----:B------:R-:W-:Y:S01]  /*37cf0*/  STL.64 [R1+0x2878], R16 ;  /* 0x0028781001007387 */ /* 0x000fe20000100a00 */
[----:B-1----:R-:W-:-:S02]  /*37d00*/  IMAD.MOV.U32 R18, RZ, RZ, R29 ;  /* 0x000000ffff127224 */ /* 0x002fc400078e001d */
[----:B------:R-:W-:Y:S01]  /*37d10*/  IMAD.MOV.U32 R19, RZ, RZ, R2 ;  /* 0x000000ffff137224 */ /* 0x000fe200078e0002 */
[----:B------:R-:W2:Y:S04]  /*37d20*/  LDL.LU R29, [R1+0x2a04] ;  /* 0x002a0400011d7983 */ /* 0x000ea80000300800 */
[----:B------:R-:W3:Y:S04]  /*37d30*/  LDL.LU R2, [R1+0x2a00] ;  /* 0x002a000001027983 */ /* 0x000ee80000300800 */
[----:B------:R-:W2:Y:S04]  /*37d40*/  LDL.LU.64 R26, [R1+0x29f8] ;  /* 0x0029f800011a7983 */ /* 0x000ea80000300a00 */
[----:B------:R-:W2:Y:S04]  /*37d50*/  LDL.LU.64 R24, [R1+0x29f0] ;  /* 0x0029f00001187983 */ /* 0x000ea80000300a00 */
        /* <DEDUP_REMOVED lines=19> */
[----:B------:R2:W-:Y:S01]  /*37e90*/  STL.64 [R1+0x3b8], R22 ;  /* 0x0003b81601007387 */ /* 0x0005e20000100a00 */
[----:B-1----:R-:W-:-:S03]  /*37ea0*/  IMAD.MOV.U32 R21, RZ, RZ, R26 ;  /* 0x000000ffff157224 */ /* 0x002fc600078e001a */
[----:B--2---:R-:W2:Y:S01]  /*37eb0*/  LDL.LU.64 R22, [R1+0x29b0] ;  /* 0x0029b00001167983 */ /* 0x004ea20000300a00 */
[----:B------:R-:W-:-:S03]  /*37ec0*/  MOV R20, R27 ;  /* 0x0000001b00147202 */ /* 0x000fc60000000f00 */
        /* <DEDUP_REMOVED lines=9> */
[----:B-1----:R-:W3:Y:S01]  /*37f60*/  LDL.64 R18, [R1+0x78] ;  /* 0x0000780001127983 */ /* 0x002ee20000100a00 */
[----:B--2---:R-:W-:-:S15]  /*37f70*/  HMMA.1688.F32.TF32 R24, R4, R22, R24 ;  /* 0x000000160418723c */ /* 0x004fde0000081018 */
[----:B------:R-:W-:-:S04]  /*37f80*/  NOP ;  /* 0x0000000000007918 */ /* 0x000fc80000000000 */
[----:B------:R-:W-:Y:S04]  /*37f90*/  STL.64 [R1+0x390], R24 ;  /* 0x0003901801007387 */ /* 0x000fe80000100a00 */
[----:B------:R1:W-:Y:S04]  /*37fa0*/  STL.64 [R1+0x398], R26 ;  /* 0x0003981a01007387 */ /* 0x0003e80000100a00 */
[----:B-1----:R-:W3:Y:S04]  /*37fb0*/  LDL.LU.64 R26, [R1+0x2988] ;  /* 0x00298800011a7983 */ /* 0x002ee80000300a00 */
[----:B------:R-:W3:Y:S04]  /*37fc0*/  LDL.LU.64 R24, [R1+0x2980] ;  /* 0x0029800001187983 */ /* 0x000ee80000300a00 */
[----:B------:R-:W-:Y:S01]  /*37fd0*/  STL.64 [R1+0x2928], R22 ;  /* 0x0029281601007387 */ /* 0x000fe20000100a00 */
[----:B---3--:R-:W-:-:S15]  /*37fe0*/  HMMA.1688.F32.TF32 R24, R4, R18, R24 ;  /* 0x000000120418723c */ /* 0x008fde0000081018 */
[----:B------:R-:W-:-:S04]  /*37ff0*/  NOP ;  /* 0x0000000000007918 */ /* 0x000fc80000000000 */
[----:B------:R-:W-:Y:S04]  /*38000*/  STL.64 [R1+0x380], R24 ;  /* 0x0003801801007387 */ /* 0x000fe80000100a00 */
[----:B------:R1:W-:Y:S04]  /*38010*/  STL.64 [R1+0x388], R26 ;  /* 0x0003881a01007387 */ /* 0x0003e80000100a00 */
[----:B-1----:R-:W4:Y:S01]  /*38020*/  LDL.LU.64 R26, [R1+0x2978] ;  /* 0x00297800011a7983 */ /* 0x002f220000300a00 */
[----:B------:R-:W-:Y:S02]  /*38030*/  IMAD.MOV.U32 R25, RZ, RZ, R18 ;  /* 0x000000ffff197224 */ /* 0x000fe400078e0012 */
[----:B------:R-:W-:Y:S01]  /*38040*/  IMAD.MOV.U32 R24, RZ, RZ, R19 ;  /* 0x000000ffff187224 */ /* 0x000fe200078e0013 */
[----:B----4-:R-:W-:Y:S01]  /*38050*/  HMMA.1688.F32.TF32 R4, R4, R26, R12 ;  /* 0x0000001a0404723c */ /* 0x010fe2000008100c */
[----:B------:R-:W2:-:S15]  /*38060*/  LDL.LU R12, [R1+0x2c0] ;  /* 0x0002c000010c7983 */ /* 0x000e9e0000300800 */
[----:B------:R-:W-:-:S03]  /*38070*/  NOP ;  /* 0x0000000000007918 */ /* 0x000fc60000000000 */
[----:B------:R-:W-:Y:S04]  /*38080*/  STL.64 [R1+0x2f0], R4 ;  /* 0x0002f00401007387 */ /* 0x000fe80000100a00 */
[----:B------:R-:W-:Y:S04]  /*38090*/  STL.64 [R1+0x2f8], R6 ;  /* 0x0002f80601007387 */ /* 0x000fe80000100a00 */
[----:B------:R-:W2:Y:S04]  /*380a0*/  LDL.LU R13, [R1+0x2c4] ;  /* 0x0002c400010d7983 */ /* 0x000ea80000300800 */
[----:B------:R-:W3:Y:S04]  /*380b0*/  LDL.LU R14, [R1+0x2c8] ;  /* 0x0002c800010e7983 */ /* 0x000ee80000300800 */
[----:B------:R-:W3:Y:S04]  /*380c0*/  LDL.LU R15, [R1+0x2cc] ;  /* 0x0002cc00010f7983 */ /* 0x000ee80000300800 */
[----:B------:R-:W4:Y:S04]  /*380d0*/  LDL.LU R16, [R1+0x2d0] ;  /* 0x0002d00001107983 */ /* 0x000f280000300800 */
[----:B------:R-:W4:Y:S04]  /*380e0*/  LDL.LU R17, [R1+0x2d4] ;  /* 0x0002d40001117983 */ /* 0x000f280000300800 */
[----:B------:R-:W2:Y:S04]  /*380f0*/  LDL.LU R18, [R1+0x2d8] ;  /* 0x0002d80001127983 */ /* 0x000ea80000300800 */
[----:B------:R-:W2:Y:S04]  /*38100*/  LDL.LU R19, [R1+0x2dc] ;  /* 0x0002dc0001137983 */ /* 0x000ea80000300800 */
[----:B--2---:R1:W-:Y:S04]  /*38110*/  STL.64 [R1+0x2968], R18 ;  /* 0x0029681201007387 */ /* 0x0043e80000100a00 */
[----:B----4-:R-:W-:Y:S04]  /*38120*/  STL.64 [R1+0x2960], R16 ;  /* 0x0029601001007387 */ /* 0x010fe80000100a00 */
[----:B-1----:R-:W2:Y:S04]  /*38130*/  LDL.64 R18, [R1+0xd8] ;  /* 0x0000d80001127983 */ /* 0x002ea80000100a00 */
[----:B---3--:R1:W-:Y:S04]  /*38140*/  STL.64 [R1+0x2950], R14 ;  /* 0x0029500e01007387 */ /* 0x0083e80000100a00 */
[----:B------:R3:W-:Y:S04]  /*38150*/  STL.64 [R1+0x2948], R12 ;  /* 0x0029480c01007387 */ /* 0x0007e80000100a00 */
[----:B-1----:R-:W4:Y:S04]  /*38160*/  LDL.64 R14, [R1+0xc8] ;  /* 0x0000c800010e7983 */ /* 0x002f280000100a00 */
[----:B----4-:R1:W-:Y:S04]  /*38170*/  STL.64 [R1+0x2970], R14 ;  /* 0x0029700e01007387 */ /* 0x0103e80000100a00 */
[----:B---3--:R-:W2:Y:S04]  /*38180*/  LDL.LU R12, [R1+0x2e0] ;  /* 0x0002e000010c7983 */ /* 0x008ea80000300800 */
[----:B------:R-:W2:Y:S04]  /*38190*/  LDL.LU R13, [R1+0x2e4] ;  /* 0x0002e400010d7983 */ /* 0x000ea80000300800 */
[----:B-1----:R-:W2:Y:S04]  /*381a0*/  LDL.LU R14, [R1+0x2e8] ;  /* 0x0002e800010e7983 */ /* 0x002ea80000300800 */
[----:B------:R-:W2:Y:S04]  /*381b0*/  LDL.LU R15, [R1+0x2ec] ;  /* 0x0002ec00010f7983 */ /* 0x000ea80000300800 */
[----:B------:R-:W-:Y:S04]  /*381c0*/  STL.64 [R1+0x2908], R26 ;  /* 0x0029081a01007387 */ /* 0x000fe80000100a00 */
[----:B------:R1:W-:Y:S04]  /*381d0*/  STL.64 [R1+0x2930], R24 ;  /* 0x0029301801007387 */ /* 0x0003e80000100a00 */
[----:B-1----:R-:W3:Y:S04]  /*381e0*/  LDL.LU R24, [R1+0x2b0] ;  /* 0x0002b00001187983 */ /* 0x002ee80000300800 */
[----:B------:R-:W3:Y:S04]  /*381f0*/  LDL.LU R25, [R1+0x2b4] ;  /* 0x0002b40001197983 */ /* 0x000ee80000300800 */
[----:B------:R-:W4:Y:S04]  /*38200*/  LDL.LU R26, [R1+0x2b8] ;  /* 0x0002b800011a7983 */ /* 0x000f280000300800 */
[----:B------:R-:W4:Y:S04]  /*38210*/  LDL.LU R27, [R1+0x2bc] ;  /* 0x0002bc00011b7983 */ /* 0x000f280000300800 */
[----:B----4-:R1:W-:Y:S04]  /*38220*/  STL.64 [R1+0x2940], R26 ;  /* 0x0029401a01007387 */ /* 0x0103e80000100a00 */
[----:B---3--:R-:W-:Y:S04]  /*38230*/  STL.64 [R1+0x2938], R24 ;  /* 0x0029381801007387 */ /* 0x008fe80000100a00 */
[----:B-1----:R-:W3:Y:S04]  /*38240*/  LDL.64 R26, [R1+0xb8] ;  /* 0x0000b800011a7983 */ /* 0x002ee80000100a00 */
[----:B------:R-:W4:Y:S04]  /*38250*/  LDL.LU R4, [R1+0xf0] ;  /* 0x0000f00001047983 */ /* 0x000f280000300800 */
[----:B------:R-:W4:Y:S04]  /*38260*/  LDL.LU R5, [R1+0xf4] ;  /* 0x0000f40001057983 */ /* 0x000f280000300800 */
[----:B------:R-:W3:Y:S04]  /*38270*/  LDL.LU R6, [R1+0xf8] ;  /* 0x0000f80001067983 */ /* 0x000ee80000300800 */
[----:B------:R-:W3:Y:S01]  /*38280*/  LDL.LU R7, [R1+0xfc] ;  /* 0x0000fc0001077983 */ /* 0x000ee20000300800 */
[----:B--2---:R-:W-:Y:S03]  /*38290*/  HMMA.1688.F32.TF32 R12, R8, R18, R12 ;  /* 0x00000012080c723c */ /* 0x004fe6000008100c */
[----:B---3--:R-:W-:Y:S04]  /*382a0*/  STL.64 [R1+0x2890], R6 ;  /* 0x0028900601007387 */ /* 0x008fe80000100a00 */
[----:B----4-:R1:W-:Y:S04]  /*382b0*/  STL.64 [R1+0x2888], R4 ;  /* 0x0028880401007387 */ /* 0x0103e80000100a00 */
[----:B-1----:R-:W2:Y:S04]  /*382c0*/  LDL.LU R4, [R1+0x1a0] ;  /* 0x0001a00001047983 */ /* 0x002ea80000300800 */
[----:B------:R-:W2:Y:S04]  /*382d0*/  LDL.LU R5, [R1+0x1a4] ;  /* 0x0001a40001057983 */ /* 0x000ea80000300800 */
[----:B------:R-:W3:Y:S04]  /*382e0*/  LDL.LU R6, [R1+0x1a8] ;  /* 0x0001a80001067983 */ /* 0x000ee80000300800 */
[----:B------:R-:W3:Y:S04]  /*382f0*/  LDL.LU R7, [R1+0x1ac] ;  /* 0x0001ac0001077983 */ /* 0x000ee80000300800 */
[----:B---3--:R1:W-:Y:S04]  /*38300*/  STL.64 [R1+0x28a0], R6 ;  /* 0x0028a00601007387 */ /* 0x0083e80000100a00 */
[----:B--2---:R2:W-:Y:S01]  /*38310*/  STL.64 [R1+0x2898], R4 ;  /* 0x0028980401007387 */ /* 0x0045e20000100a00 */
[----:B-1----:R-:W-:-:S02]  /*38320*/  IMAD.MOV.U32 R7, RZ, RZ, R20 ;  /* 0x000000ffff077224 */ /* 0x002fc400078e0014 */
[----:B------:R-:W-:Y:S01]  /*38330*/  IMAD.MOV.U32 R6, RZ, RZ, R21 ;  /* 0x000000ffff067224 */ /* 0x000fe200078e0015 */
[----:B------:R-:W3:Y:S04]  /*38340*/  LDL.LU R20, [R1+0x2a0] ;  /* 0x0002a00001147983 */ /* 0x000ee80000300800 */
[----:B------:R-:W3:Y:S04]  /*38350*/  LDL.LU R21, [R1+0x2a4] ;  /* 0x0002a40001157983 */ /* 0x000ee80000300800 */
[----:B------:R-:W3:Y:S04]  /*38360*/  LDL.LU R22, [R1+0x2a8] ;  /* 0x0002a80001167983 */ /* 0x000ee80000300800 */
[----:B------:R-:W3:Y:S04]  /*38370*/  LDL.LU R23, [R1+0x2ac] ;  /* 0x0002ac0001177983 */ /* 0x000ee80000300800 */
[----:B------:R-:W-:Y:S04]  /*38380*/  STL.64 [R1+0x2e0], R12 ;  /* 0x0002e00c01007387 */ /* 0x000fe80000100a00 */
[----:B------:R1:W-:Y:S01]  /*38390*/  STL.64 [R1+0x2e8], R14 ;  /* 0x0002e80e01007387 */ /* 0x0003e20000100a00 */
[----:B--2---:R-:W-:Y:S01]  /*383a0*/  MOV R5, R18 ;  /* 0x0000001200057202 */ /* 0x004fe20000000f00 */
[----:B------:R-:W-:-:S02]  /*383b0*/  IMAD.MOV.U32 R4, RZ, RZ, R19 ;  /* 0x000000ffff047224 */ /* 0x000fc400078e0013 */
[----:B-1----:R-:W2:Y:S04]  /*383c0*/  LDL.LU.64 R14, [R1+0x2970] ;  /* 0x00297000010e7983 */ /* 0x002ea80000300a00 */
[----:B------:R-:W2:Y:S04]  /*383d0*/  LDL.LU.64 R18, [R1+0x2968] ;  /* 0x0029680001127983 */ /* 0x000ea80000300a00 */
[----:B------:R-:W2:Y:S02]  /*383e0*/  LDL.LU.64 R16, [R1+0x2960] ;  /* 0x0029600001107983 */ /* 0x000ea40000300a00 */
[----:B--2---:R-:W-:-:S15]  /*383f0*/  HMMA.1688.F32.TF32 R16, R8, R14, R16 ;  /* 0x0000000e0810723c */ /* 0x004fde0000081010 */
[----:B------:R-:W-:-:S04]  /*38400*/  NOP ;  /* 0x0000000000007918 */ /* 0x000fc80000000000 */
[----:B------:R1:W-:Y:S04]  /*38410*/  STL.64 [R1+0x2d0], R16 ;  /* 0x0002d01001007387 */ /* 0x0003e80000100a00 */
[----:B------:R2:W-:Y:S01]  /*38420*/  STL.64 [R1+0x2d8], R18 ;  /* 0x0002d81201007387 */ /* 0x0005e20000100a00 */
[----:B-1----:R-:W-:-:S03]  /*38430*/  IMAD.MOV.U32 R17, RZ, RZ, R14 ;  /* 0x000000ffff117224 */ /* 0x002fc600078e000e */
[----:B--2---:R-:W3:Y:S01]  /*38440*/  LDL.LU.64 R18, [R1+0x2958] ;  /* 0x0029580001127983 */ /* 0x004ee20000300a00 */
[----:B------:R-:W-:-:S03]  /*38450*/  IMAD.MOV.U32 R16, RZ, RZ, R15 ;  /* 0x000000ffff107224 */ /* 0x000fc600078e000f */
[----:B------:R-:W2:Y:S04]  /*38460*/  LDL.LU.64 R14, [R1+0x2950] ;  /* 0x00295000010e7983 */ /* 0x000ea80000300a00 */
[----:B------:R-:W2:Y:S02]  /*38470*/  LDL.LU.64 R12, [R1+0x2948] ;  /* 0x00294800010c7983 */ /* 0x000ea40000300a00 */
[----:B--2---:R-:W-:-:S15]  /*38480*/  HMMA.1688.F32.TF32 R12, R8, R26, R12 ;  /* 0x0000001a080c723c */ /* 0x004fde000008100c */
[----:B------:R-:W-:-:S04]  /*38490*/  NOP ;  /* 0x0000000000007918 */ /* 0x000fc80000000000 */
[----:B------:R1:W-:Y:S04]  /*384a0*/  STL.64 [R1+0x2c0], R12 ;  /* 0x0002c00c01007387 */ /* 0x0003e80000100a00 */
[----:B------:R-:W-:Y:S01]  /*384b0*/  STL.64 [R1+0x2c8], R14 ;  /* 0x0002c80e01007387 */ /* 0x000fe20000100a00 */
[----:B-1----:R-:W-:Y:S01]  /*384c0*/  IMAD.MOV.U32 R13, RZ, RZ, R26 ;  /* 0x000000ffff0d7224 */ /* 0x002fe200078e001a */
[----:B------:R-:W-:Y:S02]  /*384d0*/  MOV R12, R27 ;  /* 0x0000001b000c7202 */ /* 0x000fe40000000f00 */
[----:B------:R-:W2:Y:S04]  /*384e0*/  LDL.LU.64 R26, [R1+0x2940] ;  /* 0x00294000011a7983 */ /* 0x000ea80000300a00 */
[----:B------:R-:W2:Y:S02]  /*384f0*/  LDL.LU.64 R24, [R1+0x2938] ;  /* 0x0029380001187983 */ /* 0x000ea40000300a00 */
[----:B--2---:R-:W-:-:S15]  /*38500*/  HMMA.1688.F32.TF32 R24, R8, R6, R24 ;  /* 0x000000060818723c */ /* 0x004fde0000081018 */
[----:B------:R-:W-:-:S04]  /*38510*/  NOP ;  /* 0x0000000000007918 */ /* 0x000fc80000000000 */
[----:B------:R1:W-:Y:S04]  /*38520*/  STL.64 [R1+0x2b0], R24 ;  /* 0x0002b01801007387 */ /* 0x0003e80000100a00 */
[----:B------:R-:W-:Y:S04]  /*38530*/  STL.64 [R1+0x2b8], R26 ;  /* 0x0002b81a01007387 */ /* 0x000fe80000100a00 */
[----:B-1----:R-:W2:Y:S04]  /*38540*/  LDL.LU.64 R24, [R1+0x2930] ;  /* 0x0029300001187983 */ /* 0x002ea80000300a00 */
[----:B------:R1:W-:Y:S02]  /*38550*/  STL.64 [R1+0x28b0], R6 ;  /* 0x0028b00601007387 */ /* 0x0003e40000100a00 */
[----:B-1----:R-:W-:-:S02]  /*38560*/  IMAD.MOV.U32 R7, RZ, RZ, R12 ;  /* 0x000000ffff077224 */ /* 0x002fc400078e000c */
[----:B------:R-:W-:Y:S01]  /*38570*/  IMAD.MOV.U32 R6, RZ, RZ, R13 ;  /* 0x000000ffff067224 */ /* 0x000fe200078e000d */
[----:B------:R-:W4:Y:S04]  /*38580*/  LDL.LU R12, [R1+0x1f0] ;  /* 0x0001f000010c7983 */ /* 0x000f280000300800 */
[----:B------:R-:W4:Y:S04]  /*38590*/  LDL.LU R13, [R1+0x1f4] ;  /* 0x0001f400010d7983 */ /* 0x000f280000300800 */
[----:B------:R-:W4:Y:S04]  /*385a0*/  LDL.LU R14, [R1+0x1f8] ;  /* 0x0001f800010e7983 */ /* 0x000f280000300800 */
[----:B------:R-:W4:Y:S01]  /*385b0*/  LDL.LU R15, [R1+0x1fc] ;  /* 0x0001fc00010f7983 */ /* 0x000f220000300800 */
[----:B---3--:R-:W-:Y:S01]  /*385c0*/  HMMA.1688.F32.TF32 R20, R8, R18, R20 ;  /* 0x000000120814723c */ /* 0x008fe20000081014 */
[----:B--2---:R-:W-:-:S02]  /*385d0*/  IMAD.MOV.U32 R26, RZ, RZ, R25 ;  /* 0x000000ffff1a7224 */ /* 0x004fc400078e0019 */
[----:B------:R-:W-:Y:S01]  /*385e0*/  IMAD.MOV.U32 R27, RZ, RZ, R24 ;  /* 0x000000ffff1b7224 */ /* 0x000fe200078e0018 */
[----:B----4-:R-:W-:Y:S04]  /*385f0*/  STL.64 [R1+0x2918], R14 ;  /* 0x0029180e01007387 */ /* 0x010fe80000100a00 */
[----:B------:R1:W-:Y:S04]  /*38600*/  STL.64 [R1+0x2910], R12 ;  /* 0x0029100c01007387 */ /* 0x0003e80000100a00 */
[----:B------:R2:W-:Y:S04]  /*38610*/  STL.64 [R1+0x2920], R26 ;  /* 0x0029201a01007387 */ /* 0x0005e80000100a00 */
[----:B-1----:R-:W3:Y:S04]  /*38620*/  LDL.LU R12, [R1+0x280] ;  /* 0x00028000010c7983 */ /* 0x002ee80000300800 */
[----:B------:R-:W3:Y:S04]  /*38630*/  LDL.LU R13, [R1+0x284] ;  /* 0x00028400010d7983 */ /* 0x000ee80000300800 */
[----:B------:R-:W3:Y:S04]  /*38640*/  LDL.LU R14, [R1+0x288] ;  /* 0x00028800010e7983 */ /* 0x000ee80000300800 */
[----:B------:R-:W3:Y:S04]  /*38650*/  LDL.LU R15, [R1+0x28c] ;  /* 0x00028c00010f7983 */ /* 0x000ee80000300800 */
[----:B------:R-:W4:Y:S04]  /*38660*/  LDL.LU R24, [R1+0x290] ;  /* 0x0002900001187983 */ /* 0x000f280000300800 */
[----:B------:R-:W4:Y:S04]  /*38670*/  LDL.LU R25, [R1+0x294] ;  /* 0x0002940001197983 */ /* 0x000f280000300800 */
[----:B--2---:R-:W4:Y:S04]  /*38680*/  LDL.LU R26, [R1+0x298] ;  /* 0x00029800011a7983 */ /* 0x004f280000300800 */
[----:B------:R-:W4:Y:S04]  /*38690*/  LDL.LU R27, [R1+0x29c] ;  /* 0x00029c00011b7983 */ /* 0x000f280000300800 */
[----:B------:R1:W-:Y:S02]  /*386a0*/  STL.64 [R1+0x28c8], R6 ;  /* 0x0028c80601007387 */ /* 0x0003e40000100a00 */
[----:B-1----:R-:W-:Y:S01]  /*386b0*/  MOV R6, R17 ;  /* 0x0000001100067202 */ /* 0x002fe20000000f00 */
[----:B------:R-:W-:-:S05]  /*386c0*/  IMAD.MOV.U32 R7, RZ, RZ, R16 ;  /* 0x000000ffff077224 */ /* 0x000fca00078e0010 */
[----:B------:R-:W-:Y:S04]  /*386d0*/  STL.64 [R1+0x28e0], R6 ;  /* 0x0028e00601007387 */ /* 0x000fe80000100a00 */
[----:B------:R-:W-:Y:S04]  /*386e0*/  STL.64 [R1+0x2a0], R20 ;  /* 0x0002a01401007387 */ /* 0x000fe80000100a00 */
[----:B------:R1:W-:Y:S04]  /*386f0*/  STL.64 [R1+0x2a8], R22 ;  /* 0x0002a81601007387 */ /* 0x0003e80000100a00 */
[----:B-1----:R-:W4:Y:S04]  /*38700*/  LDL.LU.64 R22, [R1+0x2928] ;  /* 0x0029280001167983 */ /* 0x002f280000300a00 */
        /* <DEDUP_REMOVED lines=33> */
[----:B------:R-:W-:Y:S02]  /*38920*/  IMAD.MOV.U32 R6, RZ, RZ, R5 ;  /* 0x000000ffff067224 */ /* 0x000fe400078e0005 */
[----:B------:R-:W-:Y:S01]  /*38930*/  IMAD.MOV.U32 R7, RZ, RZ, R4 ;  /* 0x000000ffff077224 */ /* 0x000fe200078e0004 */
[----:B---3--:R-:W-:Y:S01]  /*38940*/  HMMA.1688.F32.TF32 R8, R8, R26, R12 ;  /* 0x0000001a0808723c */ /* 0x008fe2000008100c */
[----:B------:R-:W2:Y:S04]  /*38950*/  LDL.LU.64 R14, [R1+0x2900] ;  /* 0x00290000010e7983 */ /* 0x000ea80000300a00 */
[----:B------:R-:W2:-:S14]  /*38960*/  LDL.LU.64 R12, [R1+0x28f8] ;  /* 0x0028f800010c7983 */ /* 0x000e9c0000300a00 */
[----:B------:R-:W-:Y:S04]  /*38970*/  STL.64 [R1+0x1f0], R8 ;  /* 0x0001f00801007387 */ /* 0x000fe80000100a00 */
[----:B------:R1:W-:Y:S04]  /*38980*/  STL.64 [R1+0x1f8], R10 ;  /* 0x0001f80a01007387 */ /* 0x0003e80000100a00 */
[----:B-1----:R-:W3:Y:S01]  /*38990*/  LDL.LU.64 R10, [R1+0x78] ;  /* 0x00007800010a7983 */ /* 0x002ee20000300a00 */
        /* <DEDUP_REMOVED lines=43> */
[----:B---3--:R1:W-:Y:S01]  /*38c50*/  STL.64 [R1+0x27f8], R10 ;  /* 0x0027f80a01007387 */ /* 0x0083e20000100a00 */
[C---:B--2---:R-:W-:Y:S08]  /*38c60*/  HMMA.1688.F32.TF32 R20, R12.reuse, R10, R20 ;  /* 0x0000000a0c14723c */ /* 0x044ff00000081014 */
[----:B-1----:R-:W-:Y:S11]  /*38c70*/  HMMA.1688.F32.TF32 R8, R12, R26, R4 ;  /* 0x0000001a0c08723c */ /* 0x002ff60000081004 */
[----:B------:R-:W-:Y:S04]  /*38c80*/  STL.64 [R1+0x180], R20 ;  /* 0x0001801401007387 */ /* 0x000fe80000100a00 */
[----:B------:R-:W-:Y:S04]  /*38c90*/  STL.64 [R1+0x188], R22 ;  /* 0x0001881601007387 */ /* 0x000fe80000100a00 */
[----:B------:R-:W4:Y:S04]  /*38ca0*/  LDL.LU R4, [R1+0xe0] ;  /* 0x0000e00001047983 */ /* 0x000f280000300800 */
[----:B------:R1:W-:Y:S04]  /*38cb0*/  STL.64 [R1+0xf0], R8 ;  /* 0x0000f00801007387 */ /* 0x0003e80000100a00 */
[----:B------:R2:W-:Y:S04]  /*38cc0*/  STL.64 [R1+0xf8], R10 ;  /* 0x0000f80a01007387 */ /* 0x0005e80000100a00 */
[----:B------:R-:W4:Y:S04]  /*38cd0*/  LDL.LU R5, [R1+0xe4] ;  /* 0x0000e40001057983 */ /* 0x000f280000300800 */
[----:B------:R-:W4:Y:S04]  /*38ce0*/  LDL.LU R6, [R1+0xe8] ;  /* 0x0000e80001067983 */ /* 0x000f280000300800 */
[----:B------:R-:W4:Y:S04]  /*38cf0*/  LDL.LU R7, [R1+0xec] ;  /* 0x0000ec0001077983 */ /* 0x000f280000300800 */
[----:B------:R-:W-:Y:S04]  /*38d00*/  STL.64 [R1+0x2808], R26 ;  /* 0x0028081a01007387 */ /* 0x000fe80000100a00 */
[----:B-1----:R-:W3:Y:S04]  /*38d10*/  LDL.LU R8, [R1+0x20] ;  /* 0x0000200001087983 */ /* 0x002ee80000300800 */
[----:B------:R-:W3:Y:S04]  /*38d20*/  LDL.LU R9, [R1+0x24] ;  /* 0x0000240001097983 */ /* 0x000ee80000300800 */
[----:B--2---:R-:W2:Y:S04]  /*38d30*/  LDL.LU R10, [R1+0x28] ;  /* 0x00002800010a7983 */ /* 0x004ea80000300800 */
[----:B------:R-:W2:Y:S04]  /*38d40*/  LDL.LU R11, [R1+0x2c] ;  /* 0x00002c00010b7983 */ /* 0x000ea80000300800 */
        /* <DEDUP_REMOVED lines=9> */
[----:B--2---:R1:W-:Y:S04]  /*38de0*/  STL.64 [R1+0x2838], R10 ;  /* 0x0028380a01007387 */ /* 0x0043e80000100a00 */
[----:B-1----:R-:W2:Y:S04]  /*38df0*/  LDL.LU.64 R10, [R1+0xc8] ;  /* 0x0000c800010a7983 */ /* 0x002ea80000300a00 */
[----:B--2---:R-:W-:Y:S04]  /*38e00*/  STL.64 [R1+0x2848], R10 ;  /* 0x0028480a01007387 */ /* 0x004fe80000100a00 */
[----:B------:R-:W2:Y:S04]  /*38e10*/  LDL.LU.64 R26, [R1+0xa8] ;  /* 0x0000a800011a7983 */ /* 0x000ea80000300a00 */
[----:B--2---:R1:W-:Y:S04]  /*38e20*/  STL.64 [R1+0x2840], R26 ;  /* 0x0028401a01007387 */ /* 0x0043e80000100a00 */
[----:B------:R-:W2:Y:S04]  /*38e30*/  LDL.LU R24, [R1+0x60] ;  /* 0x0000600001187983 */ /* 0x000ea80000300800 */
[----:B------:R-:W2:Y:S04]  /*38e40*/  LDL.LU R25, [R1+0x64] ;  /* 0x0000640001197983 */ /* 0x000ea80000300800 */
[----:B-1----:R-:W3:Y:S04]  /*38e50*/  LDL.LU R26, [R1+0x68] ;  /* 0x00006800011a7983 */ /* 0x002ee80000300800 */
[----:B------:R-:W3:Y:S04]  /*38e60*/  LDL.LU R27, [R1+0x6c] ;  /* 0x00006c00011b7983 */ /* 0x000ee80000300800 */
[----:B---3--:R1:W-:Y:S04]  /*38e70*/  STL.64 [R1+0x2858], R26 ;  /* 0x0028581a01007387 */ /* 0x0083e80000100a00 */
[----:B--2---:R2:W-:Y:S04]  /*38e80*/  STL.64 [R1+0x2850], R24 ;  /* 0x0028501801007387 */ /* 0x0045e80000100a00 */
[----:B-1----:R-:W4:Y:S04]  /*38e90*/  LDL.LU.64 R26, [R1+0xd8] ;  /* 0x0000d800011a7983 */ /* 0x002f280000300a00 */
[----:B------:R-:W3:Y:S01]  /*38ea0*/  LDL.LU.64 R22, [R1+0x98] ;  /* 0x0000980001167983 */ /* 0x000ee20000300a00 */
[----:B------:R-:W-:-:S03]  /*38eb0*/  IMAD.MOV.U32 R12, RZ, RZ, R2 ;  /* 0x000000ffff0c7224 */ /* 0x000fc600078e0002 */
[----:B------:R-:W2:Y:S01]  /*38ec0*/  LDL.LU R2, [R1+0x2860] ;  /* 0x0028600001027983 */ /* 0x000ea20000300800 */
[----:B------:R-:W-:Y:S02]  /*38ed0*/  IMAD.MOV.U32 R14, RZ, RZ, R28 ;  /* 0x000000ffff0e7224 */ /* 0x000fe400078e001c */
[----:B------:R-:W-:Y:S01]  /*38ee0*/  IMAD.MOV.U32 R15, RZ, RZ, R3 ;  /* 0x000000ffff0f7224 */ /* 0x000fe200078e0003 */
[----:B----4-:R-:W-:Y:S01]  /*38ef0*/  HMMA.1688.F32.TF32 R8, R16, R26, R4 ;  /* 0x0000001a1008723c */ /* 0x010fe20000081004 */
[----:B------:R-:W-:Y:S02]  /*38f00*/  IMAD.MOV.U32 R7, RZ, RZ, R26 ;  /* 0x000000ffff077224 */ /* 0x000fe400078e001a */
[----:B------:R-:W-:Y:S02]  /*38f10*/  IMAD.MOV.U32 R6, RZ, RZ, R27 ;  /* 0x000000ffff067224 */ /* 0x000fe400078e001b */
[----:B------:R-:W4:Y:S04]  /*38f20*/  LDL.LU.64 R26, [R1+0x2858] ;  /* 0x00285800011a7983 */ /* 0x000f280000300a00 */
[----:B--2---:R-:W4:Y:S10]  /*38f30*/  LDL.LU.64 R24, [R1+0x2850] ;  /* 0x0028500001187983 */ /* 0x004f340000300a00 */
[----:B------:R-:W-:Y:S01]  /*38f40*/  IMAD.MOV.U32 R28, RZ, RZ, R10 ;  /* 0x000000ffff1c7224 */ /* 0x000fe200078e000a */
[----:B------:R-:W-:Y:S01]  /*38f50*/  STL [R1+0xe0], R8 ;  /* 0x0000e00801007387 */ /* 0x000fe20000100800 */
[----:B------:R-:W-:-:S03]  /*38f60*/  IMAD.MOV.U32 R3, RZ, RZ, R11 ;  /* 0x000000ffff037224 */ /* 0x000fc600078e000b */
[----:B------:R-:W4:Y:S04]  /*38f70*/  LDL.LU.64 R10, [R1+0x2848] ;  /* 0x00284800010a7983 */ /* 0x000f280000300a00 */
[----:B------:R1:W-:Y:S04]  /*38f80*/  STL [R1+0x27cc], R6 ;  /* 0x0027cc0601007387 */ /* 0x0003e80000100800 */
[----:B------:R2:W-:Y:S01]  /*38f90*/  STL [R1+0x27c8], R7 ;  /* 0x0027c80701007387 */ /* 0x0005e20000100800 */
[----:B------:R-:W-:-:S03]  /*38fa0*/  MOV R13, R29 ;  /* 0x0000001d000d7202 */ /* 0x000fc60000000f00 */
[----:B------:R-:W3:Y:S01]  /*38fb0*/  LDL.LU R4, [R1+0x50] ;  /* 0x0000500001047983 */ /* 0x000ee20000300800 */
[----:B------:R-:W-:-:S03]  /*38fc0*/  MOV R29, R9 ;  /* 0x00000009001d7202 */ /* 0x000fc60000000f00 */
[----:B------:R-:W3:Y:S04]  /*38fd0*/  LDL.LU R5, [R1+0x54] ;  /* 0x0000540001057983 */ /* 0x000ee80000300800 */
[----:B-1----:R-:W3:Y:S04]  /*38fe0*/  LDL.LU R6, [R1+0x58] ;  /* 0x0000580001067983 */ /* 0x002ee80000300800 */
[----:B--2---:R-:W3:Y:S04]  /*38ff0*/  LDL.LU R7, [R1+0x5c] ;  /* 0x00005c0001077983 */ /* 0x004ee80000300800 */
[----:B------:R-:W-:Y:S04]  /*39000*/  STL [R1+0x2714], R3 ;  /* 0x0027140301007387 */ /* 0x000fe80000100800 */
[----:B------:R-:W-:Y:S04]  /*39010*/  STL [R1+0x2710], R28 ;  /* 0x0027101c01007387 */ /* 0x000fe80000100800 */
[----:B------:R1:W-:Y:S01]  /*39020*/  STL [R1+0x24e8], R29 ;  /* 0x0024e81d01007387 */ /* 0x0003e20000100800 */
[----:B----4-:R-:W-:Y:S01]  /*39030*/  HMMA.1688.F32.TF32 R24, R16, R10, R24 ;  /* 0x0000000a1018723c */ /* 0x010fe20000081018 */
[----:B-1----:R-:W-:-:S02]  /*39040*/  IMAD.MOV.U32 R29, RZ, RZ, R10 ;  /* 0x000000ffff1d7224 */ /* 0x002fc400078e000a */
[----:B------:R-:W-:-:S15]  /*39050*/  IMAD.MOV.U32 R28, RZ, RZ, R11 ;  /* 0x000000ffff1c7224 */ /* 0x000fde00078e000b */
[----:B------:R-:W-:Y:S01]  /*39060*/  NOP ;  /* 0x0000000000007918 */ /* 0x000fe20000000000 */
[----:B------:R-:W-:Y:S04]  /*39070*/  STL.64 [R1+0x4a0], R24 ;  /* 0x0004a01801007387 */ /* 0x000fe80000100a00 */
[----:B------:R1:W-:Y:S04]  /*39080*/  STL.64 [R1+0x4a8], R26 ;  /* 0x0004a81a01007387 */ /* 0x0003e80000100a00 */
[----:B-1----:R-:W2:Y:S04]  /*39090*/  LDL.LU.64 R26, [R1+0x2840] ;  /* 0x00284000011a7983 */ /* 0x002ea80000300a00 */
[----:B------:R-:W3:Y:S04]  /*390a0*/  LDL.LU.64 R10, [R1+0x2838] ;  /* 0x00283800010a7983 */ /* 0x000ee80000300a00 */
[----:B------:R-:W-:Y:S04]  /*390b0*/  STL [R1+0x27d4], R28 ;  /* 0x0027d41c01007387 */ /* 0x000fe80000100800 */
[----:B------:R-:W-:Y:S01]  /*390c0*/  STL [R1+0x27d0], R29 ;  /* 0x0027d01d01007387 */ /* 0x000fe20000100800 */
[----:B---3--:R-:W-:-:S15]  /*390d0*/  HMMA.1688.F32.TF32 R4, R16, R10, R4 ;  /* 0x0000000a1004723c */ /* 0x008fde0000081004 */
[----:B------:R-:W-:-:S04]  /*390e0*/  NOP ;  /* 0x0000000000007918 */ /* 0x000fc80000000000 */
[----:B------:R-:W-:Y:S04]  /*390f0*/  STL.64 [R1+0x490], R4 ;  /* 0x0004900401007387 */ /* 0x000fe80000100a00 */
[----:B------:R1:W-:Y:S02]  /*39100*/  STL.64 [R1+0x498], R6 ;  /* 0x0004980601007387 */ /* 0x0003e40000100a00 */
[----:B-1----:R-:W-:Y:S01]  /*39110*/  MOV R6, R10 ;  /* 0x0000000a00067202 */ /* 0x002fe20000000f00 */
[----:B------:R-:W-:Y:S02]  /*39120*/  IMAD.MOV.U32 R7, RZ, RZ, R11 ;  /* 0x000000ffff077224 */ /* 0x000fe400078e000b */
[----:B------:R-:W3:Y:S04]  /*39130*/  LDL.LU.64 R10, [R1+0x2830] ;  /* 0x00283000010a7983 */ /* 0x000ee80000300a00 */
[----:B------:R-:W3:Y:S04]  /*39140*/  LDL.LU.64 R8, [R1+0x2828] ;  /* 0x0028280001087983 */ /* 0x000ee80000300a00 */
[----:B------:R-:W-:Y:S04]  /*39150*/  STL [R1+0x27dc], R7 ;  /* 0x0027dc0701007387 */ /* 0x000fe80000100800 */
[----:B------:R1:W-:Y:S04]  /*39160*/  STL [R1+0x27d8], R6 ;  /* 0x0027d80601007387 */ /* 0x0003e80000100800 */
[----:B------:R-:W4:Y:S04]  /*39170*/  LDL.LU R4, [R1+0x30] ;  /* 0x0000300001047983 */ /* 0x000f280000300800 */
[----:B------:R-:W4:Y:S04]  /*39180*/  LDL.LU R5, [R1+0x34] ;  /* 0x0000340001057983 */ /* 0x000f280000300800 */
[----:B-1----:R-:W4:Y:S01]  /*39190*/  LDL.LU R6, [R1+0x38] ;  /* 0x0000380001067983 */ /* 0x002f220000300800 */
[----:B------:R-:W-:-:S03]  /*391a0*/  IMAD.MOV.U32 R7, RZ, RZ, R2 ;  /* 0x000000ffff077224 */ /* 0x000fc600078e0002 */
[----:B------:R-:W4:Y:S01]  /*391b0*/  LDL.LU R2, [R1+0x2820] ;  /* 0x0028200001027983 */ /* 0x000f220000300800 */
[----:B--2---:R-:W-:Y:S02]  /*391c0*/  IMAD.MOV.U32 R29, RZ, RZ, R27 ;  /* 0x000000ffff1d7224 */ /* 0x004fe400078e001b */
[----:B------:R-:W-:Y:S01]  /*391d0*/  IMAD.MOV.U32 R28, RZ, RZ, R26 ;  /* 0x000000ffff1c7224 */ /* 0x000fe200078e001a */
[C---:B---3--:R-:W-:Y:S08]  /*391e0*/  HMMA.1688.F32.TF32 R8, R16.reuse, R26, R8 ;  /* 0x0000001a1008723c */ /* 0x048ff00000081008 */
[----:B----4-:R-:W-:Y:S11]  /*391f0*/  HMMA.1688.F32.TF32 R4, R16, R22, R4 ;  /* 0x000000161004723c */ /* 0x010ff60000081004 */
[----:B------:R-:W-:Y:S04]  /*39200*/  STL.64 [R1+0x480], R8 ;  /* 0x0004800801007387 */ /* 0x000fe80000100a00 */
[----:B------:R1:W-:Y:S04]  /*39210*/  STL.64 [R1+0x488], R10 ;  /* 0x0004880a01007387 */ /* 0x0003e80000100a00 */
[----:B-1----:R-:W2:Y:S04]  /*39220*/  LDL.LU.64 R10, [R1+0x2818] ;  /* 0x00281800010a7983 */ /* 0x002ea80000300a00 */
[----:B------:R-:W2:Y:S04]  /*39230*/  LDL.LU.64 R8, [R1+0x2810] ;  /* 0x0028100001087983 */ /* 0x000ea80000300a00 */
[----:B------:R-:W3:Y:S04]  /*39240*/  LDL.LU.64 R26, [R1+0x2808] ;  /* 0x00280800011a7983 */ /* 0x000ee80000300a00 */
[----:B------:R-:W-:Y:S04]  /*39250*/  STL [R1+0x27e4], R29 ;  /* 0x0027e41d01007387 */ /* 0x000fe80000100800 */
[----:B------:R-:W-:Y:S04]  /*39260*/  STL [R1+0x27e0], R28 ;  /* 0x0027e01c01007387 */ /* 0x000fe80000100800 */
[----:B------:R-:W-:Y:S04]  /*39270*/  STL.64 [R1+0x470], R4 ;  /* 0x0004700401007387 */ /* 0x000fe80000100a00 */
[----:B------:R1:W-:Y:S02]  /*39280*/  STL.64 [R1+0x478], R6 ;  /* 0x0004780601007387 */ /* 0x0003e40000100a00 */
[----:B-1----:R-:W-:Y:S01]  /*39290*/  MOV R7, R22 ;  /* 0x0000001600077202 */ /* 0x002fe20000000f00 */
        /* <DEDUP_REMOVED lines=10> */
[----:B------:R-:W3:Y:S01]  /*39340*/  LDL.LU.64 R20, [R1+0x27e8] ;  /* 0x0027e80001147983 */ /* 0x000ee20000300a00 */
[----:B--2---:R-:W-:Y:S01]  /*39350*/  HMMA.1688.F32.TF32 R12, R16, R10, R12 ;  /* 0x0000000a100c723c */ /* 0x004fe2000008100c */
[----:B------:R-:W-:Y:S01]  /*39360*/  IMAD.MOV.U32 R5, RZ, RZ, R11 ;  /* 0x000000ffff057224 */ /* 0x000fe200078e000b */
[----:B------:R-:W-:-:S06]  /*39370*/  MOV R4, R10 ;  /* 0x0000000a00047202 */ /* 0x000fcc0000000f00 */
[----:B---3--:R-:W-:Y:S01]  /*39380*/  HMMA.1688.F32.TF32 R8, R16, R26, R20 ;  /* 0x0000001a1008723c */ /* 0x008fe20000081014 */
        /* <DEDUP_REMOVED lines=13> */
[----:B------:R-:W2:Y:S01]  /*39460*/  LDS R13, [R23+UR8+0x28000] ;  /* 0x02800008170d7984 */ /* 0x000ea20008000800 */
[----:B------:R-:W-:-:S02]  /*39470*/  IMAD.MOV.U32 R25, RZ, RZ, R9 ;  /* 0x000000ffff197224 */ /* 0x000fc400078e0009 */
[----:B------:R-:W-:Y:S01]  /*39480*/  IMAD.MOV.U32 R24, RZ, RZ, R8 ;  /* 0x000000ffff187224 */ /* 0x000fe200078e0008 */
[----:B------:R-:W-:Y:S04]  /*39490*/  STL.64 [R1+0x428], R10 ;  /* 0x0004280a01007387 */ /* 0x000fe80000100a00 */
[----:B------:R-:W-:Y:S04]  /*394a0*/  STL [R1+0x271c], R25 ;  /* 0x00271c1901007387 */ /* 0x000fe80000100800 */
[----:B------:R-:W-:Y:S04]  /*394b0*/  LDS R8, [R0+UR8+0x24700] ;  /* 0x0247000800087984 */ /* 0x000fe80008000800 */
[----:B------:R-:W-:Y:S04]  /*394c0*/  STL [R1+0x2718], R24 ;  /* 0x0027181801007387 */ /* 0x000fe80000100800 */
[----:B------:R-:W-:Y:S04]  /*394d0*/  LDS R10, [R0+UR8+0x26700] ;  /* 0x02670008000a7984 */ /* 0x000fe80008000800 */
[----:B------:R-:W-:Y:S04]  /*394e0*/  LDS R9, [R23+UR8+0x24700] ;  /* 0x0247000817097984 */ /* 0x000fe80008000800 */
[----:B------:R-:W-:Y:S04]  /*394f0*/  LDS R11, [R23+UR8+0x26700] ;  /* 0x02670008170b7984 */ /* 0x000fe80008000800 */
[----:B------:R-:W-:Y:S04]  /*39500*/  LDS R23, [R23+UR8+0x2a200] ;  /* 0x02a2000817177984 */ /* 0x000fe80008000800 */
[----:B-1----:R-:W-:Y:S04]  /*39510*/  STL.64 [R1+0x2728], R14 ;  /* 0x0027280e01007387 */ /* 0x002fe80000100a00 */
[----:B--2---:R-:W-:Y:S04]  /*39520*/  STL.64 [R1+0x2720], R12 ;  /* 0x0027200c01007387 */ /* 0x004fe80000100a00 */
[----:B------:R-:W-:Y:S04]  /*39530*/  STL.64 [R1+0x2670], R18 ;  /* 0x0026701201007387 */ /* 0x000fe80000100a00 */
[----:B------:R-:W-:Y:S04]  /*39540*/  STL.64 [R1+0x2668], R16 ;  /* 0x0026681001007387 */ /* 0x000fe80000100a00 */
[----:B------:R-:W1:Y:S04]  /*39550*/  LDSM.16.M88.4 R16, [R2+UR9+0x80100] ;  /* 0x080100090210783b */ /* 0x000e680008000200 */
[----:B------:R-:W2:Y:S04]  /*39560*/  LDSM.16.M88.4 R12, [R2+UR9+0x84100] ;  /* 0x08410009020c783b */ /* 0x000ea80008000200 */
[----:B-1----:R-:W-:Y:S04]  /*39570*/  STL.64 [R1+0x60], R16 ;  /* 0x0000601001007387 */ /* 0x002fe80000100a00 */
[----:B------:R-:W-:Y:S04]  /*39580*/  STL.64 [R1+0x68], R18 ;  /* 0x0000681201007387 */ /* 0x000fe80000100a00 */
[----:B--2---:R-:W-:Y:S04]  /*39590*/  STL.64 [R1+0x50], R12 ;  /* 0x0000500c01007387 */ /* 0x004fe80000100a00 */
[----:B------:R-:W-:Y:S04]  /*395a0*/  STL.64 [R1+0x58], R14 ;  /* 0x0000580e01007387 */ /* 0x000fe80000100a00 */
[----:B------:R-:W1:Y:S04]  /*395b0*/  LDSM.16.M88.4 R12, [R2+UR9+0x8c100] ;  /* 0x08c10009020c783b */ /* 0x000e680008000200 */
[----:B------:R-:W2:Y:S04]  /*395c0*/  LDSM.16.M88.4 R16, [R2+UR9+0x88100] ;  /* 0x088100090210783b */ /* 0x000ea80008000200 */
[----:B-1----:R1:W-:Y:S04]  /*395d0*/  STL.64 [R1+0x30], R12 ;  /* 0x0000300c01007387 */ /* 0x0023e80000100a00 */
[----:B--2---:R-:W-:Y:S04]  /*395e0*/  STL.64 [R1+0x40], R16 ;  /* 0x0000401001007387 */ /* 0x004fe80000100a00 */
[----:B------:R-:W-:Y:S04]  /*395f0*/  STL.64 [R1+0x48], R18 ;  /* 0x0000481201007387 */ /* 0x000fe80000100a00 */
[----:B------:R2:W-:Y:S01]  /*39600*/  STL.64 [R1+0x38], R14 ;  /* 0x0000380e01007387 */ /* 0x0005e20000100a00 */
[----:B------:R-:W-:-:S03]  /*39610*/  IMAD.MOV.U32 R3, RZ, RZ, R13 ;  /* 0x000000ffff037224 */ /* 0x000fc600078e000d */
[----:B------:R-:W3:Y:S04]  /*39620*/  LDSM.16.M88.4 R16, [R2+UR9+0x90100] ;  /* 0x090100090210783b */ /* 0x000ee80008000200 */
[----:B-1----:R-:W4:Y:S04]  /*39630*/  LDL.LU R12, [R1+0x3f0] ;  /* 0x0003f000010c7983 */ /* 0x002f280000300800 */
[----:B------:R-:W4:Y:S04]  /*39640*/  LDL.LU R13, [R1+0x3f4] ;  /* 0x0003f400010d7983 */ /* 0x000f280000300800 */
[----:B--2---:R-:W2:Y:S04]  /*39650*/  LDL.LU R14, [R1+0x3f8] ;  /* 0x0003f800010e7983 */ /* 0x004ea80000300800 */
[----:B------:R-:W2:Y:S01]  /*39660*/  LDL.LU R15, [R1+0x3fc] ;  /* 0x0003fc00010f7983 */ /* 0x000ea20000300800 */
[----:B---3--:R-:W-:-:S02]  /*39670*/  IMAD.MOV.U32 R25, RZ, RZ, R16 ;  /* 0x000000ffff197224 */ /* 0x008fc400078e0010 */
[----:B------:R-:W-:Y:S01]  /*39680*/  IMAD.MOV.U32 R24, RZ, RZ, R17 ;  /* 0x000000ffff187224 */ /* 0x000fe200078e0011 */
[----:B--2---:R1:W-:Y:S04]  /*39690*/  STL.64 [R1+0x2738], R14 ;  /* 0x0027380e01007387 */ /* 0x0043e80000100a00 */
[----:B----4-:R-:W-:Y:S01]  /*396a0*/  STL.64 [R1+0x2730], R12 ;  /* 0x0027300c01007387 */ /* 0x010fe20000100a00 */
[----:B-1----:R-:W-:Y:S01]  /*396b0*/  IMAD.MOV.U32 R14, RZ, RZ, R29 ;  /* 0x000000ffff0e7224 */ /* 0x002fe200078e001d */
[----:B------:R-:W-:Y:S02]  /*396c0*/  MOV R15, R28 ;  /* 0x0000001c000f7202 */ /* 0x000fe40000000f00 */
[----:B------:R-:W2:Y:S04]  /*396d0*/  LDL.LU R29, [R1+0x27e4] ;  /* 0x0027e400011d7983 */ /* 0x000ea80000300800 */
[----:B------:R-:W3:Y:S04]  /*396e0*/  LDL.LU R28, [R1+0x27e0] ;  /* 0x0027e000011c7983 */ /* 0x000ee80000300800 */
[----:B------:R1:W-:Y:S04]  /*396f0*/  STL.64 [R1+0x2750], R14 ;  /* 0x0027500e01007387 */ /* 0x0003e80000100a00 */
[----:B------:R-:W-:Y:S04]  /*39700*/  STL.64 [R1+0x20], R16 ;  /* 0x0000201001007387 */ /* 0x000fe80000100a00 */
[----:B------:R-:W-:Y:S01]  /*39710*/  STL.64 [R1+0x28], R18 ;  /* 0x0000281201007387 */ /* 0x000fe20000100a00 */
[----:B-1----:R-:W-:-:S02]  /*39720*/  IMAD.MOV.U32 R14, RZ, RZ, R7 ;  /* 0x000000ffff0e7224 */ /* 0x002fc400078e0007 */
[----:B------:R-:W-:Y:S01]  /*39730*/  IMAD.MOV.U32 R15, RZ, RZ, R6 ;  /* 0x000000ffff0f7224 */ /* 0x000fe200078e0006 */
[----:B------:R-:W4:Y:S04]  /*39740*/  LDL.LU R7, [R1+0x27dc] ;  /* 0x0027dc0001077983 */ /* 0x000f280000300800 */
[----:B------:R-:W4:Y:S04]  /*39750*/  LDL.LU R6, [R1+0x27d8] ;  /* 0x0027d80001067983 */ /* 0x000f280000300800 */
[----:B------:R-:W-:Y:S04]  /*39760*/  STL.64 [R1+0x2768], R14 ;  /* 0x0027680e01007387 */ /* 0x000fe80000100a00 */
[----:B------:R-:W-:Y:S04]  /*39770*/  STL.64 [R1+0x2748], R26 ;  /* 0x0027481a01007387 */ /* 0x000fe80000100a00 */
[----:B------:R1:W-:Y:S04]  /*39780*/  STL.64 [R1+0x2740], R24 ;  /* 0x0027401801007387 */ /* 0x0003e80000100a00 */
[----:B-1----:R-:W4:Y:S04]  /*39790*/  LDL.LU R24, [R1+0x400] ;  /* 0x0004000001187983 */ /* 0x002f280000300800 */
[----:B------:R-:W4:Y:S04]  /*397a0*/  LDL.LU R25, [R1+0x404] ;  /* 0x0004040001197983 */ /* 0x000f280000300800 */
[----:B------:R-:W4:Y:S04]  /*397b0*/  LDL.LU R26, [R1+0x408] ;  /* 0x00040800011a7983 */ /* 0x000f280000300800 */
[----:B------:R-:W4:Y:S01]  /*397c0*/  LDL.LU R27, [R1+0x40c] ;  /* 0x00040c00011b7983 */ /* 0x000f220000300800 */
[----:B--2---:R-:W-:Y:S01]  /*397d0*/  IMAD.MOV.U32 R15, RZ, RZ, R29 ;  /* 0x000000ffff0f7224 */ /* 0x004fe200078e001d */
[----:B---3--:R-:W-:-:S02]  /*397e0*/  MOV R14, R28 ;  /* 0x0000001c000e7202 */ /* 0x008fc40000000f00 */
[----:B------:R-:W2:Y:S04]  /*397f0*/  LDL.LU R28, [R1+0x27d4] ;  /* 0x0027d400011c7983 */ /* 0x000ea80000300800 */
[----:B------:R-:W3:Y:S04]  /*39800*/  LDL.LU R29, [R1+0x27d0] ;  /* 0x0027d000011d7983 */ /* 0x000ee80000300800 */
[----:B------:R-:W-:Y:S04]  /*39810*/  STL.64 [R1+0x2780], R14 ;  /* 0x0027800e01007387 */ /* 0x000fe80000100a00 */
[----:B----4-:R-:W-:Y:S04]  /*39820*/  STL.64 [R1+0x2760], R26 ;  /* 0x0027601a01007387 */ /* 0x010fe80000100a00 */
[----:B------:R1:W-:Y:S04]  /*39830*/  STL.64 [R1+0x2758], R24 ;  /* 0x0027581801007387 */ /* 0x0003e80000100a00 */
[----:B-1----:R-:W4:Y:S04]  /*39840*/  LDL.LU R24, [R1+0x410] ;  /* 0x0004100001187983 */ /* 0x002f280000300800 */
[----:B------:R-:W4:Y:S04]  /*39850*/  LDL.LU R25, [R1+0x414] ;  /* 0x0004140001197983 */ /* 0x000f280000300800 */
[----:B------:R-:W4:Y:S04]  /*39860*/  LDL.LU R26, [R1+0x418] ;  /* 0x00041800011a7983 */ /* 0x000f280000300800 */
[----:B------:R-:W4:Y:S01]  /*39870*/  LDL.LU R27, [R1+0x41c] ;  /* 0x00041c00011b7983 */ /* 0x000f220000300800 */
[----:B------:R-:W-:-:S02]  /*39880*/  IMAD.MOV.U32 R14, RZ, RZ, R6 ;  /* 0x000000ffff0e7224 */ /* 0x000fc400078e0006 */
[----:B------:R-:W-:Y:S01]  /*39890*/  IMAD.MOV.U32 R15, RZ, RZ, R7 ;  /* 0x000000ffff0f7224 */ /* 0x000fe200078e0007 */
[----:B------:R-:W4:Y:S04]  /*398a0*/  LDL.LU R6, [R1+0x27cc] ;  /* 0x0027cc0001067983 */ /* 0x000f280000300800 */
[----:B------:R-:W4:Y:S04]  /*398b0*/  LDL.LU R7, [R1+0x27c8] ;  /* 0x0027c80001077983 */ /* 0x000f280000300800 */
[----:B------:R2:W-:Y:S02]  /*398c0*/  STL.64 [R1+0x2798], R14 ;  /* 0x0027980e01007387 */ /* 0x0005e40000100a00 */
[----:B--2---:R-:W-:Y:S01]  /*398d0*/  MOV R15, R28 ;  /* 0x0000001c000f7202 */ /* 0x004fe20000000f00 */
[----:B---3--:R-:W-:-:S05]  /*398e0*/  IMAD.MOV.U32 R14, RZ, RZ, R29 ;  /* 0x000000ffff0e7224 */ /* 0x008fca00078e001d */
[----:B------:R-:W-:Y:S04]  /*398f0*/  STL.64 [R1+0x27b0], R14 ;  /* 0x0027b00e01007387 */ /* 0x000fe80000100a00 */
[----:B----4-:R-:W-:Y:S04]  /*39900*/  STL.64 [R1+0x2778], R26 ;  /* 0x0027781a01007387 */ /* 0x010fe80000100a00 */
        /* <DEDUP_REMOVED lines=19> */
[----:B------:R-:W-:Y:S02]  /*39a40*/  IMAD.MOV.U32 R19, RZ, RZ, R5 ;  /* 0x000000ffff137224 */ /* 0x000fe400078e0005 */
[----:B------:R-:W-:Y:S02]  /*39a50*/  IMAD.MOV.U32 R18, RZ, RZ, R4 ;  /* 0x000000ffff127224 */ /* 0x000fe400078e0004 */
[----:B------:R-:W1:Y:S02]  /*39a60*/  LDSM.16.M88.4 R4, [R2+UR9+0x94100] ;  /* 0x094100090204783b */ /* 0x000e640008000200 */
[----:B-1----:R-:W-:Y:S01]  /*39a70*/  MOV R28, R4 ;  /* 0x00000004001c7202 */ /* 0x002fe20000000f00 */
        /* <DEDUP_REMOVED lines=10> */
[----:B-1----:R-:W-:Y:S01]  /*39b20*/  STL.64 [R1], R4 ;  /* 0x0000000401007387 */ /* 0x002fe20000100a00 */
[----:B------:R-:W-:-:S03]  /*39b30*/  IMAD.MOV.U32 R17, RZ, RZ, R4 ;  /* 0x000000ffff117224 */ /* 0x000fc600078e0004 */
[----:B------:R-:W-:Y:S01]  /*39b40*/  STL.64 [R1+0x8], R6 ;  /* 0x0000080601007387 */ /* 0x000fe20000100a00 */
[----:B------:R-:W-:-:S03]  /*39b50*/  IMAD.MOV.U32 R16, RZ, RZ, R5 ;  /* 0x000000ffff107224 */ /* 0x000fc600078e0005 */
[----:B------:R-:W1:Y:S04]  /*39b60*/  LDSM.16.M88.4 R4, [R2+UR9+0x9c100] ;  /* 0x09c100090204783b */ /* 0x000e680008000200 */
[----:B-1----:R-:W-:Y:S04]  /*39b70*/  STL.64 [R1+0x2680], R6 ;  /* 0x0026800601007387 */ /* 0x002fe80000100a00 */
[----:B------:R1:W-:Y:S04]  /*39b80*/  STL.64 [R1+0x2678], R4 ;  /* 0x0026780401007387 */ /* 0x0003e80000100a00 */
[----:B-1----:R-:W3:Y:S04]  /*39b90*/  LDL.LU R4, [R1+0x370] ;  /* 0x0003700001047983 */ /* 0x002ee80000300800 */
[----:B------:R-:W3:Y:S04]  /*39ba0*/  LDL.LU R5, [R1+0x374] ;  /* 0x0003740001057983 */ /* 0x000ee80000300800 */
[----:B------:R-:W3:Y:S04]  /*39bb0*/  LDL.LU R6, [R1+0x378] ;  /* 0x0003780001067983 */ /* 0x000ee80000300800 */
[----:B------:R-:W3:Y:S04]  /*39bc0*/  LDL.LU R7, [R1+0x37c] ;  /* 0x00037c0001077983 */ /* 0x000ee80000300800 */
[----:B------:R-:W-:Y:S04]  /*39bd0*/  STL [R1+0x1720], R2 ;  /* 0x0017200201007387 */ /* 0x000fe80000100800 */
        /* <DEDUP_REMOVED lines=33> */
[----:B------:R-:W3:Y:S04]  /*39df0*/  LDL.LU.64 R26, [R1+0x2748] ;  /* 0x00274800011a7983 */ /* 0x000ee80000300a00 */
[----:B------:R-:W2:-:S13]  /*39e00*/  LDL.LU.64 R24, [R1+0x2740] ;  /* 0x0027400001187983 */ /* 0x000e9a0000300a00 */
[----:B------:R-:W-:Y:S04]  /*39e10*/  STL.64 [R1+0x400], R12 ;  /* 0x0004000c01007387 */ /* 0x000fe80000100a00 */
[----:B------:R1:W-:Y:S04]  /*39e20*/  STL.64 [R1+0x408], R14 ;  /* 0x0004080e01007387 */ /* 0x0003e80000100a00 */
[----:B-1----:R-:W4:Y:S04]  /*39e30*/  LDL.LU.64 R14, [R1+0x2738] ;  /* 0x00273800010e7983 */ /* 0x002f280000300a00 */
[----:B------:R-:W4:Y:S01]  /*39e40*/  LDL.LU.64 R12, [R1+0x2730] ;  /* 0x00273000010c7983 */ /* 0x000f220000300a00 */
[----:B------:R-:W-:Y:S01]  /*39e50*/  IMAD.MOV.U32 R22, RZ, RZ, R18 ;  /* 0x000000ffff167224 */ /* 0x000fe200078e0012 */
[----:B------:R-:W-:Y:S01]  /*39e60*/  MOV R23, R19 ;  /* 0x0000001300177202 */ /* 0x000fe20000000f00 */
[C---:B---3--:R-:W-:Y:S08]  /*39e70*/  HMMA.1688.F32.TF32 R4, R8.reuse, R26, R4 ;  /* 0x0000001a0804723c */ /* 0x048ff00000081004 */
[----:B----4-:R-:W-:Y:S01]  /*39e80*/  HMMA.1688.F32.TF32 R20, R8, R22, R12 ;  /* 0x000000160814723c */ /* 0x010fe2000008100c */
[----:B------:R-:W3:Y:S04]  /*39e90*/  LDL.LU.64 R14, [R1+0x2728] ;  /* 0x00272800010e7983 */ /* 0x000ee80000300a00 */
[----:B------:R-:W3:Y:S04]  /*39ea0*/  LDL.LU.64 R12, [R1+0x2720] ;  /* 0x00272000010c7983 */ /* 0x000ee80000300a00 */
[----:B------:R-:W4:Y:S10]  /*39eb0*/  LDL.LU R8, [R1+0x430] ;  /* 0x0004300001087983 */ /* 0x000f340000300800 */
[----:B------:R1:W-:Y:S04]  /*39ec0*/  STL.64 [R1+0x3f0], R20 ;  /* 0x0003f01401007387 */ /* 0x0003e80000100a00 */
[----:B------:R1:W-:Y:S04]  /*39ed0*/  STL.64 [R1+0x3f8], R22 ;  /* 0x0003f81601007387 */ /* 0x0003e80000100a00 */
[----:B------:R1:W-:Y:S04]  /*39ee0*/  STL.64 [R1+0x370], R4 ;  /* 0x0003700401007387 */ /* 0x0003e80000100a00 */
[----:B------:R-:W-:Y:S04]  /*39ef0*/  STL.64 [R1+0x378], R6 ;  /* 0x0003780601007387 */ /* 0x000fe80000100a00 */
[----:B------:R-:W4:Y:S04]  /*39f00*/  LDL.LU R9, [R1+0x434] ;  /* 0x0004340001097983 */ /* 0x000f280000300800 */
[----:B------:R-:W2:Y:S04]  /*39f10*/  LDL.LU R10, [R1+0x438] ;  /* 0x00043800010a7983 */ /* 0x000ea80000300800 */
[----:B------:R-:W2:Y:S04]  /*39f20*/  LDL.LU R11, [R1+0x43c] ;  /* 0x00043c00010b7983 */ /* 0x000ea80000300800 */
        /* <DEDUP_REMOVED lines=23> */
[----:B-1----:R-:W-:-:S02]  /*3a0a0*/  IMAD.MOV.U32 R4, RZ, RZ, R25 ;  /* 0x000000ffff047224 */ /* 0x002fc400078e0019 */
[----:B------:R-:W-:Y:S01]  /*3a0b0*/  IMAD.MOV.U32 R5, RZ, RZ, R24 ;  /* 0x000000ffff057224 */ /* 0x000fe200078e0018 */
[----:B------:R-:W2:Y:S04]  /*3a0c0*/  LDL.LU R25, [R1+0x271c] ;  /* 0x00271c0001197983 */ /* 0x000ea80000300800 */
[----:B------:R-:W2:Y:S04]  /*3a0d0*/  LDL.LU R24, [R1+0x2718] ;  /* 0x0027180001187983 */ /* 0x000ea80000300800 */
[----:B------:R-:W-:Y:S04]  /*3a0e0*/  STL.64 [R1+0x26e0], R4 ;  /* 0x0026e00401007387 */ /* 0x000fe80000100a00 */
[----:B------:R-:W-:Y:S04]  /*3a0f0*/  STL.64 [R1+0x2690], R18 ;  /* 0x0026901201007387 */ /* 0x000fe80000100a00 */
        /* <DEDUP_REMOVED lines=17> */
[----:B-1----:R-:W3:Y:S04]  /*3a210*/  LDL R4, [R1+0x60] ;  /* 0x0000600001047983 */ /* 0x002ee80000100800 */
[----:B------:R-:W3:Y:S04]  /*3a220*/  LDL R5, [R1+0x64] ;  /* 0x0000640001057983 */ /* 0x000ee80000100800 */
        /* <DEDUP_REMOVED lines=16> */
[----:B-1----:R-:W3:Y:S04]  /*3a330*/  LDL.LU R16, [R1+0x360] ;  /* 0x0003600001107983 */ /* 0x002ee80000300800 */
[----:B------:R-:W3:Y:S04]  /*3a340*/  LDL.LU R17, [R1+0x364] ;  /* 0x0003640001117983 */ /* 0x000ee80000300800 */
[----:B------:R-:W3:Y:S04]  /*3a350*/  LDL.LU R18, [R1+0x368] ;  /* 0x0003680001127983 */ /* 0x000ee80000300800 */
[----:B------:R-:W3:Y:S04]  /*3a360*/  LDL.LU R19, [R1+0x36c] ;  /* 0x00036c0001137983 */ /* 0x000ee80000300800 */
[----:B------:R-:W-:Y:S04]  /*3a370*/  STL.64 [R1+0x2630], R22 ;  /* 0x0026301601007387 */ /* 0x000fe80000100a00 */
[----:B------:R1:W-:Y:S04]  /*3a380*/  STL.64 [R1+0x2628], R20 ;  /* 0x0026281401007387 */ /* 0x0003e80000100a00 */
[----:B-1----:R-:W2:Y:S01]  /*3a390*/  LDL R20, [R1+0x30] ;  /* 0x0000300001147983 */ /* 0x002ea20000100800 */
[----:B------:R-:W-:-:S03]  /*3a3a0*/  MOV R21, R3 ;  /* 0x0000000300157202 */ /* 0x000fc60000000f00 */
[----:B------:R-:W2:Y:S04]  /*3a3b0*/  LDL.LU R3, [R1+0x2714] ;  /* 0x0027140001037983 */ /* 0x000ea80000300800 */
[----:B------:R-:W-:Y:S04]  /*3a3c0*/  STL.64 [R1+0x2590], R10 ;  /* 0x0025900a01007387 */ /* 0x000fe80000100a00 */
[----:B----4-:R1:W-:Y:S02]  /*3a3d0*/  STL.64 [R1+0x2588], R8 ;  /* 0x0025880801007387 */ /* 0x0103e40000100a00 */
[----:B-1----:R-:W-:-:S02]  /*3a3e0*/  IMAD.MOV.U32 R8, RZ, RZ, R28 ;  /* 0x000000ffff087224 */ /* 0x002fc400078e001c */
[----:B------:R-:W4:Y:S04]  /*3a3f0*/  LDL.LU R28, [R1+0x2710] ;  /* 0x00271000011c7983 */ /* 0x000f280000300800 */
[----:B------:R1:W-:Y:S04]  /*3a400*/  STL.64 [R1+0x23d0], R24 ;  /* 0x0023d01801007387 */ /* 0x0003e80000100a00 */
[----:B-1----:R-:W2:Y:S01]  /*3a410*/  LDL.LU.64 R24, [R1+0x50] ;  /* 0x0000500001187983 */ /* 0x002ea20000300a00 */
[----:B---3--:R-:W-:Y:S03]  /*3a420*/  HMMA.1688.F32.TF32 R4, R12, R4, R16 ;  /* 0x000000040c04723c */ /* 0x008fe60000081010 */
[----:B------:R-:W3:-:S15]  /*3a430*/  LDL.LU.64 R16, [R1+0x2708] ;  /* 0x0027080001107983 */ /* 0x000ede0000300a00 */
        /* <DEDUP_REMOVED lines=10> */
[----:B------:R-:W2:Y:S04]  /*3a4e0*/  LDL.LU.64 R4, [R1+0x26e8] ;  /* 0x0026e80001047983 */ /* 0x000ea80000300a00 */
[----:B------:R1:W-:Y:S01]  /*3a4f0*/  STL.64 [R1+0x2660], R24 ;  /* 0x0026601801007387 */ /* 0x0003e20000100a00 */
[----:B---3--:R-:W-:-:S03]  /*3a500*/  IMAD.MOV.U32 R2, RZ, RZ, R17 ;  /* 0x000000ffff027224 */ /* 0x008fc600078e0011 */
[----:B-1----:R-:W3:Y:S04]  /*3a510*/  LDL.LU R24, [R1+0x260] ;  /* 0x0002600001187983 */ /* 0x002ee80000300800 */
[----:B------:R-:W3:Y:S04]  /*3a520*/  LDL.LU R25, [R1+0x264] ;  /* 0x0002640001197983 */ /* 0x000ee80000300800 */
[----:B------:R-:W3:Y:S04]  /*3a530*/  LDL.LU R26, [R1+0x268] ;  /* 0x00026800011a7983 */ /* 0x000ee80000300800 */
[----:B------:R-:W3:Y:S01]  /*3a540*/  LDL.LU R27, [R1+0x26c] ;  /* 0x00026c00011b7983 */ /* 0x000ee20000300800 */
[----:B--2---:R-:W-:-:S15]  /*3a550*/  HMMA.1688.F32.TF32 R4, R12, R16, R4 ;  /* 0x000000100c04723c */ /* 0x004fde0000081004 */
[----:B------:R-:W-:-:S04]  /*3a560*/  NOP ;  /* 0x0000000000007918 */ /* 0x000fc80000000000 */
[----:B------:R1:W-:Y:S04]  /*3a570*/  STL.64 [R1+0x340], R4 ;  /* 0x0003400401007387 */ /* 0x0003e80000100a00 */
[----:B------:R2:W-:Y:S04]  /*3a580*/  STL.64 [R1+0x348], R6 ;  /* 0x0003480601007387 */ /* 0x0005e80000100a00 */
[----:B-1----:R-:W3:Y:S01]  /*3a590*/  LDL.LU.64 R4, [R1+0x26e0] ;  /* 0x0026e00001047983 */ /* 0x002ee20000300a00 */
[----:B--2---:R-:W-:-:S03]  /*3a5a0*/  IMAD.MOV.U32 R6, RZ, RZ, R16 ;  /* 0x000000ffff067224 */ /* 0x004fc600078e0010 */
        /* <DEDUP_REMOVED lines=9> */
[----:B-1----:R-:W-:Y:S01]  /*3a640*/  MOV R20, R6 ;  /* 0x0000000600147202 */ /* 0x002fe20000000f00 */
[----:B------:R-:W-:-:S05]  /*3a650*/  IMAD.MOV.U32 R21, RZ, RZ, R2 ;  /* 0x000000ffff157224 */ /* 0x000fca00078e0002 */
        /* <DEDUP_REMOVED lines=8> */
[----:B------:R-:W-:Y:S04]  /*3a6e0*/  STL.64 [R1+0x320], R4 ;  /* 0x0003200401007387 */ /* 0x000fe80000100a00 */
[----:B------:R1:W-:Y:S04]  /*3a6f0*/  STL.64 [R1+0x328], R6 ;  /* 0x0003280601007387 */ /* 0x0003e80000100a00 */
[----:B-1----:R-:W2:Y:S04]  /*3a700*/  LDL.LU.64 R6, [R1+0x26a8] ;  /* 0x0026a80001067983 */ /* 0x002ea80000300a00 */
[----:B------:R-:W2:Y:S01]  /*3a710*/  LDL.LU.64 R4, [R1+0x26a0] ;  /* 0x0026a00001047983 */ /* 0x000ea20000300a00 */
[----:B------:R-:W-:-:S07]  /*3a720*/  IMAD.MOV.U32 R9, RZ, RZ, R29 ;  /* 0x000000ffff097224 */ /* 0x000fce00078e001d */
[----:B--2---:R-:W-:-:S15]  /*3a730*/  HMMA.1688.F32.TF32 R4, R12, R8, R4 ;  /* 0x000000080c04723c */ /* 0x004fde0000081004 */
[----:B------:R-:W-:-:S04]  /*3a740*/  NOP ;  /* 0x0000000000007918 */ /* 0x000fc80000000000 */
[----:B------:R1:W-:Y:S04]  /*3a750*/  STL.64 [R1+0x310], R4 ;  /* 0x0003100401007387 */ /* 0x0003e80000100a00 */
[----:B------:R3:W-:Y:S04]  /*3a760*/  STL.64 [R1+0x318], R6 ;  /* 0x0003180601007387 */ /* 0x0007e80000100a00 */
[----:B-1----:R-:W3:Y:S02]  /*3a770*/  LDL.LU.64 R4, [R1+0x2698] ;  /* 0x0026980001047983 */ /* 0x002ee40000300a00 */
[----:B---3--:R-:W-:Y:S02]  /*3a780*/  HMMA.1688.F32.TF32 R4, R12, R4, R16 ;  /* 0x000000040c04723c */ /* 0x008fe40000081010 */
[----:B------:R-:W2:Y:S04]  /*3a790*/  LDL.LU.64 R18, [R1+0x2690] ;  /* 0x0026900001127983 */ /* 0x000ea80000300a00 */
[----:B------:R-:W2:-:S13]  /*3a7a0*/  LDL.LU.64 R16, [R1+0x2688] ;  /* 0x0026880001107983 */ /* 0x000e9a0000300a00 */
[----:B------:R-:W-:Y:S04]  /*3a7b0*/  STL.64 [R1+0x300], R4 ;  /* 0x0003000401007387 */ /* 0x000fe80000100a00 */
[----:B------:R1:W-:Y:S04]  /*3a7c0*/  STL.64 [R1+0x308], R6 ;  /* 0x0003080601007387 */ /* 0x0003e80000100a00 */
[----:B-1----:R-:W3:Y:S04]  /*3a7d0*/  LDL.LU.64 R6, [R1+0x2680] ;  /* 0x0026800001067983 */ /* 0x002ee80000300a00 */
[----:B------:R-:W2:Y:S02]  /*3a7e0*/  LDL.LU.64 R4, [R1+0x2678] ;  /* 0x0026780001047983 */ /* 0x000ea40000300a00 */
[----:B--2---:R-:W-:Y:S02]  /*3a7f0*/  HMMA.1688.F32.TF32 R12, R12, R4, R16 ;  /* 0x000000040c0c723c */ /* 0x004fe40000081010 */
[----:B------:R-:W2:Y:S04]  /*3a800*/  LDL.LU.64 R18, [R1+0x2670] ;  /* 0x0026700001127983 */ /* 0x000ea80000300a00 */
[----:B------:R-:W2:Y:S04]  /*3a810*/  LDL.LU.64 R16, [R1+0x2668] ;  /* 0x0026680001107983 */ /* 0x000ea80000300a00 */
[----:B---3--:R-:W-:Y:S04]  /*3a820*/  STL.64 [R1+0x2610], R6 ;  /* 0x0026100601007387 */ /* 0x008fe80000100a00 */
[----:B------:R1:W-:Y:S05]  /*3a830*/  STL.64 [R1+0x2608], R4 ;  /* 0x0026080401007387 */ /* 0x0003ea0000100a00 */
[----:B------:R3:W-:Y:S04]  /*3a840*/  STL.64 [R1+0x270], R12 ;  /* 0x0002700c01007387 */ /* 0x0007e80000100a00 */
[----:B------:R-:W-:Y:S04]  /*3a850*/  STL.64 [R1+0x278], R14 ;  /* 0x0002780e01007387 */ /* 0x000fe80000100a00 */
[----:B-1----:R-:W2:Y:S04]  /*3a860*/  LDL.64 R4, [R1+0x60] ;  /* 0x0000600001047983 */ /* 0x002ea80000100a00 */
[----:B---3--:R-:W3:Y:S04]  /*3a870*/  LDL.64 R12, [R1] ;  /* 0x00000000010c7983 */ /* 0x008ee80000100a00 */
[----:B---3--:R1:W-:Y:S04]  /*3a880*/  STL.64 [R1+0x2638], R12 ;  /* 0x0026380c01007387 */ /* 0x0083e80000100a00 */
[----:B-1----:R-:W3:Y:S04]  /*3a890*/  LDL.LU R12, [R1+0x230] ;  /* 0x00023000010c7983 */ /* 0x002ee80000300800 */
[----:B------:R-:W3:Y:S04]  /*3a8a0*/  LDL.LU R13, [R1+0x234] ;  /* 0x00023400010d7983 */ /* 0x000ee80000300800 */
[----:B------:R-:W3:Y:S04]  /*3a8b0*/  LDL.LU R14, [R1+0x238] ;  /* 0x00023800010e7983 */ /* 0x000ee80000300800 */
        /* <DEDUP_REMOVED lines=8> */
[----:B------:R1:W-:Y:S04]  /*3a940*/  STL.64 [R1+0x260], R24 ;  /* 0x0002601801007387 */ /* 0x0003e80000100a00 */
[----:B------:R-:W-:Y:S04]  /*3a950*/  STL.64 [R1+0x268], R26 ;  /* 0x0002681a01007387 */ /* 0x000fe80000100a00 */
[----:B-1----:R-:W3:Y:S01]  /*3a960*/  LDL.LU.64 R24, [R1+0x2660] ;  /* 0x0026600001187983 */ /* 0x002ee20000300a00 */
[----:B------:R-:W-:-:S02]  /*3a970*/  IMAD.MOV.U32 R10, RZ, RZ, R4 ;  /* 0x000000ffff0a7224 */ /* 0x000fc400078e0004 */
[----:B------:R-:W-:Y:S01]  /*3a980*/  IMAD.MOV.U32 R2, RZ, RZ, R5 ;  /* 0x000000ffff027224 */ /* 0x000fe200078e0005 */
[----:B------:R-:W2:Y:S04]  /*3a990*/  LDL.LU R4, [R1+0x200] ;  /* 0x0002000001047983 */ /* 0x000ea80000300800 */
[----:B------:R-:W2:Y:S04]  /*3a9a0*/  LDL.LU R5, [R1+0x204] ;  /* 0x0002040001057983 */ /* 0x000ea80000300800 */
[----:B------:R-:W2:Y:S04]  /*3a9b0*/  LDL.LU R6, [R1+0x208] ;  /* 0x0002080001067983 */ /* 0x000ea80000300800 */
[----:B------:R-:W2:Y:S01]  /*3a9c0*/  LDL.LU R7, [R1+0x20c] ;  /* 0x00020c0001077983 */ /* 0x000ea20000300800 */
[----:B---3--:R-:W-:-:S15]  /*3a9d0*/  HMMA.1688.F32.TF32 R20, R16, R24, R20 ;  /* 0x000000181014723c */ /* 0x008fde0000081014 */
[----:B------:R-:W-:-:S04]  /*3a9e0*/  NOP ;  /* 0x0000000000007918 */ /* 0x000fc80000000000 */
[----:B------:R1:W-:Y:S04]  /*3a9f0*/  STL.64 [R1+0x250], R20 ;  /* 0x0002501401007387 */ /* 0x0003e80000100a00 */
[----:B------:R-:W-:Y:S04]  /*3aa00*/  STL.64 [R1+0x258], R22 ;  /* 0x0002581601007387 */ /* 0x000fe80000100a00 */
[----:B-1----:R-:W2:Y:S04]  /*3aa10*/  LDL.LU.64 R20, [R1+0x2658] ;  /* 0x0026580001147983 */ /* 0x002ea80000300a00 */
[----:B------:R1:W-:Y:S04]  /*3aa20*/  STL.64 [R1+0x25e0], R24 ;  /* 0x0025e01801007387 */ /* 0x0003e80000100a00 */
[----:B-1----:R-:W3:Y:S01]  /*3aa30*/  LDL.64 R24, [R1+0x20] ;  /* 0x0000200001187983 */ /* 0x002ee20000100a00 */
[----:B--2---:R-:W-:Y:S03]  /*3aa40*/  HMMA.1688.F32.TF32 R20, R16, R20, R12 ;  /* 0x000000141014723c */ /* 0x004fe6000008100c */
        /* <DEDUP_REMOVED lines=17> */
[----:B------:R-:W3:Y:S01]  /*3ab60*/  LDL.LU.64 R20, [R1+0x2618] ;  /* 0x0026180001147983 */ /* 0x000ee20000300a00 */
[----:B------:R-:W-:Y:S01]  /*3ab70*/  MOV R11, R25 ;  /* 0x00000019000b7202 */ /* 0x000fe20000000f00 */
[----:B------:R-:W-:-:S02]  /*3ab80*/  IMAD.MOV.U32 R14, RZ, RZ, R24 ;  /* 0x000000ffff0e7224 */ /* 0x000fc400078e0018 */
[----:B------:R1:W-:Y:S01]  /*3ab90*/  STL.64 [R1+0x25a0], R8 ;  /* 0x0025a00801007387 */ /* 0x0003e20000100a00 */
[----:B---3--:R-:W-:Y:S01]  /*3aba0*/  HMMA.1688.F32.TF32 R20, R16, R8, R20 ;  /* 0x000000081014723c */ /* 0x008fe20000081014 */
[----:B-1----:R-:W-:Y:S02]  /*3abb0*/  IMAD.MOV.U32 R8, RZ, RZ, R14 ;  /* 0x000000ffff087224 */ /* 0x002fe400078e000e */
[----:B------:R-:W-:-:S15]  /*3abc0*/  IMAD.MOV.U32 R9, RZ, RZ, R11 ;  /* 0x000000ffff097224 */ /* 0x000fde00078e000b */
[----:B------:R-:W-:Y:S01]  /*3abd0*/  NOP ;  /* 0x0000000000007918 */ /* 0x000fe20000000000 */
[----:B------:R1:W-:Y:S04]  /*3abe0*/  STL.64 [R1+0x210], R20 ;  /* 0x0002101401007387 */ /* 0x0003e80000100a00 */
[----:B------:R3:W-:Y:S04]  /*3abf0*/  STL.64 [R1+0x218], R22 ;  /* 0x0002181601007387 */ /* 0x0007e80000100a00 */
[----:B-1----:R-:W2:Y:S04]  /*3ac00*/  LDL.LU R20, [R1+0x170] ;  /* 0x0001700001147983 */ /* 0x002ea80000300800 */
[----:B------:R-:W2:Y:S04]  /*3ac10*/  LDL.LU R21, [R1+0x174] ;  /* 0x0001740001157983 */ /* 0x000ea80000300800 */
[----:B---3--:R-:W3:Y:S04]  /*3ac20*/  LDL.LU R22, [R1+0x178] ;  /* 0x0001780001167983 */ /* 0x008ee80000300800 */
[----:B------:R-:W3:Y:S04]  /*3ac30*/  LDL.LU R23, [R1+0x17c] ;  /* 0x00017c0001177983 */ /* 0x000ee80000300800 */
[----:B------:R1:W-:Y:S04]  /*3ac40*/  STL.64 [R1+0x25b8], R8 ;  /* 0x0025b80801007387 */ /* 0x0003e80000100a00 */
[----:B-1----:R-:W2:Y:S04]  /*3ac50*/  LDL.64 R8, [R1+0x30] ;  /* 0x0000300001087983 */ /* 0x002ea80000100a00 */
[----:B--2---:R1:W-:Y:S04]  /*3ac60*/  STL.64 [R1+0x25d0], R8 ;  /* 0x0025d00801007387 */ /* 0x0043e80000100a00 */
[----:B-1----:R-:W2:Y:S01]  /*3ac70*/  LDL.64 R8, [R1+0x40] ;  /* 0x0000400001087983 */ /* 0x002ea20000100a00 */
[----:B------:R-:W-:Y:S01]  /*3ac80*/  IMAD.MOV.U32 R24, RZ, RZ, R10 ;  /* 0x000000ffff187224 */ /* 0x000fe200078e000a */
[C---:B------:R-:W-:Y:S02]  /*3ac90*/  HMMA.1688.F32.TF32 R4, R16.reuse, R12, R4 ;  /* 0x0000000c1004723c */ /* 0x040fe40000081004 */
        /* <DEDUP_REMOVED lines=33> */
[----:B------:R-:W3:Y:S04]  /*3aeb0*/  LDL.LU.64 R22, [R1+0x2600] ;  /* 0x0026000001167983 */ /* 0x000ee80000300a00 */
[----:B------:R-:W3:Y:S01]  /*3aec0*/  LDL.LU.64 R20, [R1+0x25f8] ;  /* 0x0025f80001147983 */ /* 0x000ee20000300a00 */
[----:B------:R-:W-:-:S03]  /*3aed0*/  IMAD.MOV.U32 R25, RZ, RZ, R2 ;  /* 0x000000ffff197224 */ /* 0x000fc600078e0002 */
[----:B------:R1:W-:Y:S04]  /*3aee0*/  STL.64 [R1+0x170], R16 ;  /* 0x0001701001007387 */ /* 0x0003e80000100a00 */
[----:B------:R4:W-:Y:S04]  /*3aef0*/  STL.64 [R1+0x178], R18 ;  /* 0x0001781201007387 */ /* 0x0009e80000100a00 */
[----:B-1----:R-:W2:Y:S04]  /*3af00*/  LDL.LU R16, [R1+0x140] ;  /* 0x0001400001107983 */ /* 0x002ea80000300800 */
[----:B------:R-:W2:Y:S04]  /*3af10*/  LDL.LU R17, [R1+0x144] ;  /* 0x0001440001117983 */ /* 0x000ea80000300800 */
[----:B----4-:R-:W2:Y:S04]  /*3af20*/  LDL.LU R18, [R1+0x148] ;  /* 0x0001480001127983 */ /* 0x010ea80000300800 */
[----:B------:R-:W2:Y:S01]  /*3af30*/  LDL.LU R19, [R1+0x14c] ;  /* 0x00014c0001137983 */ /* 0x000ea20000300800 */
[----:B---3--:R-:W-:Y:S03]  /*3af40*/  HMMA.1688.F32.TF32 R24, R20, R24, R8 ;  /* 0x000000181418723c */ /* 0x008fe60000081008 */
[----:B------:R-:W3:Y:S04]  /*3af50*/  LDL.LU.64 R10, [R1+0x25f0] ;  /* 0x0025f000010a7983 */ /* 0x000ee80000300a00 */
[----:B------:R-:W3:-:S12]  /*3af60*/  LDL.LU.64 R8, [R1+0x25e8] ;  /* 0x0025e80001087983 */ /* 0x000ed80000300a00 */
        /* <DEDUP_REMOVED lines=9> */
[----:B-1----:R-:W3:Y:S04]  /*3b000*/  LDL.LU R24, [R1+0x100] ;  /* 0x0001000001187983 */ /* 0x002ee80000300800 */
[----:B------:R-:W3:Y:S04]  /*3b010*/  LDL.LU R25, [R1+0x104] ;  /* 0x0001040001197983 */ /* 0x000ee80000300800 */
[----:B------:R-:W3:Y:S04]  /*3b020*/  LDL.LU R26, [R1+0x108] ;  /* 0x00010800011a7983 */ /* 0x000ee80000300800 */
[----:B------:R-:W3:Y:S01]  /*3b030*/  LDL.LU R27, [R1+0x10c] ;  /* 0x00010c00011b7983 */ /* 0x000ee20000300800 */
[----:B--2---:R-:W-:-:S15]  /*3b040*/  HMMA.1688.F32.TF32 R16, R20, R8, R16 ;  /* 0x000000081410723c */ /* 0x004fde0000081010 */
[----:B------:R-:W-:-:S04]  /*3b050*/  NOP ;  /* 0x0000000000007918 */ /* 0x000fc80000000000 */
[----:B------:R1:W-:Y:S04]  /*3b060*/  STL.64 [R1+0x140], R16 ;  /* 0x0001401001007387 */ /* 0x0003e80000100a00 */
[----:B------:R2:W-:Y:S01]  /*3b070*/  STL.64 [R1+0x148], R18 ;  /* 0x0001481201007387 */ /* 0x0005e20000100a00 */
[----:B-1----:R-:W-:Y:S01]  /*3b080*/  MOV R17, R8 ;  /* 0x0000000800117202 */ /* 0x002fe20000000f00 */
[----:B------:R-:W-:Y:S02]  /*3b090*/  IMAD.MOV.U32 R16, RZ, RZ, R9 ;  /* 0x000000ffff107224 */ /* 0x000fe400078e0009 */
[----:B------:R-:W4:Y:S02]  /*3b0a0*/  LDL.LU.64 R8, [R1+0x25d0] ;  /* 0x0025d00001087983 */ /* 0x000f240000300a00 */
[----:B----4-:R-:W-:Y:S01]  /*3b0b0*/  HMMA.1688.F32.TF32 R12, R20, R8, R12 ;  /* 0x00000008140c723c */ /* 0x010fe2000008100c */
        /* <DEDUP_REMOVED lines=15> */
[----:B------:R-:W3:Y:S04]  /*3b1b0*/  LDL.LU.64 R12, [R1+0x2598] ;  /* 0x00259800010c7983 */ /* 0x000ee80000300a00 */
[----:B------:R-:W-:-:S13]  /*3b1c0*/  LDS R14, [R0+UR8+0x2a400] ;  /* 0x02a40008000e7984 */ /* 0x000fda0008000800 */
[----:B------:R-:W-:Y:S04]  /*3b1d0*/  STL.64 [R1+0x110], R8 ;  /* 0x0001100801007387 */ /* 0x000fe80000100a00 */
[----:B------:R1:W-:Y:S04]  /*3b1e0*/  STL.64 [R1+0x118], R10 ;  /* 0x0001180a01007387 */ /* 0x0003e80000100a00 */
[----:B-1----:R-:W2:Y:S04]  /*3b1f0*/  LDL.LU.64 R10, [R1+0x2590] ;  /* 0x00259000010a7983 */ /* 0x002ea80000300a00 */
[----:B------:R-:W2:Y:S01]  /*3b200*/  LDL.LU.64 R8, [R1+0x2588] ;  /* 0x0025880001087983 */ /* 0x000ea20000300a00 */
[C---:B---3--:R-:W-:Y:S08]  /*3b210*/  HMMA.1688.F32.TF32 R24, R20.reuse, R12, R24 ;  /* 0x0000000c1418723c */ /* 0x048ff00000081018 */
[----:B--2---:R-:W-:Y:S11]  /*3b220*/  HMMA.1688.F32.TF32 R8, R20, R4, R8 ;  /* 0x000000041408723c */ /* 0x004ff60000081008 */
[----:B------:R-:W-:Y:S04]  /*3b230*/  STL.64 [R1+0x100], R24 ;  /* 0x0001001801007387 */ /* 0x000fe80000100a00 */
[----:B------:R-:W-:Y:S04]  /*3b240*/  STL.64 [R1+0x108], R26 ;  /* 0x0001081a01007387 */ /* 0x000fe80000100a00 */
[----:B------:R-:W-:Y:S04]  /*3b250*/  STL.64 [R1+0x24f8], R6 ;  /* 0x0024f80601007387 */ /* 0x000fe80000100a00 */
[----:B------:R1:W-:Y:S01]  /*3b260*/  STL.64 [R1+0x24f0], R4 ;  /* 0x0024f00401007387 */ /* 0x0003e20000100a00 */
[----:B------:R-:W-:Y:S01]  /*3b270*/  IMAD.MOV.U32 R29, RZ, RZ, R12 ;  /* 0x000000ffff1d7224 */ /* 0x000fe200078e000c */
[----:B------:R-:W-:-:S02]  /*3b280*/  LOP3.LUT R23, R0, 0x20, RZ, 0x3c, !PT ;  /* 0x0000002000177812 */ /* 0x000fc400078e3cff */
[----:B------:R-:W-:Y:S01]  /*3b290*/  MOV R2, R13 ;  /* 0x0000000d00027202 */ /* 0x000fe20000000f00 */
[----:B------:R-:W-:Y:S04]  /*3b2a0*/  LDS R12, [R0+UR8+0x28400] ;  /* 0x02840008000c7984 */ /* 0x000fe80008000800 */
[----:B------:R-:W2:Y:S04]  /*3b2b0*/  LDS R15, [R23+UR8+0x2a400] ;  /* 0x02a40008170f7984 */ /* 0x000ea80008000800 */
[----:B------:R-:W3:Y:S04]  /*3b2c0*/  LDS R13, [R23+UR8+0x28400] ;  /* 0x02840008170d7984 */ /* 0x000ee80008000800 */
[----:B------:R-:W-:Y:S04]  /*3b2d0*/  LDS R21, [R23+UR8+0x28600] ;  /* 0x0286000817157984 */ /* 0x000fe80008000800 */
[----:B------:R-:W-:Y:S04]  /*3b2e0*/  LDS R22, [R0+UR8+0x2a600] ;  /* 0x02a6000800167984 */ /* 0x000fe80008000800 */
[----:B------:R-:W-:Y:S04]  /*3b2f0*/  LDS R20, [R0+UR8+0x28600] ;  /* 0x0286000800147984 */ /* 0x000fe80008000800 */
[----:B------:R-:W-:Y:S04]  /*3b300*/  STL.64 [R1+0x70], R8 ;  /* 0x0000700801007387 */ /* 0x000fe80000100a00 */
[----:B------:R-:W-:Y:S04]  /*3b310*/  STL.64 [R1+0x78], R10 ;  /* 0x0000780a01007387 */ /* 0x000fe80000100a00 */
[----:B-1----:R-:W4:Y:S04]  /*3b320*/  LDL.LU R4, [R1+0x380] ;  /* 0x0003800001047983 */ /* 0x002f280000300800 */
[----:B------:R-:W4:Y:S04]  /*3b330*/  LDL.LU R5, [R1+0x384] ;  /* 0x0003840001057983 */ /* 0x000f280000300800 */
[----:B------:R-:W2:Y:S04]  /*3b340*/  LDL.LU R6, [R1+0x388] ;  /* 0x0003880001067983 */ /* 0x000ea80000300800 */
[----:B------:R-:W2:Y:S04]  /*3b350*/  LDL.LU R7, [R1+0x38c] ;  /* 0x00038c0001077983 */ /* 0x000ea80000300800 */
[----:B------:R-:W-:Y:S04]  /*3b360*/  LDS R9, [R23+UR8+0x28300] ;  /* 0x0283000817097984 */ /* 0x000fe80008000800 */
[----:B------:R-:W-:Y:S04]  /*3b370*/  LDS R11, [R23+UR8+0x2a300] ;  /* 0x02a30008170b7984 */ /* 0x000fe80008000800 */
[----:B------:R-:W-:Y:S04]  /*3b380*/  LDS R8, [R0+UR8+0x28300] ;  /* 0x0283000800087984 */ /* 0x000fe80008000800 */
[----:B------:R-:W-:Y:S04]  /*3b390*/  LDS R10, [R0+UR8+0x2a300] ;  /* 0x02a30008000a7984 */ /* 0x000fe80008000800 */
[----:B--2---:R-:W-:Y:S04]  /*3b3a0*/  STL.64 [R1+0x2508], R6 ;  /* 0x0025080601007387 */ /* 0x004fe80000100a00 */
[----:B----4-:R1:W-:Y:S04]  /*3b3b0*/  STL.64 [R1+0x2500], R4 ;  /* 0x0025000401007387 */ /* 0x0103e80000100a00 */
[----:B-1----:R-:W2:Y:S04]  /*3b3c0*/  LDL.64 R4, [R1+0x10] ;  /* 0x0000100001047983 */ /* 0x002ea80000100a00 */
[----:B--2---:R-:W-:Y:S04]  /*3b3d0*/  STL.64 [R1+0x2520], R4 ;  /* 0x0025200401007387 */ /* 0x004fe80000100a00 */
[----:B------:R-:W-:Y:S04]  /*3b3e0*/  STL.64 [R1+0x2518], R14 ;  /* 0x0025180e01007387 */ /* 0x000fe80000100a00 */
        /* <DEDUP_REMOVED lines=12> */
[----:B--2---:R1:W-:Y:S02]  /*3b4b0*/  STL.64 [R1+0x2538], R12 ;  /* 0x0025380c01007387 */ /* 0x0043e40000100a00 */
[----:B-1----:R-:W-:-:S02]  /*3b4c0*/  IMAD.MOV.U32 R12, RZ, RZ, R19 ;  /* 0x000000ffff0c7224 */ /* 0x002fc400078e0013 */
[----:B------:R-:W-:Y:S01]  /*3b4d0*/  IMAD.MOV.U32 R13, RZ, RZ, R18 ;  /* 0x000000ffff0d7224 */ /* 0x000fe200078e0012 */
[----:B------:R-:W-:Y:S04]  /*3b4e0*/  LDS R19, [R23+UR8+0x2a500] ;  /* 0x02a5000817137984 */ /* 0x000fe80008000800 */
[----:B------:R-:W1:Y:S04]  /*3b4f0*/  LDS R18, [R0+UR8+0x2a500] ;  /* 0x02a5000800127984 */ /* 0x000e680008000800 */
[----:B------:R2:W-:Y:S02]  /*3b500*/  STL.64 [R1+0x2550], R12 ;  /* 0x0025500c01007387 */ /* 0x0005e40000100a00 */
[----:B--2---:R-:W-:-:S02]  /*3b510*/  IMAD.MOV.U32 R12, RZ, RZ, R17 ;  /* 0x000000ffff0c7224 */ /* 0x004fc400078e0011 */
[----:B------:R-:W-:Y:S01]  /*3b520*/  IMAD.MOV.U32 R13, RZ, RZ, R16 ;  /* 0x000000ffff0d7224 */ /* 0x000fe200078e0010 */
[----:B------:R-:W-:Y:S04]  /*3b530*/  LDS R17, [R23+UR8+0x28500] ;  /* 0x0285000817117984 */ /* 0x000fe80008000800 */
[----:B------:R-:W2:Y:S04]  /*3b540*/  LDS R16, [R0+UR8+0x28500] ;  /* 0x0285000800107984 */ /* 0x000ea80008000800 */
[----:B------:R-:W-:Y:S04]  /*3b550*/  STL.64 [R1+0x2568], R12 ;  /* 0x0025680c01007387 */ /* 0x000fe80000100a00 */
[----:B------:R-:W3:Y:S04]  /*3b560*/  LDL.64 R4, [R1+0x20] ;  /* 0x0000200001047983 */ /* 0x000ee80000100a00 */
[----:B------:R-:W4:Y:S04]  /*3b570*/  LDS R23, [R23+UR8+0x2a600] ;  /* 0x02a6000817177984 */ /* 0x000f280008000800 */
[----:B---3--:R3:W-:Y:S04]  /*3b580*/  STL.64 [R1+0x2548], R4 ;  /* 0x0025480401007387 */ /* 0x0087e80000100a00 */
[----:B---3--:R-:W3:Y:S04]  /*3b590*/  LDL.LU R4, [R1+0x3b0] ;  /* 0x0003b00001047983 */ /* 0x008ee80000300800 */
[----:B------:R-:W3:Y:S04]  /*3b5a0*/  LDL.LU R5, [R1+0x3b4] ;  /* 0x0003b40001057983 */ /* 0x000ee80000300800 */
[----:B------:R-:W2:Y:S04]  /*3b5b0*/  LDL.LU R6, [R1+0x3b8] ;  /* 0x0003b80001067983 */ /* 0x000ea80000300800 */
[----:B------:R-:W2:Y:S04]  /*3b5c0*/  LDL.LU R7, [R1+0x3bc] ;  /* 0x0003bc0001077983 */ /* 0x000ea80000300800 */
[----:B------:R-:W2:Y:S04]  /*3b5d0*/  LDL.LU R12, [R1+0x3d0] ;  /* 0x0003d000010c7983 */ /* 0x000ea80000300800 */
[----:B------:R-:W2:Y:S04]  /*3b5e0*/  LDL.LU R13, [R1+0x3d4] ;  /* 0x0003d400010d7983 */ /* 0x000ea80000300800 */
[----:B------:R-:W2:Y:S04]  /*3b5f0*/  LDL.LU R14, [R1+0x3d8] ;  /* 0x0003d800010e7983 */ /* 0x000ea80000300800 */
[----:B------:R-:W2:Y:S04]  /*3b600*/  LDL.LU R15, [R1+0x3dc] ;  /* 0x0003dc00010f7983 */ /* 0x000ea80000300800 */
[----:B------:R-:W3:Y:S04]  /*3b610*/  LDL.LU R24, [R1+0x3e0] ;  /* 0x0003e00001187983 */ /* 0x000ee80000300800 */
[----:B------:R-:W3:Y:S04]  /*3b620*/  LDL.LU R25, [R1+0x3e4] ;  /* 0x0003e40001197983 */ /* 0x000ee80000300800 */
[----:B------:R-:W3:Y:S04]  /*3b630*/  LDL.LU R26, [R1+0x3e8] ;  /* 0x0003e800011a7983 */ /* 0x000ee80000300800 */
[----:B------:R-:W3:Y:S04]  /*3b640*/  LDL.LU R27, [R1+0x3ec] ;  /* 0x0003ec00011b7983 */ /* 0x000ee80000300800 */
[----:B--2---:R-:W-:Y:S04]  /*3b650*/  STL.64 [R1+0x2578], R14 ;  /* 0x0025780e01007387 */ /* 0x004fe80000100a00 */
[----:B------:R2:W-:Y:S04]  /*3b660*/  STL.64 [R1+0x2570], R12 ;  /* 0x0025700c01007387 */ /* 0x0005e80000100a00 */
[----:B--2---:R-:W2:Y:S04]  /*3b670*/  LDL.64 R12, [R1+0x60] ;  /* 0x00006000010c7983 */ /* 0x004ea80000100a00 */
[----:B------:R-:W-:Y:S04]  /*3b680*/  STL.64 [R1+0x2560], R6 ;  /* 0x0025600601007387 */ /* 0x000fe80000100a00 */
[----:B---3--:R3:W-:Y:S04]  /*3b690*/  STL.64 [R1+0x2558], R4 ;  /* 0x0025580401007387 */ /* 0x0087e80000100a00 */
[----:B---3--:R-:W3:Y:S04]  /*3b6a0*/  LDL.LU R4, [R1+0x3c0] ;  /* 0x0003c00001047983 */ /* 0x008ee80000300800 */
[----:B------:R-:W3:Y:S04]  /*3b6b0*/  LDL.LU R5, [R1+0x3c4] ;  /* 0x0003c40001057983 */ /* 0x000ee80000300800 */
[----:B------:R-:W3:Y:S04]  /*3b6c0*/  LDL.LU R6, [R1+0x3c8] ;  /* 0x0003c80001067983 */ /* 0x000ee80000300800 */
[----:B------:R-:W3:Y:S04]  /*3b6d0*/  LDL.LU R7, [R1+0x3cc] ;  /* 0x0003cc0001077983 */ /* 0x000ee80000300800 */
[----:B-1----:R-:W-:Y:S04]  /*3b6e0*/  STL.64 [R1+0x2478], R18 ;  /* 0x0024781201007387 */ /* 0x002fe80000100a00 */
[----:B------:R1:W-:Y:S04]  /*3b6f0*/  STL.64 [R1+0x2470], R16 ;  /* 0x0024701001007387 */ /* 0x0003e80000100a00 */
[----:B-1----:R-:W3:Y:S04]  /*3b700*/  LDL.LU R16, [R1+0x2f0] ;  /* 0x0002f00001107983 */ /* 0x002ee80000300800 */
[----:B------:R-:W3:Y:S04]  /*3b710*/  LDL.LU R17, [R1+0x2f4] ;  /* 0x0002f40001117983 */ /* 0x000ee80000300800 */
[----:B------:R-:W3:Y:S04]  /*3b720*/  LDL.LU R18, [R1+0x2f8] ;  /* 0x0002f80001127983 */ /* 0x000ee80000300800 */
[----:B------:R-:W3:Y:S04]  /*3b730*/  LDL.LU R19, [R1+0x2fc] ;  /* 0x0002fc0001137983 */ /* 0x000ee80000300800 */
[----:B----4-:R-:W-:Y:S04]  /*3b740*/  STL.64 [R1+0x23e0], R22 ;  /* 0x0023e01601007387 */ /* 0x010fe80000100a00 */
[----:B------:R1:W-:Y:S04]  /*3b750*/  STL.64 [R1+0x23d8], R20 ;  /* 0x0023d81401007387 */ /* 0x0003e80000100a00 */
[----:B-1----:R-:W4:Y:S04]  /*3b760*/  LDL.LU R20, [R1+0xf0] ;  /* 0x0000f00001147983 */ /* 0x002f280000300800 */
[----:B------:R-:W4:Y:S04]  /*3b770*/  LDL.LU R21, [R1+0xf4] ;  /* 0x0000f40001157983 */ /* 0x000f280000300800 */
[----:B------:R-:W3:Y:S04]  /*3b780*/  LDL.LU R22, [R1+0xf8] ;  /* 0x0000f80001167983 */ /* 0x000ee80000300800 */
[----:B------:R-:W3:Y:S01]  /*3b790*/  LDL.LU R23, [R1+0xfc] ;  /* 0x0000fc0001177983 */ /* 0x000ee20000300800 */
[----:B--2---:R-:W-:Y:S03]  /*3b7a0*/  HMMA.1688.F32.TF32 R24, R8, R12, R24 ;  /* 0x0000000c0818723c */ /* 0x004fe60000081018 */
[----:B---3--:R-:W-:Y:S04]  /*3b7b0*/  STL.64 [R1+0x23f0], R22 ;  /* 0x0023f01601007387 */ /* 0x008fe80000100a00 */
[----:B----4-:R1:W-:-:S12]  /*3b7c0*/  STL.64 [R1+0x23e8], R20 ;  /* 0x0023e81401007387 */ /* 0x0103d80000100a00 */
[----:B------:R2:W-:Y:S04]  /*3b7d0*/  STL.64 [R1+0x3e0], R24 ;  /* 0x0003e01801007387 */ /* 0x0005e80000100a00 */
[----:B------:R3:W-:Y:S01]  /*3b7e0*/  STL.64 [R1+0x3e8], R26 ;  /* 0x0003e81a01007387 */ /* 0x0007e20000100a00 */
[----:B-1----:R-:W-:-:S03]  /*3b7f0*/  IMAD.MOV.U32 R21, RZ, RZ, R2 ;  /* 0x000000ffff157224 */ /* 0x002fc600078e0002 */
[----:B--2---:R-:W2:Y:S01]  /*3b800*/  LDL.LU.64 R24, [R1+0x2580] ;  /* 0x0025800001187983 */ /* 0x004ea20000300a00 */
[----:B---3--:R-:W-:Y:S02]  /*3b810*/  IMAD.MOV.U32 R26, RZ, RZ, R12 ;  /* 0x000000ffff1a7224 */ /* 0x008fe400078e000c */
[----:B------:R-:W-:Y:S01]  /*3b820*/  IMAD.MOV.U32 R2, RZ, RZ, R13 ;  /* 0x000000ffff027224 */ /* 0x000fe200078e000d */
[----:B------:R-:W2:Y:S04]  /*3b830*/  LDL.LU.64 R14, [R1+0x2578] ;  /* 0x00257800010e7983 */ /* 0x000ea80000300a00 */
[----:B------:R-:W2:Y:S02]  /*3b840*/  LDL.LU.64 R12, [R1+0x2570] ;  /* 0x00257000010c7983 */ /* 0x000ea40000300a00 */
[----:B--2---:R-:W-:-:S15]  /*3b850*/  HMMA.1688.F32.TF32 R12, R8, R24, R12 ;  /* 0x00000018080c723c */ /* 0x004fde000008100c */
[----:B------:R-:W-:-:S04]  /*3b860*/  NOP ;  /* 0x0000000000007918 */ /* 0x000fc80000000000 */
        /* <DEDUP_REMOVED lines=17> */
[----:B------:R-:W-:Y:S01]  /*3b980*/  MOV R22, R5 ;  /* 0x0000000500167202 */ /* 0x000fe20000000f00 */
[----:B---3--:R-:W-:-:S15]  /*3b990*/  HMMA.1688.F32.TF32 R12, R8, R4, R12 ;  /* 0x00000004080c723c */ /* 0x008fde000008100c */
[----:B------:R-:W-:-:S04]  /*3b9a0*/  NOP ;  /* 0x0000000000007918 */ /* 0x000fc80000000000 */
[----:B------:R-:W-:Y:S04]  /*3b9b0*/  STL.64 [R1+0x3a0], R12 ;  /* 0x0003a00c01007387 */ /* 0x000fe80000100a00 */
[----:B------:R1:W-:Y:S04]  /*3b9c0*/  STL.64 [R1+0x3a8], R14 ;  /* 0x0003a80e01007387 */ /* 0x0003e80000100a00 */
[----:B-1----:R-:W2:Y:S04]  /*3b9d0*/  LDL.LU.64 R14, [R1+0x2530] ;  /* 0x00253000010e7983 */ /* 0x002ea80000300a00 */
[----:B------:R-:W2:Y:S04]  /*3b9e0*/  LDL.LU.64 R12, [R1+0x2528] ;  /* 0x00252800010c7983 */ /* 0x000ea80000300a00 */
[----:B------:R-:W2:Y:S01]  /*3b9f0*/  LDL.LU.64 R4, [R1+0x2520] ;  /* 0x0025200001047983 */ /* 0x000ea20000300a00 */
        /* <DEDUP_REMOVED lines=16> */
[----:B------:R-:W4:Y:S04]  /*3bb00*/  LDL.LU.64 R4, [R1+0x24f0] ;  /* 0x0024f00001047983 */ /* 0x000f280000300a00 */
[----:B------:R1:W-:Y:S02]  /*3bb10*/  STL.64 [R1+0x2490], R20 ;  /* 0x0024901401007387 */ /* 0x0003e40000100a00 */
[----:B-1----:R-:W-:-:S02]  /*3bb20*/  IMAD.MOV.U32 R20, RZ, RZ, R29 ;  /* 0x000000ffff147224 */ /* 0x002fc400078e001d */
[----:B------:R-:W-:Y:S01]  /*3bb30*/  IMAD.MOV.U32 R21, RZ, RZ, R27 ;  /* 0x000000ffff157224 */ /* 0x000fe200078e001b */
[----:B------:R-:W2:Y:S04]  /*3bb40*/  LDL.LU R29, [R1+0x24e8] ;  /* 0x0024e800011d7983 */ /* 0x000ea80000300800 */
[----:B------:R1:W-:Y:S02]  /*3bb50*/  STL.64 [R1+0x24a8], R20 ;  /* 0x0024a81401007387 */ /* 0x0003e40000100a00 */
[----:B-1----:R-:W-:Y:S01]  /*3bb60*/  MOV R20, R23 ;  /* 0x0000001700147202 */ /* 0x002fe20000000f00 */
[----:B------:R-:W-:-:S05]  /*3bb70*/  IMAD.MOV.U32 R21, RZ, RZ, R22 ;  /* 0x000000ffff157224 */ /* 0x000fca00078e0016 */
[----:B------:R1:W-:Y:S01]  /*3bb80*/  STL.64 [R1+0x24c0], R20 ;  /* 0x0024c01401007387 */ /* 0x0003e20000100a00 */
[----:B----4-:R-:W-:Y:S03]  /*3bb90*/  HMMA.1688.F32.TF32 R8, R8, R4, R16 ;  /* 0x000000040808723c */ /* 0x010fe60000081010 */
[----:B------:R-:W2:-:S15]  /*3bba0*/  LDL.LU R16, [R1+0x2e0] ;  /* 0x0002e00001107983 */ /* 0x000e9e0000300800 */
[----:B------:R-:W-:Y:S01]  /*3bbb0*/  NOP ;  /* 0x0000000000007918 */ /* 0x000fe20000000000 */
[----:B------:R-:W-:Y:S04]  /*3bbc0*/  STL.64 [R1+0x2f0], R8 ;  /* 0x0002f00801007387 */ /* 0x000fe80000100a00 */
[----:B------:R-:W-:Y:S04]  /*3bbd0*/  STL.64 [R1+0x2f8], R10 ;  /* 0x0002f80a01007387 */ /* 0x000fe80000100a00 */
[----:B------:R-:W2:Y:S04]  /*3bbe0*/  LDL.LU R17, [R1+0x2e4] ;  /* 0x0002e40001117983 */ /* 0x000ea80000300800 */
[----:B------:R-:W2:Y:S04]  /*3bbf0*/  LDL.LU R18, [R1+0x2e8] ;  /* 0x0002e80001127983 */ /* 0x000ea80000300800 */
[----:B------:R-:W2:Y:S04]  /*3bc00*/  LDL.LU R19, [R1+0x2ec] ;  /* 0x0002ec0001137983 */ /* 0x000ea80000300800 */
[----:B-1----:R-:W4:Y:S04]  /*3bc10*/  LDL.64 R20, [R1+0x30] ;  /* 0x0000300001147983 */ /* 0x002f280000100a00 */
[----:B----4-:R1:W-:Y:S04]  /*3bc20*/  STL.64 [R1+0x24c8], R20 ;  /* 0x0024c81401007387 */ /* 0x0103e80000100a00 */
[----:B-1----:R-:W4:Y:S04]  /*3bc30*/  LDL.64 R20, [R1+0x40] ;  /* 0x0000400001147983 */ /* 0x002f280000100a00 */
        /* <DEDUP_REMOVED lines=23> */
[----:B------:R-:W3:Y:S04]  /*3bdb0*/  LDL.LU R6, [R1+0x2a8] ;  /* 0x0002a80001067983 */ /* 0x000ee80000300800 */
[----:B------:R-:W3:Y:S01]  /*3bdc0*/  LDL.LU R7, [R1+0x2ac] ;  /* 0x0002ac0001077983 */ /* 0x000ee20000300800 */
[C---:B------:R-:W-:Y:S08]  /*3bdd0*/  HMMA.1688.F32.TF32 R16, R12.reuse, R8, R16 ;  /* 0x000000080c10723c */ /* 0x040ff00000081010 */
[C---:B----4-:R-:W-:Y:S01]  /*3bde0*/  HMMA.1688.F32.TF32 R20, R12.reuse, R24, R20 ;  /* 0x000000180c14723c */ /* 0x050fe20000081014 */
[----:B---3--:R-:W-:Y:S04]  /*3bdf0*/  STL.64 [R1+0x24d8], R6 ;  /* 0x0024d80601007387 */ /* 0x008fe80000100a00 */
[----:B--2---:R1:W-:Y:S04]  /*3be00*/  STL.64 [R1+0x24d0], R4 ;  /* 0x0024d00401007387 */ /* 0x0043e80000100a00 */
[----:B-1----:R-:W2:Y:S04]  /*3be10*/  LDL.LU R4, [R1+0x2c0] ;  /* 0x0002c00001047983 */ /* 0x002ea80000300800 */
[----:B------:R-:W2:Y:S04]  /*3be20*/  LDL.LU R5, [R1+0x2c4] ;  /* 0x0002c40001057983 */ /* 0x000ea80000300800 */
[----:B------:R-:W2:Y:S04]  /*3be30*/  LDL.LU R6, [R1+0x2c8] ;  /* 0x0002c80001067983 */ /* 0x000ea80000300800 */
[----:B------:R-:W2:Y:S04]  /*3be40*/  LDL.LU R7, [R1+0x2cc] ;  /* 0x0002cc0001077983 */ /* 0x000ea80000300800 */
[----:B------:R1:W-:Y:S04]  /*3be50*/  STL.64 [R1+0x2e0], R16 ;  /* 0x0002e01001007387 */ /* 0x0003e80000100a00 */
[----:B------:R3:W-:Y:S04]  /*3be60*/  STL.64 [R1+0x2e8], R18 ;  /* 0x0002e81201007387 */ /* 0x0007e80000100a00 */
[----:B-1----:R-:W4:Y:S04]  /*3be70*/  LDL.LU R16, [R1+0x1f0] ;  /* 0x0001f00001107983 */ /* 0x002f280000300800 */
[----:B------:R-:W4:Y:S04]  /*3be80*/  LDL.LU R17, [R1+0x1f4] ;  /* 0x0001f40001117983 */ /* 0x000f280000300800 */
[----:B---3--:R-:W4:Y:S04]  /*3be90*/  LDL.LU R18, [R1+0x1f8] ;  /* 0x0001f80001127983 */ /* 0x008f280000300800 */
[----:B------:R-:W4:Y:S04]  /*3bea0*/  LDL.LU R19, [R1+0x1fc] ;  /* 0x0001fc0001137983 */ /* 0x000f280000300800 */
        /* <DEDUP_REMOVED lines=16> */
[----:B------:R-:W3:Y:S02]  /*3bfb0*/  LDL.LU.64 R20, [R1+0x24c8] ;  /* 0x0024c80001147983 */ /* 0x000ee40000300a00 */
[----:B---3--:R-:W-:Y:S01]  /*3bfc0*/  HMMA.1688.F32.TF32 R24, R12, R20, R24 ;  /* 0x000000140c18723c */ /* 0x008fe20000081018 */
        /* <DEDUP_REMOVED lines=20> */
[----:B------:R-:W-:Y:S04]  /*3c110*/  STL.64 [R1+0x280], R4 ;  /* 0x0002800401007387 */ /* 0x000fe80000100a00 */
[----:B------:R1:W-:Y:S04]  /*3c120*/  STL.64 [R1+0x288], R6 ;  /* 0x0002880601007387 */ /* 0x0003e80000100a00 */
[----:B-1----:R-:W2:Y:S04]  /*3c130*/  LDL.LU.64 R6, [R1+0x2488] ;  /* 0x0024880001067983 */ /* 0x002ea80000300a00 */
[----:B------:R-:W4:Y:S04]  /*3c140*/  LDL.LU.64 R4, [R1+0x2480] ;  /* 0x0024800001047983 */ /* 0x000f280000300a00 */
[----:B------:R1:W-:Y:S04]  /*3c150*/  STL.64 [R1+0x2408], R20 ;  /* 0x0024081401007387 */ /* 0x0003e80000100a00 */
[----:B-1----:R-:W3:Y:S04]  /*3c160*/  LDL.LU R20, [R1+0x190] ;  /* 0x0001900001147983 */ /* 0x002ee80000300800 */
[----:B------:R-:W3:Y:S04]  /*3c170*/  LDL.LU R21, [R1+0x194] ;  /* 0x0001940001157983 */ /* 0x000ee80000300800 */
[----:B------:R-:W2:Y:S04]  /*3c180*/  LDL.LU R22, [R1+0x198] ;  /* 0x0001980001167983 */ /* 0x000ea80000300800 */
[----:B------:R-:W2:Y:S04]  /*3c190*/  LDL.LU R23, [R1+0x19c] ;  /* 0x00019c0001177983 */ /* 0x000ea80000300800 */
[----:B--2---:R-:W-:Y:S04]  /*3c1a0*/  STL.64 [R1+0x2418], R22 ;  /* 0x0024181601007387 */ /* 0x004fe80000100a00 */
[----:B---3--:R1:W-:Y:S04]  /*3c1b0*/  STL.64 [R1+0x2410], R20 ;  /* 0x0024101401007387 */ /* 0x0083e80000100a00 */
[----:B-1----:R-:W2:Y:S01]  /*3c1c0*/  LDL.64 R20, [R1+0x20] ;  /* 0x0000200001147983 */ /* 0x002ea20000100a00 */
[----:B----4-:R-:W-:Y:S03]  /*3c1d0*/  HMMA.1688.F32.TF32 R12, R12, R4, R16 ;  /* 0x000000040c0c723c */ /* 0x010fe60000081010 */
[----:B--2---:R1:W-:Y:S02]  /*3c1e0*/  STL.64 [R1+0x2430], R20 ;  /* 0x0024301401007387 */ /* 0x0043e40000100a00 */
[----:B-1----:R-:W-:-:S02]  /*3c1f0*/  IMAD.MOV.U32 R20, RZ, RZ, R24 ;  /* 0x000000ffff147224 */ /* 0x002fc400078e0018 */
[----:B------:R-:W-:-:S05]  /*3c200*/  IMAD.MOV.U32 R21, RZ, RZ, R11 ;  /* 0x000000ffff157224 */ /* 0x000fca00078e000b */
[----:B------:R1:W-:Y:S04]  /*3c210*/  STL.64 [R1+0x2448], R20 ;  /* 0x0024481401007387 */ /* 0x0003e80000100a00 */
[----:B------:R-:W2:Y:S04]  /*3c220*/  LDL.LU R24, [R1+0x1e0] ;  /* 0x0001e00001187983 */ /* 0x000ea80000300800 */
[----:B------:R-:W2:Y:S04]  /*3c230*/  LDL.LU R25, [R1+0x1e4] ;  /* 0x0001e40001197983 */ /* 0x000ea80000300800 */
[----:B------:R-:W2:Y:S04]  /*3c240*/  LDL.LU R26, [R1+0x1e8] ;  /* 0x0001e800011a7983 */ /* 0x000ea80000300800 */
[----:B------:R-:W2:Y:S01]  /*3c250*/  LDL.LU R27, [R1+0x1ec] ;  /* 0x0001ec00011b7983 */ /* 0x000ea20000300800 */
[----:B-1----:R-:W-:Y:S01]  /*3c260*/  MOV R20, R10 ;  /* 0x0000000a00147202 */ /* 0x002fe20000000f00 */
[----:B------:R-:W-:-:S05]  /*3c270*/  IMAD.MOV.U32 R21, RZ, RZ, R2 ;  /* 0x000000ffff157224 */ /* 0x000fca00078e0002 */
[----:B------:R1:W-:Y:S04]  /*3c280*/  STL.64 [R1+0x2460], R20 ;  /* 0x0024601401007387 */ /* 0x0003e80000100a00 */
[----:B-1----:R-:W3:Y:S04]  /*3c290*/  LDL.LU R20, [R1+0x1d0] ;  /* 0x0001d00001147983 */ /* 0x002ee80000300800 */
[----:B------:R-:W3:Y:S04]  /*3c2a0*/  LDL.LU R21, [R1+0x1d4] ;  /* 0x0001d40001157983 */ /* 0x000ee80000300800 */
[----:B------:R-:W3:Y:S04]  /*3c2b0*/  LDL.LU R22, [R1+0x1d8] ;  /* 0x0001d80001167983 */ /* 0x000ee80000300800 */
[----:B------:R-:W3:Y:S04]  /*3c2c0*/  LDL.LU R23, [R1+0x1dc] ;  /* 0x0001dc0001177983 */ /* 0x000ee80000300800 */
[----:B------:R-:W2:Y:S04]  /*3c2d0*/  LDL.LU.64 R18, [R1+0x2478] ;  /* 0x0024780001127983 */ /* 0x000ea80000300a00 */
[----:B------:R-:W2:Y:S04]  /*3c2e0*/  LDL.LU.64 R16, [R1+0x2470] ;  /* 0x0024700001107983 */ /* 0x000ea80000300a00 */
[----:B------:R-:W-:Y:S04]  /*3c2f0*/  STL.64 [R1+0x2400], R6 ;  /* 0x0024000601007387 */ /* 0x000fe80000100a00 */
[----:B------:R1:W-:Y:S04]  /*3c300*/  STL.64 [R1+0x23f8], R4 ;  /* 0x0023f80401007387 */ /* 0x0003e80000100a00 */
[----:B------:R-:W-:Y:S04]  /*3c310*/  STL.64 [R1+0x1f0], R12 ;  /* 0x0001f00c01007387 */ /* 0x000fe80000100a00 */
        /* <DEDUP_REMOVED lines=24> */
[----:B------:R-:W4:Y:S04]  /*3c4a0*/  LDL.LU.64 R12, [R1+0x10] ;  /* 0x00001000010c7983 */ /* 0x000f280000300a00 */
[----:B------:R1:W-:Y:S04]  /*3c4b0*/  STL.64 [R1+0x1e0], R24 ;  /* 0x0001e01801007387 */ /* 0x0003e80000100a00 */
[----:B------:R-:W-:Y:S04]  /*3c4c0*/  STL.64 [R1+0x1e8], R26 ;  /* 0x0001e81a01007387 */ /* 0x000fe80000100a00 */
[----:B-1----:R-:W3:Y:S02]  /*3c4d0*/  LDL.LU.64 R24, [R1+0x2468] ;  /* 0x0024680001187983 */ /* 0x002ee40000300a00 */
        /* <DEDUP_REMOVED lines=25> */
[----:B------:R-:W4:Y:S04]  /*3c670*/  LDL.LU.64 R22, [R1+0x2418] ;  /* 0x0024180001167983 */ /* 0x000f280000300a00 */
[----:B------:R-:W4:Y:S02]  /*3c680*/  LDL.LU.64 R20, [R1+0x2410] ;  /* 0x0024100001147983 */ /* 0x000f240000300a00 */
[----:B----4-:R-:W-:-:S15]  /*3c690*/  HMMA.1688.F32.TF32 R20, R16, R12, R20 ;  /* 0x0000000c1014723c */ /* 0x010fde0000081014 */
[----:B------:R-:W-:-:S04]  /*3c6a0*/  NOP ;  /* 0x0000000000007918 */ /* 0x000fc80000000000 */
[----:B------:R1:W-:Y:S04]  /*3c6b0*/  STL.64 [R1+0x190], R20 ;  /* 0x0001901401007387 */ /* 0x0003e80000100a00 */
[----:B------:R2:W-:Y:S04]  /*3c6c0*/  STL.64 [R1+0x198], R22 ;  /* 0x0001981601007387 */ /* 0x0005e80000100a00 */
[----:B-1----:R-:W2:Y:S04]  /*3c6d0*/  LDL.LU.64 R20, [R1+0x2408] ;  /* 0x0024080001147983 */ /* 0x002ea80000300a00 */
[----:B------:R-:W-:Y:S01]  /*3c6e0*/  STL.64 [R1+0x2388], R12 ;  /* 0x0023880c01007387 */ /* 0x000fe20000100a00 */
[----:B--2---:R-:W-:Y:S03]  /*3c6f0*/  HMMA.1688.F32.TF32 R20, R16, R20, R4 ;  /* 0x000000141014723c */ /* 0x004fe60000081004 */
[----:B------:R-:W2:Y:S04]  /*3c700*/  LDL.LU.64 R6, [R1+0x2400] ;  /* 0x0024000001067983 */ /* 0x000ea80000300a00 */
[----:B------:R-:W3:-:S12]  /*3c710*/  LDL.LU.64 R4, [R1+0x23f8] ;  /* 0x0023f80001047983 */ /* 0x000ed80000300a00 */
[----:B------:R-:W-:Y:S04]  /*3c720*/  STL.64 [R1+0x180], R20 ;  /* 0x0001801401007387 */ /* 0x000fe80000100a00 */
[----:B------:R1:W-:Y:S04]  /*3c730*/  STL.64 [R1+0x188], R22 ;  /* 0x0001881601007387 */ /* 0x0003e80000100a00 */
[----:B-1----:R-:W3:Y:S04]  /*3c740*/  LDL.LU.64 R22, [R1+0x23f0] ;  /* 0x0023f00001167983 */ /* 0x002ee80000300a00 */
[----:B------:R-:W3:Y:S02]  /*3c750*/  LDL.LU.64 R20, [R1+0x23e8] ;  /* 0x0023e80001147983 */ /* 0x000ee40000300a00 */
[----:B---3--:R-:W-:Y:S02]  /*3c760*/  HMMA.1688.F32.TF32 R16, R16, R4, R20 ;  /* 0x000000041010723c */ /* 0x008fe40000081014 */
[----:B------:R-:W3:Y:S04]  /*3c770*/  LDL.LU.64 R22, [R1+0x23e0] ;  /* 0x0023e00001167983 */ /* 0x000ee80000300a00 */
[----:B------:R-:W3:-:S13]  /*3c780*/  LDL.LU.64 R20, [R1+0x23d8] ;  /* 0x0023d80001147983 */ /* 0x000eda0000300a00 */
[----:B------:R1:W-:Y:S04]  /*3c790*/  STL.64 [R1+0xf0], R16 ;  /* 0x0000f01001007387 */ /* 0x0003e80000100a00 */
[----:B------:R4:W-:Y:S04]  /*3c7a0*/  STL.64 [R1+0xf8], R18 ;  /* 0x0000f81201007387 */ /* 0x0009e80000100a00 */
[----:B-1----:R-:W3:Y:S01]  /*3c7b0*/  LDL.LU R16, [R1+0xe0] ;  /* 0x0000e00001107983 */ /* 0x002ee20000300800 */
[----:B------:R-:W-:Y:S01]  /*3c7c0*/  IMAD.MOV.U32 R17, RZ, RZ, R29 ;  /* 0x000000ffff117224 */ /* 0x000fe200078e001d */
[----:B----4-:R-:W-:Y:S01]  /*3c7d0*/  MOV R18, R28 ;  /* 0x0000001c00127202 */ /* 0x010fe20000000f00 */
[----:B------:R-:W-:Y:S01]  /*3c7e0*/  IMAD.MOV.U32 R19, RZ, RZ, R3 ;  /* 0x000000ffff137224 */ /* 0x000fe200078e0003 */
[----:B--2---:R-:W-:Y:S04]  /*3c7f0*/  STL.64 [R1+0x2370], R6 ;  /* 0x0023700601007387 */ /* 0x004fe80000100a00 */
[----:B------:R-:W-:Y:S02]  /*3c800*/  STL.64 [R1+0x2368], R4 ;  /* 0x0023680401007387 */ /* 0x000fe40000100a00 */
[----:B---3--:R-:W-:-:S15]  /*3c810*/  HMMA.1688.F32.TF32 R8, R20, R8, R16 ;  /* 0x000000081408723c */ /* 0x008fde0000081010 */
[----:B------:R-:W-:-:S04]  /*3c820*/  NOP ;  /* 0x0000000000007918 */ /* 0x000fc80000000000 */
[----:B------:R-:W-:Y:S02]  /*3c830*/  IMAD.MOV.U32 R29, RZ, RZ, R8 ;  /* 0x000000ffff1d7224 */ /* 0x000fe400078e0008 */
[----:B------:R-:W-:Y:S01]  /*3c840*/  IMAD.MOV.U32 R28, RZ, RZ, R9 ;  /* 0x000000ffff1c7224 */ /* 0x000fe200078e0009 */
[----:B------:R-:W2:Y:S01]  /*3c850*/  LDL.LU R8, [R1+0x450] ;  /* 0x0004500001087983 */ /* 0x000ea20000300800 */
[----:B------:R-:W-:-:S03]  /*3c860*/  IMAD.MOV.U32 R3, RZ, RZ, R10 ;  /* 0x000000ffff037224 */ /* 0x000fc600078e000a */
[----:B------:R-:W2:Y:S01]  /*3c870*/  LDL.LU R9, [R1+0x454] ;  /* 0x0004540001097983 */ /* 0x000ea20000300800 */
[----:B------:R-:W-:-:S03]  /*3c880*/  MOV R2, R11 ;  /* 0x0000000b00027202 */ /* 0x000fc60000000f00 */
[----:B------:R-:W3:Y:S04]  /*3c890*/  LDL.LU R10, [R1+0x458] ;  /* 0x00045800010a7983 */ /* 0x000ee80000300800 */
[----:B------:R-:W3:Y:S01]  /*3c8a0*/  LDL.LU R11, [R1+0x45c] ;  /* 0x00045c00010b7983 */ /* 0x000ee20000300800 */
[----:B------:R-:W-:Y:S02]  /*3c8b0*/  IMAD.MOV.U32 R12, RZ, RZ, R15 ;  /* 0x000000ffff0c7224 */ /* 0x000fe400078e000f */
[----:B------:R-:W-:Y:S01]  /*3c8c0*/  IMAD.MOV.U32 R13, RZ, RZ, R14 ;  /* 0x000000ffff0d7224 */ /* 0x000fe200078e000e */
[----:B------:R-:W4:Y:S04]  /*3c8d0*/  LDL.LU R16, [R1+0x4a0] ;  /* 0x0004a00001107983 */ /* 0x000f280000300800 */
[----:B------:R-:W4:Y:S04]  /*3c8e0*/  LDL.LU R17, [R1+0x4a4] ;  /* 0x0004a40001117983 */ /* 0x000f280000300800 */
        /* <DEDUP_REMOVED lines=9> */
[----:B------:R-:W2:Y:S04]  /*3c980*/  LDL.LU.64 R12, [R1+0x30] ;  /* 0x00003000010c7983 */ /* 0x000ea80000300a00 */
[----:B--2---:R1:W-:Y:S04]  /*3c990*/  STL.64 [R1+0x23b8], R12 ;  /* 0x0023b80c01007387 */ /* 0x0043e80000100a00 */
        /* <DEDUP_REMOVED lines=19> */
[----:B-1----:R-:W2:Y:S04]  /*3cad0*/  LDL.LU.64 R8, [R1+0x40] ;  /* 0x0000400001087983 */ /* 0x002ea80000300a00 */
[----:B------:R-:W3:Y:S04]  /*3cae0*/  LDL.LU.64 R4, [R1] ;  /* 0x0000000001047983 */ /* 0x000ee80000300a00 */
[----:B------:R-:W-:Y:S04]  /*3caf0*/  STL [R1+0x200c], R2 ;  /* 0x00200c0201007387 */ /* 0x000fe80000100800 */
[----:B------:R-:W-:Y:S04]  /*3cb00*/  STL [R1+0x2008], R3 ;  /* 0x0020080301007387 */ /* 0x000fe80000100800 */
[----:B------:R-:W-:Y:S04]  /*3cb10*/  STL [R1+0x2004], R28 ;  /* 0x0020041c01007387 */ /* 0x000fe80000100800 */
[----:B------:R-:W-:Y:S04]  /*3cb20*/  STL [R1+0x2000], R29 ;  /* 0x0020001d01007387 */ /* 0x000fe80000100800 */
[----:B------:R1:W-:Y:S04]  /*3cb30*/  STL.64 [R1+0xd0], R16 ;  /* 0x0000d01001007387 */ /* 0x0003e80000100a00 */
[----:B------:R4:W-:Y:S01]  /*3cb40*/  STL.64 [R1+0xd8], R18 ;  /* 0x0000d81201007387 */ /* 0x0009e20000100a00 */
[----:B-1----:R-:W-:-:S02]  /*3cb50*/  IMAD.MOV.U32 R16, RZ, RZ, R25 ;  /* 0x000000ffff107224 */ /* 0x002fc400078e0019 */
[----:B------:R-:W-:Y:S02]  /*3cb60*/  IMAD.MOV.U32 R17, RZ, RZ, R24 ;  /* 0x000000ffff117224 */ /* 0x000fe400078e0018 */
[----:B------:R-:W3:Y:S04]  /*3cb70*/  LDL.LU.64 R24, [R1+0x23d0] ;  /* 0x0023d00001187983 */ /* 0x000ee80000300a00 */
[----:B------:R-:W3:Y:S04]  /*3cb80*/  LDL.LU R26, [R1+0x428] ;  /* 0x00042800011a7983 */ /* 0x000ee80000300800 */
[----:B------:R-:W3:Y:S04]  /*3cb90*/  LDL.LU R27, [R1+0x42c] ;  /* 0x00042c00011b7983 */ /* 0x000ee80000300800 */
[----:B------:R-:W-:Y:S04]  /*3cba0*/  STL [R1+0x235c], R16 ;  /* 0x00235c1001007387 */ /* 0x000fe80000100800 */
[----:B------:R1:W-:Y:S04]  /*3cbb0*/  STL [R1+0x2358], R17 ;  /* 0x0023581101007387 */ /* 0x0003e80000100800 */
[----:B------:R-:W3:Y:S01]  /*3cbc0*/  LDL.LU.64 R10, [R1+0x23c8] ;  /* 0x0023c800010a7983 */ /* 0x000ee20000300a00 */
[----:B--2---:R-:W-:Y:S01]  /*3cbd0*/  HMMA.1688.F32.TF32 R12, R20, R8, R12 ;  /* 0x00000008140c723c */ /* 0x004fe2000008100c */
[----:B----4-:R-:W-:Y:S01]  /*3cbe0*/  MOV R19, R8 ;  /* 0x0000000800137202 */ /* 0x010fe20000000f00 */
[----:B------:R-:W-:-:S02]  /*3cbf0*/  IMAD.MOV.U32 R18, RZ, RZ, R9 ;  /* 0x000000ffff127224 */ /* 0x000fc400078e0009 */
[----:B------:R-:W3:-:S15]  /*3cc00*/  LDL.LU.64 R8, [R1+0x23c0] ;  /* 0x0023c00001087983 */ /* 0x000ede0000300a00 */
[----:B------:R-:W-:Y:S02]  /*3cc10*/  IMAD.MOV.U32 R2, RZ, RZ, R12 ;  /* 0x000000ffff027224 */ /* 0x000fe400078e000c */
[----:B------:R-:W-:Y:S02]  /*3cc20*/  IMAD.MOV.U32 R3, RZ, RZ, R13 ;  /* 0x000000ffff037224 */ /* 0x000fe400078e000d */
[----:B------:R-:W3:Y:S01]  /*3cc30*/  LDL.LU.64 R12, [R1+0x23b8] ;  /* 0x0023b800010c7983 */ /* 0x000ee20000300a00 */
[----:B------:R-:W-:Y:S01]  /*3cc40*/  MOV R29, R15 ;  /* 0x0000000f001d7202 */ /* 0x000fe20000000f00 */
[----:B------:R-:W-:Y:S02]  /*3cc50*/  IMAD.MOV.U32 R28, RZ, RZ, R14 ;  /* 0x000000ffff1c7224 */ /* 0x000fe400078e000e */
[----:B------:R-:W-:Y:S04]  /*3cc60*/  STL [R1+0x2360], R19 ;  /* 0x0023601301007387 */ /* 0x000fe80000100800 */
[----:B------:R-:W-:Y:S04]  /*3cc70*/  STL [R1+0x2054], R29 ;  /* 0x0020541d01007387 */ /* 0x000fe80000100800 */
[----:B------:R-:W-:Y:S04]  /*3cc80*/  STL [R1+0x2050], R28 ;  /* 0x0020501c01007387 */ /* 0x000fe80000100800 */
[----:B------:R-:W-:Y:S04]  /*3cc90*/  STL [R1+0x204c], R3 ;  /* 0x00204c0301007387 */ /* 0x000fe80000100800 */
[----:B------:R2:W-:Y:S01]  /*3cca0*/  STL [R1+0x2048], R2 ;  /* 0x0020480201007387 */ /* 0x0005e20000100800 */
[----:B---3--:R-:W-:Y:S01]  /*3ccb0*/  HMMA.1688.F32.TF32 R8, R20, R12, R8 ;  /* 0x0000000c1408723c */ /* 0x008fe20000081008 */
[----:B-1----:R-:W-:-:S02]  /*3ccc0*/  IMAD.MOV.U32 R17, RZ, RZ, R12 ;  /* 0x000000ffff117224 */ /* 0x002fc400078e000c */
[----:B--2---:R-:W-:-:S15]  /*3ccd0*/  IMAD.MOV.U32 R2, RZ, RZ, R13 ;  /* 0x000000ffff027224 */ /* 0x004fde00078e000d */
        /* <DEDUP_REMOVED lines=10> */
[----:B-1----:R-:W2:Y:S01]  /*3cd80*/  LDL.LU.64 R12, [R1+0x2388] ;  /* 0x00238800010c7983 */ /* 0x002ea20000300a00 */
[----:B------:R-:W-:Y:S02]  /*3cd90*/  IMAD.MOV.U32 R29, RZ, RZ, R14 ;  /* 0x000000ffff1d7224 */ /* 0x000fe400078e000e */
[----:B------:R-:W-:-:S03]  /*3cda0*/  IMAD.MOV.U32 R28, RZ, RZ, R15 ;  /* 0x000000ffff1c7224 */ /* 0x000fc600078e000f */
[----:B------:R-:W-:Y:S04]  /*3cdb0*/  STL [R1+0x205c], R29 ;  /* 0x00205c1d01007387 */ /* 0x000fe80000100800 */
[----:B------:R-:W-:Y:S01]  /*3cdc0*/  STL [R1+0x2058], R28 ;  /* 0x0020581c01007387 */ /* 0x000fe20000100800 */
[----:B--2---:R-:W-:-:S15]  /*3cdd0*/  HMMA.1688.F32.TF32 R8, R20, R12, R8 ;  /* 0x0000000c1408723c */ /* 0x004fde0000081008 */
[----:B------:R-:W-:-:S04]  /*3cde0*/  NOP ;  /* 0x0000000000007918 */ /* 0x000fc80000000000 */
[----:B------:R-:W-:Y:S04]  /*3cdf0*/  STL.64 [R1+0x90], R8 ;  /* 0x0000900801007387 */ /* 0x000fe80000100a00 */
[----:B------:R1:W-:Y:S04]  /*3ce00*/  STL.64 [R1+0x98], R10 ;  /* 0x0000980a01007387 */ /* 0x0003e80000100a00 */
[----:B-1----:R-:W2:Y:S04]  /*3ce10*/  LDL.LU.64 R10, [R1+0x2380] ;  /* 0x00238000010a7983 */ /* 0x002ea80000300a00 */
[----:B------:R-:W2:Y:S01]  /*3ce20*/  LDL.LU.64 R8, [R1+0x2378] ;  /* 0x0023780001087983 */ /* 0x000ea20000300a00 */
[----:B------:R-:W-:Y:S01]  /*3ce30*/  MOV R19, R12 ;  /* 0x0000000c00137202 */ /* 0x000fe20000000f00 */
[----:B------:R-:W-:-:S02]  /*3ce40*/  IMAD.MOV.U32 R16, RZ, RZ, R13 ;  /* 0x000000ffff107224 */ /* 0x000fc400078e000d */
[----:B------:R-:W-:Y:S01]  /*3ce50*/  IMAD.MOV.U32 R3, RZ, RZ, R5 ;  /* 0x000000ffff037224 */ /* 0x000fe200078e0005 */
[----:B------:R-:W3:Y:S01]  /*3ce60*/  LDL.LU.64 R6, [R1+0x2370] ;  /* 0x0023700001067983 */ /* 0x000ee20000300a00 */
[----:B--2---:R-:W-:Y:S01]  /*3ce70*/  HMMA.1688.F32.TF32 R12, R20, R4, R8 ;  /* 0x00000004140c723c */ /* 0x004fe20000081008 */
[----:B------:R-:W-:Y:S02]  /*3ce80*/  IMAD.MOV.U32 R8, RZ, RZ, R4 ;  /* 0x000000ffff087224 */ /* 0x000fe400078e0004 */
[----:B------:R-:W-:Y:S04]  /*3ce90*/  LDS R10, [R0+UR8+0x2a700] ;  /* 0x02a70008000a7984 */ /* 0x000fe80008000800 */
[----:B------:R-:W2:-:S12]  /*3cea0*/  LDL.LU.64 R4, [R1+0x2368] ;  /* 0x0023680001047983 */ /* 0x000e980000300a00 */
[----:B------:R-:W-:Y:S04]  /*3ceb0*/  STL [R1+0x80], R12 ;  /* 0x0000800c01007387 */ /* 0x000fe80000100800 */
[----:B------:R-:W-:Y:S04]  /*3cec0*/  STL [R1+0x8c], R15 ;  /* 0x00008c0f01007387 */ /* 0x000fe80000100800 */
[----:B---3--:R-:W-:Y:S01]  /*3ced0*/  STL.64 [R1+0x22c8], R6 ;  /* 0x0022c80601007387 */ /* 0x008fe20000100a00 */
[----:B------:R-:W-:Y:S01]  /*3cee0*/  MOV R28, R14 ;  /* 0x0000000e001c7202 */ /* 0x000fe20000000f00 */
[----:B------:R-:W-:-:S02]  /*3cef0*/  IMAD.MOV.U32 R29, RZ, RZ, R13 ;  /* 0x000000ffff1d7224 */ /* 0x000fc400078e000d */
[----:B------:R-:W-:Y:S04]  /*3cf00*/  LDS R14, [R0+UR8+0x2e000] ;  /* 0x02e00008000e7984 */ /* 0x000fe80008000800 */
[----:B------:R-:W-:Y:S01]  /*3cf10*/  LDS R12, [R0+UR8+0x2c000] ;  /* 0x02c00008000c7984 */ /* 0x000fe20008000800 */
[----:B--2---:R-:W-:Y:S03]  /*3cf20*/  HMMA.1688.F32.TF32 R24, R20, R4, R24 ;  /* 0x000000041418723c */ /* 0x004fe60000081018 */
[----:B------:R1:W-:Y:S04]  /*3cf30*/  STL.64 [R1+0x22c0], R4 ;  /* 0x0022c00401007387 */ /* 0x0003e80000100a00 */
[----:B------:R-:W-:Y:S04]  /*3cf40*/  LDS R22, [R0+UR8+0x2e200] ;  /* 0x02e2000800167984 */ /* 0x000fe80008000800 */
[----:B------:R-:W-:Y:S01]  /*3cf50*/  LDS R20, [R0+UR8+0x2c200] ;  /* 0x02c2000800147984 */ /* 0x000fe20008000800 */
[----:B-1----:R-:W-:-:S02]  /*3cf60*/  IMAD.MOV.U32 R4, RZ, RZ, R8 ;  /* 0x000000ffff047224 */ /* 0x002fc400078e0008 */
[----:B------:R-:W-:Y:S01]  /*3cf70*/  IMAD.MOV.U32 R5, RZ, RZ, R3 ;  /* 0x000000ffff057224 */ /* 0x000fe200078e0003 */
[----:B------:R-:W-:Y:S04]  /*3cf80*/  LDS R8, [R0+UR8+0x28700] ;  /* 0x0287000800087984 */ /* 0x000fe80008000800 */
[----:B------:R-:W-:Y:S04]  /*3cf90*/  STL.64 [R1+0x22e0], R4 ;  /* 0x0022e00401007387 */ /* 0x000fe80000100a00 */
[----:B------:R-:W-:Y:S04]  /*3cfa0*/  STL.64 [R1+0x1f40], R26 ;  /* 0x001f401a01007387 */ /* 0x000fe80000100a00 */
[----:B------:R1:W-:Y:S04]  /*3cfb0*/  STL.64 [R1+0x1f38], R24 ;  /* 0x001f381801007387 */ /* 0x0003e80000100a00 */
[----:B-1----:R-:W2:Y:S04]  /*3cfc0*/  LDL.LU.64 R24, [R1+0x20] ;  /* 0x0000200001187983 */ /* 0x002ea80000300a00 */
[----:B------:R-:W3:Y:S01]  /*3cfd0*/  LDL.64 R26, [R1+0x28] ;  /* 0x00002800011a7983 */ /* 0x000ee20000100a00 */
[----:B------:R-:W-:-:S05]  /*3cfe0*/  LOP3.LUT R3, R0, 0x20, RZ, 0x3c, !PT ;  /* 0x0000002000037812 */ /* 0x000fca00078e3cff */
[----:B------:R-:W1:Y:S04]  /*3cff0*/  LDS R15, [R3+UR8+0x2e000] ;  /* 0x02e00008030f7984 */ /* 0x000e680008000800 */
[----:B------:R-:W4:Y:S01]  /*3d000*/  LDS R13, [R3+UR8+0x2c000] ;  /* 0x02c00008030d7984 */ /* 0x000f220008000800 */
[----:B------:R-:W-:Y:S02]  /*3d010*/  IMAD.MOV.U32 R4, RZ, RZ, R19 ;  /* 0x000000ffff047224 */ /* 0x000fe400078e0013 */
[----:B------:R-:W-:Y:S01]  /*3d020*/  IMAD.MOV.U32 R5, RZ, RZ, R16 ;  /* 0x000000ffff057224 */ /* 0x000fe200078e0010 */
[----:B------:R-:W-:Y:S04]  /*3d030*/  LDS R9, [R3+UR8+0x28700] ;  /* 0x0287000803097984 */ /* 0x000fe80008000800 */
[----:B------:R-:W-:Y:S04]  /*3d040*/  LDS R11, [R3+UR8+0x2a700] ;  /* 0x02a70008030b7984 */ /* 0x000fe80008000800 */
[----:B------:R-:W-:Y:S04]  /*3d050*/  LDS R23, [R3+UR8+0x2e200] ;  /* 0x02e2000803177984 */ /* 0x000fe80008000800 */
[----:B------:R-:W-:Y:S04]  /*3d060*/  LDS R21, [R3+UR8+0x2c200] ;  /* 0x02c2000803157984 */ /* 0x000fe80008000800 */
[----:B---3--:R-:W-:Y:S04]  /*3d070*/  STL.64 [R1+0x2308], R26 ;  /* 0x0023081a01007387 */ /* 0x008fe80000100a00 */
[----:B--2---:R-:W-:Y:S04]  /*3d080*/  STL.64 [R1+0x2300], R24 ;  /* 0x0023001801007387 */ /* 0x004fe80000100a00 */
[----:B-1----:R-:W-:Y:S04]  /*3d090*/  STL.64 [R1+0x22d8], R14 ;  /* 0x0022d80e01007387 */ /* 0x002fe80000100a00 */
[----:B----4-:R1:W-:Y:S04]  /*3d0a0*/  STL.64 [R1+0x22d0], R12 ;  /* 0x0022d00c01007387 */ /* 0x0103e80000100a00 */
[----:B-1----:R-:W2:Y:S04]  /*3d0b0*/  LDL.LU R12, [R1+0x3f0] ;  /* 0x0003f000010c7983 */ /* 0x002ea80000300800 */
[----:B------:R-:W2:Y:S04]  /*3d0c0*/  LDL.LU R13, [R1+0x3f4] ;  /* 0x0003f400010d7983 */ /* 0x000ea80000300800 */
[----:B------:R-:W3:Y:S04]  /*3d0d0*/  LDL.LU R14, [R1+0x3f8] ;  /* 0x0003f800010e7983 */ /* 0x000ee80000300800 */
[----:B------:R-:W3:Y:S01]  /*3d0e0*/  LDL.LU R15, [R1+0x3fc] ;  /* 0x0003fc00010f7983 */ /* 0x000ee20000300800 */
[----:B------:R-:W-:Y:S01]  /*3d0f0*/  MOV R24, R17 ;  /* 0x0000001100187202 */ /* 0x000fe20000000f00 */
[----:B------:R-:W-:-:S02]  /*3d100*/  IMAD.MOV.U32 R25, RZ, RZ, R2 ;  /* 0x000000ffff197224 */ /* 0x000fc400078e0002 */
[----:B---3--:R-:W-:Y:S04]  /*3d110*/  STL.64 [R1+0x22f0], R14 ;  /* 0x0022f00e01007387 */ /* 0x008fe80000100a00 */
[----:B--2---:R-:W-:Y:S04]  /*3d120*/  STL.64 [R1+0x22e8], R12 ;  /* 0x0022e80c01007387 */ /* 0x004fe80000100a00 */
[----:B------:R-:W2:Y:S04]  /*3d130*/  LDL.LU R19, [R1+0x2360] ;  /* 0x0023600001137983 */ /* 0x000ea80000300800 */
[----:B------:R-:W3:Y:S04]  /*3d140*/  LDL.LU R16, [R1+0x235c] ;  /* 0x00235c0001107983 */ /* 0x000ee80000300800 */
[----:B------:R-:W4:Y:S04]  /*3d150*/  LDL.LU R17, [R1+0x2358] ;  /* 0x0023580001117983 */ /* 0x000f280000300800 */
[----:B------:R-:W-:Y:S04]  /*3d160*/  STL.64 [R1+0x2320], R24 ;  /* 0x0023201801007387 */ /* 0x000fe80000100a00 */
[----:B------:R1:W-:Y:S04]  /*3d170*/  STL.64 [R1+0x22f8], R4 ;  /* 0x0022f80401007387 */ /* 0x0003e80000100a00 */
[----:B-1----:R-:W3:Y:S04]  /*3d180*/  LDL.LU R4, [R1+0x410] ;  /* 0x0004100001047983 */ /* 0x002ee80000300800 */
[----:B------:R-:W3:Y:S04]  /*3d190*/  LDL.LU R5, [R1+0x414] ;  /* 0x0004140001057983 */ /* 0x000ee80000300800 */
[----:B------:R-:W3:Y:S04]  /*3d1a0*/  LDL.LU R6, [R1+0x418] ;  /* 0x0004180001067983 */ /* 0x000ee80000300800 */
[----:B------:R-:W3:Y:S01]  /*3d1b0*/  LDL.LU R7, [R1+0x41c] ;  /* 0x00041c0001077983 */ /* 0x000ee20000300800 */
[----:B------:R-:W-:-:S03]  /*3d1c0*/  IMAD.MOV.U32 R25, RZ, RZ, R18 ;  /* 0x000000ffff197224 */ /* 0x000fc600078e0012 */
[----:B------:R-:W-:Y:S01]  /*3d1d0*/  LDS R18, [R0+UR8+0x2e100] ;  /* 0x02e1000800127984 */ /* 0x000fe20008000800 */
[----:B--2---:R-:W-:-:S03]  /*3d1e0*/  IMAD.MOV.U32 R24, RZ, RZ, R19 ;  /* 0x000000ffff187224 */ /* 0x004fc600078e0013 */
[----:B------:R-:W1:Y:S04]  /*3d1f0*/  LDS R19, [R3+UR8+0x2e100] ;  /* 0x02e1000803137984 */ /* 0x000e680008000800 */
[----:B------:R-:W-:Y:S04]  /*3d200*/  STL.64 [R1+0x2338], R24 ;  /* 0x0023381801007387 */ /* 0x000fe80000100a00 */
[----:B---3--:R-:W-:Y:S04]  /*3d210*/  STL.64 [R1+0x2318], R6 ;  /* 0x0023180601007387 */ /* 0x008fe80000100a00 */
[----:B------:R2:W-:Y:S04]  /*3d220*/  STL.64 [R1+0x2310], R4 ;  /* 0x0023100401007387 */ /* 0x0005e80000100a00 */
[----:B--2---:R-:W2:Y:S04]  /*3d230*/  LDL.LU R4, [R1+0x440] ;  /* 0x0004400001047983 */ /* 0x004ea80000300800 */
[----:B------:R-:W2:Y:S04]  /*3d240*/  LDL.LU R5, [R1+0x444] ;  /* 0x0004440001057983 */ /* 0x000ea80000300800 */
[----:B------:R-:W3:Y:S04]  /*3d250*/  LDL.LU R6, [R1+0x448] ;  /* 0x0004480001067983 */ /* 0x000ee80000300800 */
[----:B------:R-:W3:Y:S01]  /*3d260*/  LDL.LU R7, [R1+0x44c] ;  /* 0x00044c0001077983 */ /* 0x000ee20000300800 */
[----:B----4-:R-:W-:Y:S01]  /*3d270*/  IMAD.MOV.U32 R24, RZ, RZ, R17 ;  /* 0x000000ffff187224 */ /* 0x010fe200078e0011 */
[----:B------:R-:W-:-:S02]  /*3d280*/  MOV R25, R16 ;  /* 0x0000001000197202 */ /* 0x000fc40000000f00 */
[----:B------:R-:W-:Y:S04]  /*3d290*/  LDS R17, [R3+UR8+0x2c100] ;  /* 0x02c1000803117984 */ /* 0x000fe80008000800 */
[----:B------:R-:W4:Y:S04]  /*3d2a0*/  LDS R16, [R0+UR8+0x2c100] ;  /* 0x02c1000800107984 */ /* 0x000f280008000800 */
[----:B------:R-:W-:Y:S04]  /*3d2b0*/  STL.64 [R1+0x2350], R24 ;  /* 0x0023501801007387 */ /* 0x000fe80000100a00 */
[----:B---3--:R-:W-:Y:S04]  /*3d2c0*/  STL.64 [R1+0x2330], R6 ;  /* 0x0023300601007387 */ /* 0x008fe80000100a00 */
[----:B--2---:R2:W-:Y:S04]  /*3d2d0*/  STL.64 [R1+0x2328], R4 ;  /* 0x0023280401007387 */ /* 0x0045e80000100a00 */
[----:B--2---:R-:W2:Y:S04]  /*3d2e0*/  LDL.LU R4, [R1+0x4b0] ;  /* 0x0004b00001047983 */ /* 0x004ea80000300800 */
[----:B------:R-:W2:Y:S04]  /*3d2f0*/  LDL.LU R5, [R1+0x4b4] ;  /* 0x0004b40001057983 */ /* 0x000ea80000300800 */
[----:B------:R-:W3:Y:S04]  /*3d300*/  LDL.LU R6, [R1+0x4b8] ;  /* 0x0004b80001067983 */ /* 0x000ee80000300800 */
[----:B------:R-:W3:Y:S04]  /*3d310*/  LDL.LU R7, [R1+0x4bc] ;  /* 0x0004bc0001077983 */ /* 0x000ee80000300800 */
[----:B------:R-:W2:Y:S04]  /*3d320*/  LDL.LU R24, [R1+0x4d0] ;  /* 0x0004d00001187983 */ /* 0x000ea80000300800 */
[----:B------:R-:W4:Y:S04]  /*3d330*/  LDL.LU R25, [R1+0x4d4] ;  /* 0x0004d40001197983 */ /* 0x000f280000300800 */
[----:B------:R-:W4:Y:S04]  /*3d340*/  LDL.LU R26, [R1+0x4d8] ;  /* 0x0004d800011a7983 */ /* 0x000f280000300800 */
[----:B------:R-:W4:Y:S04]  /*3d350*/  LDL.LU R27, [R1+0x4dc] ;  /* 0x0004dc00011b7983 */ /* 0x000f280000300800 */
        /* <DEDUP_REMOVED lines=10> */
[----:B-1----:R-:W-:Y:S04]  /*3d400*/  STL.64 [R1+0x2250], R18 ;  /* 0x0022501201007387 */ /* 0x002fe80000100a00 */
[----:B----4-:R1:W-:Y:S04]  /*3d410*/  STL.64 [R1+0x2248], R16 ;  /* 0x0022481001007387 */ /* 0x0103e80000100a00 */
[----:B-1----:R-:W4:Y:S04]  /*3d420*/  LDL.LU R16, [R1+0x60] ;  /* 0x0000600001107983 */ /* 0x002f280000300800 */
[----:B------:R-:W4:Y:S04]  /*3d430*/  LDL.LU R17, [R1+0x64] ;  /* 0x0000640001117983 */ /* 0x000f280000300800 */
[----:B------:R-:W2:Y:S04]  /*3d440*/  LDL R18, [R1+0x68] ;  /* 0x0000680001127983 */ /* 0x000ea80000100800 */
[----:B------:R-:W2:Y:S04]  /*3d450*/  LDL R19, [R1+0x6c] ;  /* 0x00006c0001137983 */ /* 0x000ea80000100800 */
[----:B------:R-:W-:Y:S04]  /*3d460*/  STL.64 [R1+0x21d8], R22 ;  /* 0x0021d81601007387 */ /* 0x000fe80000100a00 */
[----:B------:R1:W-:Y:S04]  /*3d470*/  STL.64 [R1+0x21d0], R20 ;  /* 0x0021d01401007387 */ /* 0x0003e80000100a00 */
[----:B-1----:R-:W2:Y:S04]  /*3d480*/  LDL.LU R20, [R1+0x360] ;  /* 0x0003600001147983 */ /* 0x002ea80000300800 */
[----:B------:R-:W2:Y:S04]  /*3d490*/  LDL.LU R21, [R1+0x364] ;  /* 0x0003640001157983 */ /* 0x000ea80000300800 */
[----:B------:R-:W2:Y:S04]  /*3d4a0*/  LDL.LU R22, [R1+0x368] ;  /* 0x0003680001167983 */ /* 0x000ea80000300800 */
[----:B------:R-:W2:Y:S01]  /*3d4b0*/  LDL.LU R23, [R1+0x36c] ;  /* 0x00036c0001177983 */ /* 0x000ea20000300800 */
[----:B----4-:R-:W-:-:S15]  /*3d4c0*/  HMMA.1688.F32.TF32 R24, R8, R16, R24 ;  /* 0x000000100818723c */ /* 0x010fde0000081018 */
        /* <DEDUP_REMOVED lines=22> */
[----:B------:R-:W2:Y:S02]  /*3d630*/  LDL.LU.64 R24, [R1+0x2300] ;  /* 0x0023000001187983 */ /* 0x000ea40000300a00 */
[----:B--2---:R-:W-:-:S15]  /*3d640*/  HMMA.1688.F32.TF32 R4, R8, R24, R4 ;  /* 0x000000180804723c */ /* 0x004fde0000081004 */
[----:B------:R-:W-:-:S04]  /*3d650*/  NOP ;  /* 0x0000000000007918 */ /* 0x000fc80000000000 */
[----:B------:R1:W-:Y:S04]  /*3d660*/  STL.64 [R1+0x410], R4 ;  /* 0x0004100401007387 */ /* 0x0003e80000100a00 */
[----:B------:R-:W-:Y:S04]  /*3d670*/  STL.64 [R1+0x418], R6 ;  /* 0x0004180601007387 */ /* 0x000fe80000100a00 */
[----:B-1----:R-:W3:Y:S04]  /*3d680*/  LDL.LU.64 R4, [R1+0x22f8] ;  /* 0x0022f80001047983 */ /* 0x002ee80000300a00 */
[----:B----4-:R1:W-:Y:S04]  /*3d690*/  STL.64 [R1+0x2288], R26 ;  /* 0x0022881a01007387 */ /* 0x0103e80000100a00 */
[----:B------:R-:W2:Y:S04]  /*3d6a0*/  LDL.LU R24, [R1+0x370] ;  /* 0x0003700001187983 */ /* 0x000ea80000300800 */
[----:B------:R-:W2:Y:S04]  /*3d6b0*/  LDL.LU R25, [R1+0x374] ;  /* 0x0003740001197983 */ /* 0x000ea80000300800 */
[----:B-1----:R-:W2:Y:S04]  /*3d6c0*/  LDL.LU R26, [R1+0x378] ;  /* 0x00037800011a7983 */ /* 0x002ea80000300800 */
        /* <DEDUP_REMOVED lines=13> */
[----:B------:R-:W2:Y:S02]  /*3d7a0*/  LDL.LU.64 R4, [R1+0x22c0] ;  /* 0x0022c00001047983 */ /* 0x000ea40000300a00 */
[----:B--2---:R-:W-:Y:S02]  /*3d7b0*/  HMMA.1688.F32.TF32 R8, R8, R4, R24 ;  /* 0x000000040808723c */ /* 0x004fe40000081018 */
[----:B----4-:R3:W-:Y:S06]  /*3d7c0*/  STL.64 [R1+0x2258], R6 ;  /* 0x0022580601007387 */ /* 0x0107ec0000100a00 */
[C---:B---3--:R-:W-:Y:S11]  /*3d7d0*/  HMMA.1688.F32.TF32 R4, R12.reuse, R18, R20 ;  /* 0x000000120c04723c */ /* 0x048ff60000081014 */
        /* <DEDUP_REMOVED lines=20> */
[----:B-1----:R-:W2:Y:S04]  /*3d920*/  LDL R26, [R1+0x48] ;  /* 0x00004800011a7983 */ /* 0x002ea80000100800 */
[----:B------:R-:W2:Y:S04]  /*3d930*/  LDL R27, [R1+0x4c] ;  /* 0x00004c00011b7983 */ /* 0x000ea80000100800 */
[----:B--2---:R-:W-:Y:S04]  /*3d940*/  STL.64 [R1+0x22a8], R26 ;  /* 0x0022a81a01007387 */ /* 0x004fe80000100a00 */
[----:B---3--:R1:W-:Y:S04]  /*3d950*/  STL.64 [R1+0x2200], R22 ;  /* 0x0022001601007387 */ /* 0x0083e80000100a00 */
[----:B------:R2:W-:Y:S04]  /*3d960*/  STL.64 [R1+0x21f8], R20 ;  /* 0x0021f81401007387 */ /* 0x0005e80000100a00 */
[----:B-1----:R-:W3:Y:S04]  /*3d970*/  LDL.64 R22, [R1+0x38] ;  /* 0x0000380001167983 */ /* 0x002ee80000100a00 */
[----:B---3--:R1:W-:Y:S04]  /*3d980*/  STL.64 [R1+0x22a0], R22 ;  /* 0x0022a01601007387 */ /* 0x0083e80000100a00 */
[----:B--2---:R-:W2:Y:S04]  /*3d990*/  LDL.LU R20, [R1+0x340] ;  /* 0x0003400001147983 */ /* 0x004ea80000300800 */
[----:B------:R-:W2:Y:S04]  /*3d9a0*/  LDL.LU R21, [R1+0x344] ;  /* 0x0003440001157983 */ /* 0x000ea80000300800 */
[----:B-1----:R-:W3:Y:S04]  /*3d9b0*/  LDL.LU R22, [R1+0x348] ;  /* 0x0003480001167983 */ /* 0x002ee80000300800 */
[----:B------:R-:W3:Y:S04]  /*3d9c0*/  LDL.LU R23, [R1+0x34c] ;  /* 0x00034c0001177983 */ /* 0x000ee80000300800 */
[----:B---3--:R-:W-:Y:S04]  /*3d9d0*/  STL.64 [R1+0x22b8], R22 ;  /* 0x0022b81601007387 */ /* 0x008fe80000100a00 */
[----:B--2---:R1:W-:Y:S04]  /*3d9e0*/  STL.64 [R1+0x22b0], R20 ;  /* 0x0022b01401007387 */ /* 0x0043e80000100a00 */
[----:B------:R-:W2:Y:S04]  /*3d9f0*/  LDL R26, [R1+0x58] ;  /* 0x00005800011a7983 */ /* 0x000ea80000100800 */
[----:B------:R-:W2:Y:S04]  /*3da00*/  LDL R27, [R1+0x5c] ;  /* 0x00005c00011b7983 */ /* 0x000ea80000100800 */
[----:B-1----:R-:W2:Y:S04]  /*3da10*/  LDL.LU R20, [R1+0x350] ;  /* 0x0003500001147983 */ /* 0x002ea80000300800 */
[----:B------:R-:W2:Y:S04]  /*3da20*/  LDL.LU R21, [R1+0x354] ;  /* 0x0003540001157983 */ /* 0x000ea80000300800 */
[----:B------:R-:W2:Y:S04]  /*3da30*/  LDL.LU R22, [R1+0x358] ;  /* 0x0003580001167983 */ /* 0x000ea80000300800 */
        /* <DEDUP_REMOVED lines=11> */
[----:B------:R-:W2:Y:S04]  /*3daf0*/  LDL R6, [R1+0x8] ;  /* 0x0000080001067983 */ /* 0x000ea80000100800 */
[----:B------:R-:W2:Y:S04]  /*3db00*/  LDL R7, [R1+0xc] ;  /* 0x00000c0001077983 */ /* 0x000ea80000100800 */
[----:B--2---:R-:W-:Y:S04]  /*3db10*/  STL.64 [R1+0x2270], R6 ;  /* 0x0022700601007387 */ /* 0x004fe80000100a00 */
        /* <DEDUP_REMOVED lines=15> */
[----:B----4-:R1:W-:Y:S04]  /*3dc10*/  STL.64 [R1+0x2158], R10 ;  /* 0x0021580a01007387 */ /* 0x0103e80000100a00 */
[----:B---3--:R-:W-:Y:S04]  /*3dc20*/  STL.64 [R1+0x2150], R8 ;  /* 0x0021500801007387 */ /* 0x008fe80000100a00 */
[----:B-1----:R-:W3:Y:S04]  /*3dc30*/  LDL R10, [R1+0x18] ;  /* 0x00001800010a7983 */ /* 0x002ee80000100800 */
[----:B------:R-:W3:Y:S04]  /*3dc40*/  LDL R11, [R1+0x1c] ;  /* 0x00001c00010b7983 */ /* 0x000ee80000100800 */
[----:B------:R-:W4:Y:S04]  /*3dc50*/  LDL.LU.64 R22, [R1+0x22b8] ;  /* 0x0022b80001167983 */ /* 0x000f280000300a00 */
[----:B------:R-:W4:Y:S04]  /*3dc60*/  LDL.LU.64 R20, [R1+0x22b0] ;  /* 0x0022b00001147983 */ /* 0x000f280000300a00 */
        /* <DEDUP_REMOVED lines=14> */
[----:B-1----:R-:W2:Y:S04]  /*3dd50*/  LDL.LU.64 R26, [R1+0x2288] ;  /* 0x00228800011a7983 */ /* 0x002ea80000300a00 */
[----:B------:R1:W-:Y:S04]  /*3dd60*/  STL.64 [R1+0x2210], R22 ;  /* 0x0022101601007387 */ /* 0x0003e80000100a00 */
[----:B-1----:R-:W4:Y:S04]  /*3dd70*/  LDL.64 R22, [R1+0x48] ;  /* 0x0000480001167983 */ /* 0x002f280000100a00 */
[----:B----4-:R1:W-:Y:S04]  /*3dd80*/  STL.64 [R1+0x2228], R22 ;  /* 0x0022281601007387 */ /* 0x0103e80000100a00 */
[----:B-1----:R-:W4:Y:S01]  /*3dd90*/  LDL.64 R22, [R1+0x58] ;  /* 0x0000580001167983 */ /* 0x002f220000100a00 */
[----:B--2---:R-:W-:Y:S03]  /*3dda0*/  HMMA.1688.F32.TF32 R16, R12, R26, R16 ;  /* 0x0000001a0c10723c */ /* 0x004fe60000081010 */
[----:B----4-:R1:W-:Y:S04]  /*3ddb0*/  STL.64 [R1+0x2230], R22 ;  /* 0x0022301601007387 */ /* 0x0103e80000100a00 */
[----:B-1----:R-:W2:-:S12]  /*3ddc0*/  LDL.64 R22, [R1+0x68] ;  /* 0x0000680001167983 */ /* 0x002e980000100a00 */
        /* <DEDUP_REMOVED lines=26> */
[----:B------:R-:W3:Y:S04]  /*3df70*/  LDL.LU.64 R18, [R1+0x2268] ;  /* 0x0022680001127983 */ /* 0x000ee80000300a00 */
[----:B------:R-:W3:-:S13]  /*3df80*/  LDL.LU.64 R16, [R1+0x2260] ;  /* 0x0022600001107983 */ /* 0x000eda0000300a00 */
[----:B------:R-:W-:Y:S04]  /*3df90*/  STL.64 [R1+0x300], R4 ;  /* 0x0003000401007387 */ /* 0x000fe80000100a00 */
[----:B------:R1:W-:Y:S04]  /*3dfa0*/  STL.64 [R1+0x308], R6 ;  /* 0x0003080601007387 */ /* 0x0003e80000100a00 */
[----:B-1----:R-:W3:Y:S02]  /*3dfb0*/  LDL.LU.64 R6, [R1+0x2258] ;  /* 0x0022580001067983 */ /* 0x002ee40000300a00 */
[----:B---3--:R-:W-:Y:S02]  /*3dfc0*/  HMMA.1688.F32.TF32 R12, R12, R6, R16 ;  /* 0x000000060c0c723c */ /* 0x008fe40000081010 */
[----:B------:R-:W2:Y:S04]  /*3dfd0*/  LDL.LU.64 R18, [R1+0x2250] ;  /* 0x0022500001127983 */ /* 0x000ea80000300a00 */
[----:B------:R-:W2:Y:S04]  /*3dfe0*/  LDL.LU.64 R16, [R1+0x2248] ;  /* 0x0022480001107983 */ /* 0x000ea80000300a00 */
[----:B------:R1:W-:Y:S04]  /*3dff0*/  STL.64 [R1+0x21e0], R6 ;  /* 0x0021e00601007387 */ /* 0x0003e80000100a00 */
[----:B------:R-:W3:Y:S01]  /*3e000*/  LDL.LU R4, [R1+0x250] ;  /* 0x0002500001047983 */ /* 0x000ee20000300800 */
[----:B------:R-:W-:-:S02]  /*3e010*/  IMAD.MOV.U32 R3, RZ, RZ, R22 ;  /* 0x000000ffff037224 */ /* 0x000fc400078e0016 */
[----:B------:R-:W-:Y:S02]  /*3e020*/  IMAD.MOV.U32 R2, RZ, RZ, R23 ;  /* 0x000000ffff027224 */ /* 0x000fe400078e0017 */
[----:B------:R-:W-:Y:S04]  /*3e030*/  STL.64 [R1+0x270], R12 ;  /* 0x0002700c01007387 */ /* 0x000fe80000100a00 */
[----:B------:R4:W-:Y:S04]  /*3e040*/  STL.64 [R1+0x278], R14 ;  /* 0x0002780e01007387 */ /* 0x0009e80000100a00 */
[----:B------:R-:W3:Y:S04]  /*3e050*/  LDL.LU R5, [R1+0x254] ;  /* 0x0002540001057983 */ /* 0x000ee80000300800 */
[----:B-1----:R-:W3:Y:S04]  /*3e060*/  LDL.LU R6, [R1+0x258] ;  /* 0x0002580001067983 */ /* 0x002ee80000300800 */
[----:B------:R-:W3:Y:S04]  /*3e070*/  LDL.LU R7, [R1+0x25c] ;  /* 0x00025c0001077983 */ /* 0x000ee80000300800 */
[----:B----4-:R-:W4:Y:S01]  /*3e080*/  LDL.64 R14, [R1+0x8] ;  /* 0x00000800010e7983 */ /* 0x010f220000100a00 */
[----:B--2---:R-:W-:-:S15]  /*3e090*/  HMMA.1688.F32.TF32 R24, R16, R22, R24 ;  /* 0x000000161018723c */ /* 0x004fde0000081018 */
[----:B------:R-:W-:-:S04]  /*3e0a0*/  NOP ;  /* 0x0000000000007918 */ /* 0x000fc80000000000 */
[----:B------:R-:W-:Y:S04]  /*3e0b0*/  STL.64 [R1+0x260], R24 ;  /* 0x0002601801007387 */ /* 0x000fe80000100a00 */
[----:B------:R1:W-:Y:S04]  /*3e0c0*/  STL.64 [R1+0x268], R26 ;  /* 0x0002681a01007387 */ /* 0x0003e80000100a00 */
[----:B-1----:R-:W2:Y:S04]  /*3e0d0*/  LDL.LU.64 R26, [R1+0x2240] ;  /* 0x00224000011a7983 */ /* 0x002ea80000300a00 */
[----:B------:R-:W2:Y:S04]  /*3e0e0*/  LDL.LU.64 R24, [R1+0x2238] ;  /* 0x0022380001187983 */ /* 0x000ea80000300a00 */
        /* <DEDUP_REMOVED lines=33> */
[----:B-1----:R-:W-:Y:S01]  /*3e300*/  IMAD.MOV.U32 R26, RZ, RZ, R9 ;  /* 0x000000ffff1a7224 */ /* 0x002fe200078e0009 */
[----:B------:R-:W-:-:S05]  /*3e310*/  MOV R27, R8 ;  /* 0x00000008001b7202 */ /* 0x000fca0000000f00 */
[----:B------:R1:W-:Y:S02]  /*3e320*/  STL.64 [R1+0x2188], R26 ;  /* 0x0021881a01007387 */ /* 0x0003e40000100a00 */
[----:B-1----:R-:W-:Y:S02]  /*3e330*/  IMAD.MOV.U32 R26, RZ, RZ, R7 ;  /* 0x000000ffff1a7224 */ /* 0x002fe400078e0007 */
[----:B------:R-:W-:-:S05]  /*3e340*/  IMAD.MOV.U32 R27, RZ, RZ, R6 ;  /* 0x000000ffff1b7224 */ /* 0x000fca00078e0006 */
[----:B------:R1:W-:Y:S02]  /*3e350*/  STL.64 [R1+0x21a0], R26 ;  /* 0x0021a01a01007387 */ /* 0x0003e40000100a00 */
[----:B-1----:R-:W-:Y:S02]  /*3e360*/  IMAD.MOV.U32 R26, RZ, RZ, R5 ;  /* 0x000000ffff1a7224 */ /* 0x002fe400078e0005 */
[----:B------:R-:W-:Y:S01]  /*3e370*/  IMAD.MOV.U32 R27, RZ, RZ, R4 ;  /* 0x000000ffff1b7224 */ /* 0x000fe200078e0004 */
[----:B--2---:R-:W-:-:S15]  /*3e380*/  HMMA.1688.F32.TF32 R20, R16, R10, R20 ;  /* 0x0000000a1014723c */ /* 0x004fde0000081014 */
[----:B------:R-:W-:-:S04]  /*3e390*/  NOP ;  /* 0x0000000000007918 */ /* 0x000fc80000000000 */
[----:B------:R-:W-:Y:S04]  /*3e3a0*/  STL.64 [R1+0x210], R20 ;  /* 0x0002101401007387 */ /* 0x000fe80000100a00 */
[----:B------:R-:W-:Y:S04]  /*3e3b0*/  STL.64 [R1+0x218], R22 ;  /* 0x0002181601007387 */ /* 0x000fe80000100a00 */
[----:B------:R-:W-:Y:S04]  /*3e3c0*/  STL.64 [R1+0x21b8], R26 ;  /* 0x0021b81a01007387 */ /* 0x000fe80000100a00 */
[----:B------:R-:W4:Y:S04]  /*3e3d0*/  LDL.LU R4, [R1+0x200] ;  /* 0x0002000001047983 */ /* 0x000f280000300800 */
[----:B------:R-:W4:Y:S04]  /*3e3e0*/  LDL.LU R5, [R1+0x204] ;  /* 0x0002040001057983 */ /* 0x000f280000300800 */
[----:B------:R-:W4:Y:S04]  /*3e3f0*/  LDL.LU R6, [R1+0x208] ;  /* 0x0002080001067983 */ /* 0x000f280000300800 */
[----:B------:R-:W4:Y:S04]  /*3e400*/  LDL.LU R7, [R1+0x20c] ;  /* 0x00020c0001077983 */ /* 0x000f280000300800 */
[----:B------:R1:W-:Y:S04]  /*3e410*/  STL.64 [R1+0x2168], R10 ;  /* 0x0021680a01007387 */ /* 0x0003e80000100a00 */
[----:B------:R-:W2:Y:S04]  /*3e420*/  LDL.LU R8, [R1+0x120] ;  /* 0x0001200001087983 */ /* 0x000ea80000300800 */
[----:B------:R-:W2:Y:S04]  /*3e430*/  LDL.LU R9, [R1+0x124] ;  /* 0x0001240001097983 */ /* 0x000ea80000300800 */
[----:B-1----:R-:W3:Y:S04]  /*3e440*/  LDL.LU R10, [R1+0x128] ;  /* 0x00012800010a7983 */ /* 0x002ee80000300800 */
[----:B------:R-:W3:Y:S04]  /*3e450*/  LDL.LU R11, [R1+0x12c] ;  /* 0x00012c00010b7983 */ /* 0x000ee80000300800 */
[----:B------:R-:W2:Y:S04]  /*3e460*/  LDL.LU R20, [R1+0x170] ;  /* 0x0001700001147983 */ /* 0x000ea80000300800 */
[----:B------:R-:W4:Y:S04]  /*3e470*/  LDL.LU R21, [R1+0x174] ;  /* 0x0001740001157983 */ /* 0x000f280000300800 */
[----:B------:R-:W4:Y:S04]  /*3e480*/  LDL.LU R22, [R1+0x178] ;  /* 0x0001780001167983 */ /* 0x000f280000300800 */
[----:B------:R-:W4:Y:S04]  /*3e490*/  LDL.LU R23, [R1+0x17c] ;  /* 0x00017c0001177983 */ /* 0x000f280000300800 */
        /* <DEDUP_REMOVED lines=35> */
[----:B------:R-:W2:Y:S01]  /*3e6d0*/  LDL.LU.64 R20, [R1+0x21d0] ;  /* 0x0021d00001147983 */ /* 0x000ea20000300a00 */
[----:B------:R-:W-:Y:S01]  /*3e6e0*/  MOV R26, R3 ;  /* 0x00000003001a7202 */ /* 0x000fe20000000f00 */
[----:B------:R-:W-:-:S10]  /*3e6f0*/  IMAD.MOV.U32 R27, RZ, RZ, R2 ;  /* 0x000000ffff1b7224 */ /* 0x000fd400078e0002 */
        /* <DEDUP_REMOVED lines=9> */
[----:B------:R1:W-:Y:S04]  /*3e790*/  STL.64 [R1+0x168], R26 ;  /* 0x0001681a01007387 */ /* 0x0003e80000100a00 */
[----:B-1----:R-:W2:Y:S01]  /*3e7a0*/  LDL.LU.64 R26, [R1+0x21b8] ;  /* 0x0021b800011a7983 */ /* 0x002ea20000300a00 */
[----:B------:R-:W-:Y:S02]  /*3e7b0*/  IMAD.MOV.U32 R4, RZ, RZ, R24 ;  /* 0x000000ffff047224 */ /* 0x000fe400078e0018 */
[----:B------:R-:W-:-:S05]  /*3e7c0*/  IMAD.MOV.U32 R5, RZ, RZ, R25 ;  /* 0x000000ffff057224 */ /* 0x000fca00078e0019 */
        /* <DEDUP_REMOVED lines=17> */
[----:B------:R-:W-:Y:S04]  /*3e8e0*/  STL [R1+0x130], R24 ;  /* 0x0001301801007387 */ /* 0x000fe80000100800 */
[----:B------:R1:W-:Y:S01]  /*3e8f0*/  STL [R1+0x13c], R27 ;  /* 0x00013c1b01007387 */ /* 0x0003e20000100800 */
[----:B------:R-:W-:-:S03]  /*3e900*/  MOV R4, R26 ;  /* 0x0000001a00047202 */ /* 0x000fc60000000f00 */
[----:B-1----:R-:W2:Y:S02]  /*3e910*/  LDL.LU.64 R26, [R1+0x2170] ;  /* 0x00217000011a7983 */ /* 0x002ea40000300a00 */
[----:B--2---:R-:W-:-:S15]  /*3e920*/  HMMA.1688.F32.TF32 R8, R20, R26, R8 ;  /* 0x0000001a1408723c */ /* 0x004fde0000081008 */
[----:B------:R-:W-:-:S04]  /*3e930*/  NOP ;  /* 0x0000000000007918 */ /* 0x000fc80000000000 */
[----:B------:R-:W-:Y:S04]  /*3e940*/  STL.64 [R1+0x120], R8 ;  /* 0x0001200801007387 */ /* 0x000fe80000100a00 */
[----:B------:R1:W-:Y:S04]  /*3e950*/  STL.64 [R1+0x128], R10 ;  /* 0x0001280a01007387 */ /* 0x0003e80000100a00 */
[----:B-1----:R-:W4:Y:S02]  /*3e960*/  LDL.LU.64 R10, [R1+0x2168] ;  /* 0x00216800010a7983 */ /* 0x002f240000300a00 */
[----:B----4-:R-:W-:Y:S02]  /*3e970*/  HMMA.1688.F32.TF32 R8, R20, R10, R12 ;  /* 0x0000000a1408723c */ /* 0x010fe4000008100c */
[----:B------:R-:W3:Y:S01]  /*3e980*/  LDL.LU.64 R14, [R1+0x2160] ;  /* 0x00216000010e7983 */ /* 0x000ee20000300a00 */
[----:B------:R-:W-:-:S03]  /*3e990*/  IMAD.MOV.U32 R5, RZ, RZ, R25 ;  /* 0x000000ffff057224 */ /* 0x000fc600078e0019 */
[----:B------:R-:W-:-:S13]  /*3e9a0*/  LDS R12, [R0+UR8+0x2c400] ;  /* 0x02c40008000c7984 */ /* 0x000fda0008000800 */
[----:B------:R-:W-:Y:S04]  /*3e9b0*/  STL.64 [R1+0x110], R8 ;  /* 0x0001100801007387 */ /* 0x000fe80000100a00 */
[----:B------:R1:W-:Y:S04]  /*3e9c0*/  STL.64 [R1+0x118], R10 ;  /* 0x0001180a01007387 */ /* 0x0003e80000100a00 */
[----:B-1----:R-:W2:Y:S04]  /*3e9d0*/  LDL.LU.64 R10, [R1+0x2158] ;  /* 0x00215800010a7983 */ /* 0x002ea80000300a00 */
[----:B------:R-:W2:Y:S01]  /*3e9e0*/  LDL.LU.64 R8, [R1+0x2150] ;  /* 0x0021500001087983 */ /* 0x000ea20000300a00 */
[----:B------:R-:W-:-:S05]  /*3e9f0*/  LOP3.LUT R25, R0, 0x20, RZ, 0x3c, !PT ;  /* 0x0000002000197812 */ /* 0x000fca00078e3cff */
[----:B------:R-:W-:Y:S01]  /*3ea00*/  LDS R13, [R25+UR8+0x2c400] ;  /* 0x02c40008190d7984 */ /* 0x000fe20008000800 */
[C---:B---3--:R-:W-:Y:S01]  /*3ea10*/  HMMA.1688.F32.TF32 R16, R20.reuse, R14, R16 ;  /* 0x0000000e1410723c */ /* 0x048fe20000081010 */
[----:B------:R-:W-:Y:S02]  /*3ea20*/  IMAD.MOV.U32 R3, RZ, RZ, R14 ;  /* 0x000000ffff037224 */ /* 0x000fe400078e000e */
[----:B------:R-:W-:Y:S01]  /*3ea30*/  IMAD.MOV.U32 R2, RZ, RZ, R15 ;  /* 0x000000ffff027224 */ /* 0x000fe200078e000f */
[----:B------:R-:W-:Y:S04]  /*3ea40*/  LDS R14, [R0+UR8+0x2e400] ;  /* 0x02e40008000e7984 */ /* 0x000fe80008000800 */
[----:B------:R-:W1:Y:S11]  /*3ea50*/  LDS R15, [R25+UR8+0x2e400] ;  /* 0x02e40008190f7984 */ /* 0x000e760008000800 */
[----:B------:R-:W-:Y:S04]  /*3ea60*/  STL.64 [R1+0x100], R16 ;  /* 0x0001001001007387 */ /* 0x000fe80000100a00 */
[----:B------:R-:W-:Y:S04]  /*3ea70*/  STL.64 [R1+0x108], R18 ;  /* 0x0001081201007387 */ /* 0x000fe80000100a00 */
[----:B------:R-:W-:Y:S04]  /*3ea80*/  LDS R18, [R0+UR8+0x2e500] ;  /* 0x02e5000800127984 */ /* 0x000fe80008000800 */
[----:B------:R-:W3:Y:S04]  /*3ea90*/  LDS R19, [R25+UR8+0x2e500] ;  /* 0x02e5000819137984 */ /* 0x000ee80008000800 */
[----:B------:R-:W-:Y:S04]  /*3eaa0*/  LDS R16, [R0+UR8+0x2c500] ;  /* 0x02c5000800107984 */ /* 0x000fe80008000800 */
[----:B------:R-:W4:Y:S01]  /*3eab0*/  LDS R17, [R25+UR8+0x2c500] ;  /* 0x02c5000819117984 */ /* 0x000f220008000800 */
[----:B--2---:R-:W-:Y:S03]  /*3eac0*/  HMMA.1688.F32.TF32 R8, R20, R6, R8 ;  /* 0x000000061408723c */ /* 0x004fe60000081008 */
[----:B------:R-:W-:Y:S04]  /*3ead0*/  STL.64 [R1+0x20f8], R6 ;  /* 0x0020f80601007387 */ /* 0x000fe80000100a00 */
[----:B------:R2:W-:Y:S04]  /*3eae0*/  STL.64 [R1+0x20f0], R4 ;  /* 0x0020f00401007387 */ /* 0x0005e80000100a00 */
[----:B------:R-:W-:Y:S04]  /*3eaf0*/  LDS R22, [R0+UR8+0x2e600] ;  /* 0x02e6000800167984 */ /* 0x000fe80008000800 */
[----:B------:R-:W3:Y:S04]  /*3eb00*/  LDS R23, [R25+UR8+0x2e600] ;  /* 0x02e6000819177984 */ /* 0x000ee80008000800 */
[----:B------:R-:W-:Y:S04]  /*3eb10*/  LDS R20, [R0+UR8+0x2c600] ;  /* 0x02c6000800147984 */ /* 0x000fe80008000800 */
[----:B------:R-:W3:Y:S04]  /*3eb20*/  LDS R21, [R25+UR8+0x2c600] ;  /* 0x02c6000819157984 */ /* 0x000ee80008000800 */
[----:B------:R-:W-:Y:S04]  /*3eb30*/  STL.64 [R1+0x430], R8 ;  /* 0x0004300801007387 */ /* 0x000fe80000100a00 */
[----:B------:R-:W-:Y:S04]  /*3eb40*/  STL.64 [R1+0x438], R10 ;  /* 0x0004380a01007387 */ /* 0x000fe80000100a00 */
[----:B--2---:R-:W2:Y:S04]  /*3eb50*/  LDL.LU R4, [R1+0x3e0] ;  /* 0x0003e00001047983 */ /* 0x004ea80000300800 */
[----:B------:R-:W2:Y:S04]  /*3eb60*/  LDL.LU R5, [R1+0x3e4] ;  /* 0x0003e40001057983 */ /* 0x000ea80000300800 */
[----:B------:R-:W2:Y:S04]  /*3eb70*/  LDL.LU R6, [R1+0x3e8] ;  /* 0x0003e80001067983 */ /* 0x000ea80000300800 */
[----:B------:R-:W2:Y:S04]  /*3eb80*/  LDL.LU R7, [R1+0x3ec] ;  /* 0x0003ec0001077983 */ /* 0x000ea80000300800 */
[----:B-1----:R1:W-:Y:S04]  /*3eb90*/  STL.64 [R1+0x20e8], R14 ;  /* 0x0020e80e01007387 */ /* 0x0023e80000100a00 */
[----:B------:R-:W-:Y:S04]  /*3eba0*/  STL.64 [R1+0x20e0], R12 ;  /* 0x0020e00c01007387 */ /* 0x000fe80000100a00 */
[----:B------:R-:W-:Y:S04]  /*3ebb0*/  LDS R8, [R0+UR8+0x2c300] ;  /* 0x02c3000800087984 */ /* 0x000fe80008000800 */
[----:B------:R-:W-:Y:S04]  /*3ebc0*/  LDS R10, [R0+UR8+0x2e300] ;  /* 0x02e30008000a7984 */ /* 0x000fe80008000800 */
[----:B------:R-:W-:Y:S04]  /*3ebd0*/  LDS R9, [R25+UR8+0x2c300] ;  /* 0x02c3000819097984 */ /* 0x000fe80008000800 */
[----:B------:R-:W2:Y:S04]  /*3ebe0*/  LDS R11, [R25+UR8+0x2e300] ;  /* 0x02e30008190b7984 */ /* 0x000ea80008000800 */
[----:B-1----:R-:W2:Y:S04]  /*3ebf0*/  LDL.64 R14, [R1+0x58] ;  /* 0x00005800010e7983 */ /* 0x002ea80000100a00 */
[----:B---3--:R-:W-:Y:S04]  /*3ec00*/  STL.64 [R1+0x2068], R18 ;  /* 0x0020681201007387 */ /* 0x008fe80000100a00 */
[----:B----4-:R1:W-:Y:S04]  /*3ec10*/  STL.64 [R1+0x2060], R16 ;  /* 0x0020601001007387 */ /* 0x0103e80000100a00 */
[----:B-1----:R-:W3:Y:S04]  /*3ec20*/  LDL.LU R16, [R1+0x2a0] ;  /* 0x0002a00001107983 */ /* 0x002ee80000300800 */
[----:B------:R-:W3:Y:S04]  /*3ec30*/  LDL.LU R17, [R1+0x2a4] ;  /* 0x0002a40001117983 */ /* 0x000ee80000300800 */
[----:B------:R-:W4:Y:S04]  /*3ec40*/  LDL.LU R18, [R1+0x2a8] ;  /* 0x0002a80001127983 */ /* 0x000f280000300800 */
[----:B------:R-:W4:Y:S04]  /*3ec50*/  LDL.LU R19, [R1+0x2ac] ;  /* 0x0002ac0001137983 */ /* 0x000f280000300800 */
[----:B----4-:R1:W-:Y:S04]  /*3ec60*/  STL.64 [R1+0x20a0], R18 ;  /* 0x0020a01201007387 */ /* 0x0103e80000100a00 */
[----:B---3--:R3:W-:Y:S04]  /*3ec70*/  STL.64 [R1+0x2098], R16 ;  /* 0x0020981001007387 */ /* 0x0087e80000100a00 */
[----:B-1----:R-:W4:Y:S04]  /*3ec80*/  LDL.64 R18, [R1+0x38] ;  /* 0x0000380001127983 */ /* 0x002f280000100a00 */
[----:B----4-:R1:W-:Y:S04]  /*3ec90*/  STL.64 [R1+0x2138], R18 ;  /* 0x0021381201007387 */ /* 0x0103e80000100a00 */
[----:B---3--:R-:W3:Y:S04]  /*3eca0*/  LDL.LU R16, [R1+0x3d0] ;  /* 0x0003d00001107983 */ /* 0x008ee80000300800 */
[----:B------:R-:W3:Y:S04]  /*3ecb0*/  LDL.LU R17, [R1+0x3d4] ;  /* 0x0003d40001117983 */ /* 0x000ee80000300800 */
[----:B-1----:R-:W3:Y:S04]  /*3ecc0*/  LDL.LU R18, [R1+0x3d8] ;  /* 0x0003d80001127983 */ /* 0x002ee80000300800 */
[----:B------:R-:W3:Y:S04]  /*3ecd0*/  LDL.LU R19, [R1+0x3dc] ;  /* 0x0003dc0001137983 */ /* 0x000ee80000300800 */
[----:B------:R1:W-:Y:S04]  /*3ece0*/  STL.64 [R1+0x1fd0], R22 ;  /* 0x001fd01601007387 */ /* 0x0003e80000100a00 */
[----:B------:R-:W-:Y:S04]  /*3ecf0*/  STL.64 [R1+0x1fc8], R20 ;  /* 0x001fc81401007387 */ /* 0x000fe80000100a00 */
[----:B-1----:R-:W4:Y:S01]  /*3ed00*/  LDL.64 R22, [R1+0x68] ;  /* 0x0000680001167983 */ /* 0x002f220000100a00 */
[----:B--2---:R-:W-:Y:S01]  /*3ed10*/  MOV R25, R14 ;  /* 0x0000000e00197202 */ /* 0x004fe20000000f00 */
[----:B------:R-:W-:Y:S01]  /*3ed20*/  IMAD.MOV.U32 R24, RZ, RZ, R15 ;  /* 0x000000ffff187224 */ /* 0x000fe200078e000f */
[C---:B---3--:R-:W-:Y:S08]  /*3ed30*/  HMMA.1688.F32.TF32 R16, R8.reuse, R14, R16 ;  /* 0x0000000e0810723c */ /* 0x048ff00000081010 */
[----:B----4-:R-:W-:-:S15]  /*3ed40*/  HMMA.1688.F32.TF32 R4, R8, R22, R4 ;  /* 0x000000160804723c */ /* 0x010fde0000081004 */
[----:B------:R-:W-:-:S04]  /*3ed50*/  NOP ;  /* 0x0000000000007918 */ /* 0x000fc80000000000 */
[----:B------:R-:W-:Y:S04]  /*3ed60*/  STL.64 [R1+0x3e0], R4 ;  /* 0x0003e00401007387 */ /* 0x000fe80000100a00 */
[----:B------:R-:W-:Y:S04]  /*3ed70*/  STL.64 [R1+0x3e8], R6 ;  /* 0x0003e80601007387 */ /* 0x000fe80000100a00 */
[----:B------:R-:W-:Y:S04]  /*3ed80*/  STL.64 [R1+0x3d0], R16 ;  /* 0x0003d01001007387 */ /* 0x000fe80000100a00 */
[----:B------:R1:W-:Y:S04]  /*3ed90*/  STL.64 [R1+0x3d8], R18 ;  /* 0x0003d81201007387 */ /* 0x0003e80000100a00 */
[----:B-1----:R-:W2:Y:S04]  /*3eda0*/  LDL.64 R18, [R1+0x48] ;  /* 0x0000480001127983 */ /* 0x002ea80000100a00 */
        /* <DEDUP_REMOVED lines=14> */
[----:B------:R-:W4:Y:S04]  /*3ee90*/  LDL.LU R14, [R1+0x2f8] ;  /* 0x0002f800010e7983 */ /* 0x000f280000300800 */
[----:B------:R-:W4:Y:S01]  /*3eea0*/  LDL.LU R15, [R1+0x2fc] ;  /* 0x0002fc00010f7983 */ /* 0x000f220000300800 */
[----:B------:R-:W-:-:S02]  /*3eeb0*/  IMAD.MOV.U32 R5, RZ, RZ, R22 ;  /* 0x000000ffff057224 */ /* 0x000fc400078e0016 */
[----:B------:R-:W-:Y:S01]  /*3eec0*/  IMAD.MOV.U32 R4, RZ, RZ, R23 ;  /* 0x000000ffff047224 */ /* 0x000fe200078e0017 */
[----:B----4-:R-:W-:Y:S04]  /*3eed0*/  STL.64 [R1+0x2108], R14 ;  /* 0x0021080e01007387 */ /* 0x010fe80000100a00 */
[----:B---3--:R-:W-:Y:S04]  /*3eee0*/  STL.64 [R1+0x2100], R12 ;  /* 0x0021000c01007387 */ /* 0x008fe80000100a00 */
[----:B------:R-:W3:Y:S04]  /*3eef0*/  LDL.LU R20, [R1+0x390] ;  /* 0x0003900001147983 */ /* 0x000ee80000300800 */
[----:B------:R-:W3:Y:S04]  /*3ef00*/  LDL.LU R21, [R1+0x394] ;  /* 0x0003940001157983 */ /* 0x000ee80000300800 */
[----:B------:R-:W4:Y:S04]  /*3ef10*/  LDL.LU R22, [R1+0x398] ;  /* 0x0003980001167983 */ /* 0x000f280000300800 */
[----:B------:R-:W4:Y:S01]  /*3ef20*/  LDL.LU R23, [R1+0x39c] ;  /* 0x00039c0001177983 */ /* 0x000f220000300800 */
[----:B--2---:R-:W-:Y:S01]  /*3ef30*/  HMMA.1688.F32.TF32 R24, R8, R18, R24 ;  /* 0x000000120818723c */ /* 0x004fe20000081018 */
[----:B------:R-:W-:-:S02]  /*3ef40*/  IMAD.MOV.U32 R6, RZ, RZ, R3 ;  /* 0x000000ffff067224 */ /* 0x000fc400078e0003 */
[----:B------:R-:W-:Y:S02]  /*3ef50*/  IMAD.MOV.U32 R7, RZ, RZ, R2 ;  /* 0x000000ffff077224 */ /* 0x000fe400078e0002 */
[----:B------:R-:W-:Y:S01]  /*3ef60*/  IMAD.MOV.U32 R3, RZ, RZ, R18 ;  /* 0x000000ffff037224 */ /* 0x000fe200078e0012 */
[----:B------:R-:W-:Y:S01]  /*3ef70*/  MOV R2, R19 ;  /* 0x0000001300027202 */ /* 0x000fe20000000f00 */
[----:B----4-:R-:W-:Y:S04]  /*3ef80*/  STL.64 [R1+0x2120], R22 ;  /* 0x0021201601007387 */ /* 0x010fe80000100a00 */
[----:B---3--:R1:W-:Y:S04]  /*3ef90*/  STL.64 [R1+0x2118], R20 ;  /* 0x0021181401007387 */ /* 0x0083e80000100a00 */
[----:B-1----:R-:W2:Y:S04]  /*3efa0*/  LDL.LU R20, [R1+0x3a0] ;  /* 0x0003a00001147983 */ /* 0x002ea80000300800 */
[----:B------:R-:W2:Y:S04]  /*3efb0*/  LDL.LU R21, [R1+0x3a4] ;  /* 0x0003a40001157983 */ /* 0x000ea80000300800 */
[----:B------:R-:W2:Y:S04]  /*3efc0*/  LDL.LU R22, [R1+0x3a8] ;  /* 0x0003a80001167983 */ /* 0x000ea80000300800 */
[----:B------:R-:W2:Y:S04]  /*3efd0*/  LDL.LU R23, [R1+0x3ac] ;  /* 0x0003ac0001177983 */ /* 0x000ea80000300800 */
[----:B------:R1:W-:Y:S04]  /*3efe0*/  STL.64 [R1+0x2110], R6 ;  /* 0x0021100601007387 */ /* 0x0003e80000100a00 */
[----:B-1----:R-:W3:Y:S04]  /*3eff0*/  LDL.64 R6, [R1+0x18] ;  /* 0x0000180001067983 */ /* 0x002ee80000100a00 */
[----:B------:R-:W4:Y:S04]  /*3f000*/  LDL.LU R12, [R1+0x380] ;  /* 0x00038000010c7983 */ /* 0x000f280000300800 */
[----:B------:R-:W4:Y:S04]  /*3f010*/  LDL.LU R13, [R1+0x384] ;  /* 0x00038400010d7983 */ /* 0x000f280000300800 */
[----:B------:R-:W4:Y:S04]  /*3f020*/  LDL.LU R14, [R1+0x388] ;  /* 0x00038800010e7983 */ /* 0x000f280000300800 */
[----:B------:R-:W4:Y:S04]  /*3f030*/  LDL.LU R15, [R1+0x38c] ;  /* 0x00038c00010f7983 */ /* 0x000f280000300800 */
        /* <DEDUP_REMOVED lines=10> */
[----:B------:R-:W3:Y:S04]  /*3f0e0*/  LDL.LU.64 R24, [R1+0x2128] ;  /* 0x0021280001187983 */ /* 0x000ee80000300a00 */
[----:B------:R1:W-:Y:S04]  /*3f0f0*/  STL.64 [R1+0x20a8], R18 ;  /* 0x0020a81201007387 */ /* 0x0003e80000100a00 */
[----:B------:R-:W3:Y:S04]  /*3f100*/  LDL.LU R16, [R1+0x2c0] ;  /* 0x0002c00001107983 */ /* 0x000ee80000300800 */
[----:B------:R-:W3:Y:S04]  /*3f110*/  LDL.LU R17, [R1+0x2c4] ;  /* 0x0002c40001117983 */ /* 0x000ee80000300800 */
[----:B-1----:R-:W3:Y:S04]  /*3f120*/  LDL.LU R18, [R1+0x2c8] ;  /* 0x0002c80001127983 */ /* 0x002ee80000300800 */
[----:B------:R-:W3:Y:S01]  /*3f130*/  LDL.LU R19, [R1+0x2cc] ;  /* 0x0002cc0001137983 */ /* 0x000ee20000300800 */
[----:B--2---:R-:W-:Y:S03]  /*3f140*/  HMMA.1688.F32.TF32 R20, R8, R26, R20 ;  /* 0x0000001a0814723c */ /* 0x004fe60000081014 */
[----:B---3--:R1:W-:Y:S04]  /*3f150*/  STL.64 [R1+0x20b8], R18 ;  /* 0x0020b81201007387 */ /* 0x0083e80000100a00 */
[----:B------:R-:W-:Y:S01]  /*3f160*/  STL.64 [R1+0x20b0], R16 ;  /* 0x0020b01001007387 */ /* 0x000fe20000100a00 */
[----:B-1----:R-:W-:-:S02]  /*3f170*/  IMAD.MOV.U32 R18, RZ, RZ, R25 ;  /* 0x000000ffff127224 */ /* 0x002fc400078e0019 */
[----:B------:R-:W-:-:S05]  /*3f180*/  IMAD.MOV.U32 R19, RZ, RZ, R24 ;  /* 0x000000ffff137224 */ /* 0x000fca00078e0018 */
[----:B------:R-:W-:Y:S04]  /*3f190*/  STL.64 [R1+0x20c8], R18 ;  /* 0x0020c81201007387 */ /* 0x000fe80000100a00 */
        /* <DEDUP_REMOVED lines=17> */
[----:B------:R-:W-:Y:S01]  /*3f2b0*/  STL.64 [R1+0x398], R22 ;  /* 0x0003981601007387 */ /* 0x000fe20000100a00 */
[----:B-1----:R-:W-:Y:S01]  /*3f2c0*/  MOV R21, R6 ;  /* 0x0000000600157202 */ /* 0x002fe20000000f00 */
[----:B------:R-:W-:-:S02]  /*3f2d0*/  IMAD.MOV.U32 R20, RZ, RZ, R7 ;  /* 0x000000ffff147224 */ /* 0x000fc400078e0007 */
[----:B------:R-:W4:Y:S01]  /*3f2e0*/  LDL.LU.64 R6, [R1+0x2110] ;  /* 0x0021100001067983 */ /* 0x000f220000300a00 */
[----:B------:R-:W-:Y:S02]  /*3f2f0*/  IMAD.MOV.U32 R18, RZ, RZ, R5 ;  /* 0x000000ffff127224 */ /* 0x000fe400078e0005 */
[----:B------:R-:W-:Y:S02]  /*3f300*/  IMAD.MOV.U32 R19, RZ, RZ, R4 ;  /* 0x000000ffff137224 */ /* 0x000fe400078e0004 */
[----:B----4-:R-:W-:Y:S01]  /*3f310*/  HMMA.1688.F32.TF32 R4, R8, R6, R12 ;  /* 0x000000060804723c */ /* 0x010fe2000008100c */
[----:B------:R-:W3:Y:S04]  /*3f320*/  LDL.LU.64 R14, [R1+0x2108] ;  /* 0x00210800010e7983 */ /* 0x000ee80000300a00 */
[----:B------:R-:W3:-:S14]  /*3f330*/  LDL.LU.64 R12, [R1+0x2100] ;  /* 0x00210000010c7983 */ /* 0x000edc0000300a00 */
[----:B------:R-:W-:Y:S04]  /*3f340*/  STL.64 [R1+0x380], R4 ;  /* 0x0003800401007387 */ /* 0x000fe80000100a00 */
[----:B------:R1:W-:Y:S04]  /*3f350*/  STL.64 [R1+0x388], R6 ;  /* 0x0003880601007387 */ /* 0x0003e80000100a00 */
[----:B-1----:R-:W3:Y:S04]  /*3f360*/  LDL.LU.64 R6, [R1+0x20f8] ;  /* 0x0020f80001067983 */ /* 0x002ee80000300a00 */
[----:B------:R-:W4:Y:S01]  /*3f370*/  LDL.LU.64 R4, [R1+0x20f0] ;  /* 0x0020f00001047983 */ /* 0x000f220000300a00 */
[----:B---3--:R-:W-:Y:S03]  /*3f380*/  HMMA.1688.F32.TF32 R8, R8, R6, R12 ;  /* 0x000000060808723c */ /* 0x008fe6000008100c */
[----:B------:R-:W2:Y:S04]  /*3f390*/  LDL.LU.64 R14, [R1+0x20e8] ;  /* 0x0020e800010e7983 */ /* 0x000ea80000300a00 */
[----:B------:R-:W2:Y:S04]  /*3f3a0*/  LDL.LU.64 R12, [R1+0x20e0] ;  /* 0x0020e000010c7983 */ /* 0x000ea80000300a00 */
[----:B------:R-:W-:Y:S04]  /*3f3b0*/  STL.64 [R1+0x2078], R6 ;  /* 0x0020780601007387 */ /* 0x000fe80000100a00 */
[----:B----4-:R1:W-:Y:S04]  /*3f3c0*/  STL.64 [R1+0x2070], R4 ;  /* 0x0020700401007387 */ /* 0x0103e80000100a00 */
[----:B------:R-:W-:Y:S04]  /*3f3d0*/  STL.64 [R1+0x2f0], R8 ;  /* 0x0002f00801007387 */ /* 0x000fe80000100a00 */
[----:B------:R3:W-:Y:S04]  /*3f3e0*/  STL.64 [R1+0x2f8], R10 ;  /* 0x0002f80a01007387 */ /* 0x0007e80000100a00 */
[----:B-1----:R-:W4:Y:S04]  /*3f3f0*/  LDL.LU R4, [R1+0x2b0] ;  /* 0x0002b00001047983 */ /* 0x002f280000300800 */
[----:B------:R-:W4:Y:S04]  /*3f400*/  LDL.LU R5, [R1+0x2b4] ;  /* 0x0002b40001057983 */ /* 0x000f280000300800 */
[----:B------:R-:W4:Y:S04]  /*3f410*/  LDL.LU R6, [R1+0x2b8] ;  /* 0x0002b80001067983 */ /* 0x000f280000300800 */
[----:B------:R-:W4:Y:S04]  /*3f420*/  LDL.LU R7, [R1+0x2bc] ;  /* 0x0002bc0001077983 */ /* 0x000f280000300800 */
[----:B---3--:R-:W3:Y:S01]  /*3f430*/  LDL.LU.64 R10, [R1+0x8] ;  /* 0x00000800010a7983 */ /* 0x008ee20000300a00 */
[C---:B--2---:R-:W-:Y:S03]  /*3f440*/  HMMA.1688.F32.TF32 R16, R12.reuse, R18, R24 ;  /* 0x000000120c10723c */ /* 0x044fe60000081018 */
[----:B---3--:R-:W-:Y:S04]  /*3f450*/  STL.64 [R1+0x2080], R10 ;  /* 0x0020800a01007387 */ /* 0x008fe80000100a00 */
[----:B------:R-:W2:Y:S04]  /*3f460*/  LDL.LU.64 R26, [R1+0x20d8] ;  /* 0x0020d800011a7983 */ /* 0x000ea80000300a00 */
[----:B------:R-:W2:Y:S08]  /*3f470*/  LDL.LU.64 R24, [R1+0x20d0] ;  /* 0x0020d00001187983 */ /* 0x000eb00000300a00 */
        /* <DEDUP_REMOVED lines=11> */
[----:B------:R-:W-:-:S07]  /*3f530*/  IMAD.MOV.U32 R11, RZ, RZ, R2 ;  /* 0x000000ffff0b7224 */ /* 0x000fce00078e0002 */
[----:B---3--:R-:W-:Y:S01]  /*3f540*/  HMMA.1688.F32.TF32 R8, R12, R10, R16 ;  /* 0x0000000a0c08723c */ /* 0x008fe20000081010 */
[----:B------:R-:W4:-:S15]  /*3f550*/  LDL.LU.64 R18, [R1+0x20a8] ;  /* 0x0020a80001127983 */ /* 0x000f1e0000300a00 */
[----:B------:R-:W-:-:S03]  /*3f560*/  NOP ;  /* 0x0000000000007918 */ /* 0x000fc60000000000 */
[----:B------:R-:W-:Y:S04]  /*3f570*/  STL.64 [R1+0x2c0], R8 ;  /* 0x0002c00801007387 */ /* 0x000fe80000100a00 */
[----:B------:R-:W-:Y:S01]  /*3f580*/  STL.64 [R1+0x2c8], R10 ;  /* 0x0002c80a01007387 */ /* 0x000fe20000100a00 */
[----:B----4-:R-:W-:Y:S01]  /*3f590*/  HMMA.1688.F32.TF32 R4, R12, R18, R4 ;  /* 0x000000120c04723c */ /* 0x010fe20000081004 */
[----:B------:R-:W-:Y:S01]  /*3f5a0*/  IMAD.MOV.U32 R3, RZ, RZ, R18 ;  /* 0x000000ffff037224 */ /* 0x000fe200078e0012 */
[----:B------:R-:W-:-:S15]  /*3f5b0*/  MOV R2, R19 ;  /* 0x0000001300027202 */ /* 0x000fde0000000f00 */
[----:B------:R-:W-:Y:S02]  /*3f5c0*/  NOP ;  /* 0x0000000000007918 */ /* 0x000fe40000000000 */
[----:B------:R1:W-:Y:S04]  /*3f5d0*/  STL.64 [R1+0x2b0], R4 ;  /* 0x0002b00401007387 */ /* 0x0003e80000100a00 */
[----:B------:R3:W-:Y:S04]  /*3f5e0*/  STL.64 [R1+0x2b8], R6 ;  /* 0x0002b80601007387 */ /* 0x0007e80000100a00 */
[----:B------:R-:W4:Y:S04]  /*3f5f0*/  LDL.LU.64 R18, [R1+0x20a0] ;  /* 0x0020a00001127983 */ /* 0x000f280000300a00 */
[----:B------:R-:W4:Y:S04]  /*3f600*/  LDL.LU.64 R16, [R1+0x2098] ;  /* 0x0020980001107983 */ /* 0x000f280000300a00 */
[----:B-1----:R-:W4:Y:S04]  /*3f610*/  LDL.LU R4, [R1+0x280] ;  /* 0x0002800001047983 */ /* 0x002f280000300800 */
[----:B------:R-:W4:Y:S04]  /*3f620*/  LDL.LU R5, [R1+0x284] ;  /* 0x0002840001057983 */ /* 0x000f280000300800 */
[----:B---3--:R-:W3:Y:S04]  /*3f630*/  LDL.LU R6, [R1+0x288] ;  /* 0x0002880001067983 */ /* 0x008ee80000300800 */
[----:B------:R-:W3:Y:S01]  /*3f640*/  LDL.LU R7, [R1+0x28c] ;  /* 0x00028c0001077983 */ /* 0x000ee20000300800 */
[----:B--2---:R-:W-:-:S02]  /*3f650*/  IMAD.MOV.U32 R9, RZ, RZ, R26 ;  /* 0x000000ffff097224 */ /* 0x004fc400078e001a */
[----:B------:R-:W-:Y:S02]  /*3f660*/  IMAD.MOV.U32 R8, RZ, RZ, R27 ;  /* 0x000000ffff087224 */ /* 0x000fe400078e001b */
[----:B------:R-:W-:Y:S02]  /*3f670*/  IMAD.MOV.U32 R11, RZ, RZ, R20 ;  /* 0x000000ffff0b7224 */ /* 0x000fe400078e0014 */
[----:B------:R-:W-:Y:S01]  /*3f680*/  IMAD.MOV.U32 R10, RZ, RZ, R21 ;  /* 0x000000ffff0a7224 */ /* 0x000fe200078e0015 */
[----:B----4-:R-:W-:Y:S01]  /*3f690*/  HMMA.1688.F32.TF32 R16, R12, R26, R16 ;  /* 0x0000001a0c10723c */ /* 0x010fe20000081010 */
[----:B---3--:R-:W-:Y:S04]  /*3f6a0*/  STL.64 [R1+0x2090], R6 ;  /* 0x0020900601007387 */ /* 0x008fe80000100a00 */
[----:B------:R1:W-:Y:S04]  /*3f6b0*/  STL.64 [R1+0x2088], R4 ;  /* 0x0020880401007387 */ /* 0x0003e80000100a00 */
        /* <DEDUP_REMOVED lines=10> */
[----:B------:R-:W3:Y:S04]  /*3f760*/  LDL.LU R24, [R1+0x90] ;  /* 0x0000900001187983 */ /* 0x000ee80000300800 */
[----:B------:R-:W3:Y:S04]  /*3f770*/  LDL.LU R25, [R1+0x94] ;  /* 0x0000940001197983 */ /* 0x000ee80000300800 */
[----:B------:R-:W2:Y:S04]  /*3f780*/  LDL.LU R26, [R1+0x98] ;  /* 0x00009800011a7983 */ /* 0x000ea80000300800 */
[----:B------:R-:W2:Y:S04]  /*3f790*/  LDL.LU R27, [R1+0x9c] ;  /* 0x00009c00011b7983 */ /* 0x000ea80000300800 */
[----:B------:R-:W2:Y:S04]  /*3f7a0*/  LDL.LU R20, [R1+0x1b0] ;  /* 0x0001b00001147983 */ /* 0x000ea80000300800 */
[----:B------:R-:W2:Y:S04]  /*3f7b0*/  LDL.LU R21, [R1+0x1b4] ;  /* 0x0001b40001157983 */ /* 0x000ea80000300800 */
[----:B------:R-:W2:Y:S04]  /*3f7c0*/  LDL.LU R22, [R1+0x1b8] ;  /* 0x0001b80001167983 */ /* 0x000ea80000300800 */
[----:B------:R-:W2:Y:S04]  /*3f7d0*/  LDL.LU R23, [R1+0x1bc] ;  /* 0x0001bc0001177983 */ /* 0x000ea80000300800 */
[----:B--2---:R1:W-:Y:S04]  /*3f7e0*/  STL.64 [R1+0x2028], R22 ;  /* 0x0020281601007387 */ /* 0x0043e80000100a00 */
[----:B------:R-:W-:Y:S04]  /*3f7f0*/  STL.64 [R1+0x2020], R20 ;  /* 0x0020201401007387 */ /* 0x000fe80000100a00 */
[----:B-1----:R-:W2:Y:S04]  /*3f800*/  LDL.64 R22, [R1+0x48] ;  /* 0x0000480001167983 */ /* 0x002ea80000100a00 */
[----:B--2---:R1:W-:Y:S04]  /*3f810*/  STL.64 [R1+0x2038], R22 ;  /* 0x0020381601007387 */ /* 0x0043e80000100a00 */
[----:B-1----:R-:W2:Y:S04]  /*3f820*/  LDL.64 R22, [R1+0x58] ;  /* 0x0000580001167983 */ /* 0x002ea80000100a00 */
[----:B--2---:R1:W-:Y:S04]  /*3f830*/  STL.64 [R1+0x2040], R22 ;  /* 0x0020401601007387 */ /* 0x0043e80000100a00 */
[----:B-1----:R-:W2:Y:S04]  /*3f840*/  LDL.64 R22, [R1+0x68] ;  /* 0x0000680001167983 */ /* 0x002ea80000100a00 */
[----:B------:R1:W-:Y:S02]  /*3f850*/  STL.64 [R1+0x1f50], R26 ;  /* 0x001f501a01007387 */ /* 0x0003e40000100a00 */
[----:B-1----:R-:W-:Y:S01]  /*3f860*/  MOV R26, R9 ;  /* 0x00000009001a7202 */ /* 0x002fe20000000f00 */
[----:B------:R-:W-:-:S02]  /*3f870*/  IMAD.MOV.U32 R27, RZ, RZ, R8 ;  /* 0x000000ffff1b7224 */ /* 0x000fc400078e0008 */
[C---:B------:R-:W-:Y:S01]  /*3f880*/  HMMA.1688.F32.TF32 R8, R12.reuse, R10, R4 ;  /* 0x0000000a0c08723c */ /* 0x040fe20000081004 */
[----:B---3--:R1:W-:Y:S04]  /*3f890*/  STL.64 [R1+0x1f48], R24 ;  /* 0x001f481801007387 */ /* 0x0083e80000100a00 */
[----:B------:R3:W-:Y:S04]  /*3f8a0*/  STL.64 [R1+0x2030], R26 ;  /* 0x0020301a01007387 */ /* 0x0007e80000100a00 */
[----:B-1----:R-:W2:Y:S04]  /*3f8b0*/  LDL.LU R24, [R1+0x1c0] ;  /* 0x0001c00001187983 */ /* 0x002ea80000300800 */
[----:B------:R-:W2:Y:S04]  /*3f8c0*/  LDL.LU R25, [R1+0x1c4] ;  /* 0x0001c40001197983 */ /* 0x000ea80000300800 */
[----:B---3--:R-:W3:Y:S04]  /*3f8d0*/  LDL.LU R26, [R1+0x1c8] ;  /* 0x0001c800011a7983 */ /* 0x008ee80000300800 */
[----:B------:R-:W3:Y:S04]  /*3f8e0*/  LDL.LU R27, [R1+0x1cc] ;  /* 0x0001cc00011b7983 */ /* 0x000ee80000300800 */
[----:B------:R-:W2:Y:S04]  /*3f8f0*/  LDL.LU.64 R6, [R1+0x2090] ;  /* 0x0020900001067983 */ /* 0x000ea80000300a00 */
[----:B------:R-:W2:Y:S04]  /*3f900*/  LDL.LU.64 R4, [R1+0x2088] ;  /* 0x0020880001047983 */ /* 0x000ea80000300a00 */
[----:B------:R-:W-:Y:S04]  /*3f910*/  STL.64 [R1+0x290], R8 ;  /* 0x0002900801007387 */ /* 0x000fe80000100a00 */
[----:B------:R1:W-:Y:S04]  /*3f920*/  STL.64 [R1+0x298], R10 ;  /* 0x0002980a01007387 */ /* 0x0003e80000100a00 */
[----:B-1----:R-:W2:Y:S02]  /*3f930*/  LDL.LU.64 R10, [R1+0x2080] ;  /* 0x00208000010a7983 */ /* 0x002ea40000300a00 */
[----:B--2---:R-:W-:-:S15]  /*3f940*/  HMMA.1688.F32.TF32 R4, R12, R10, R4 ;  /* 0x0000000a0c04723c */ /* 0x004fde0000081004 */
[----:B------:R-:W-:-:S04]  /*3f950*/  NOP ;  /* 0x0000000000007918 */ /* 0x000fc80000000000 */
[----:B------:R-:W-:Y:S04]  /*3f960*/  STL.64 [R1+0x280], R4 ;  /* 0x0002800401007387 */ /* 0x000fe80000100a00 */
[----:B------:R1:W-:Y:S04]  /*3f970*/  STL.64 [R1+0x288], R6 ;  /* 0x0002880601007387 */ /* 0x0003e80000100a00 */
[----:B-1----:R-:W4:Y:S04]  /*3f980*/  LDL.LU.64 R6, [R1+0x2078] ;  /* 0x0020780001067983 */ /* 0x002f280000300a00 */
[----:B------:R-:W2:Y:S04]  /*3f990*/  LDL.LU.64 R4, [R1+0x2070] ;  /* 0x0020700001047983 */ /* 0x000ea80000300a00 */
[----:B------:R1:W-:Y:S04]  /*3f9a0*/  STL.64 [R1+0x1fe8], R10 ;  /* 0x001fe80a01007387 */ /* 0x0003e80000100a00 */
[----:B------:R-:W2:Y:S04]  /*3f9b0*/  LDL.LU R8, [R1+0x1e0] ;  /* 0x0001e00001087983 */ /* 0x000ea80000300800 */
[----:B------:R-:W3:Y:S04]  /*3f9c0*/  LDL.LU R9, [R1+0x1e4] ;  /* 0x0001e40001097983 */ /* 0x000ee80000300800 */
[----:B-1----:R-:W3:Y:S04]  /*3f9d0*/  LDL.LU R10, [R1+0x1e8] ;  /* 0x0001e800010a7983 */ /* 0x002ee80000300800 */
[----:B------:R-:W3:Y:S01]  /*3f9e0*/  LDL.LU R11, [R1+0x1ec] ;  /* 0x0001ec00010b7983 */ /* 0x000ee20000300800 */
[----:B----4-:R-:W-:Y:S03]  /*3f9f0*/  HMMA.1688.F32.TF32 R12, R12, R6, R16 ;  /* 0x000000060c0c723c */ /* 0x010fe60000081010 */
[----:B------:R-:W3:Y:S04]  /*3fa00*/  LDL.LU.64 R18, [R1+0x2068] ;  /* 0x0020680001127983 */ /* 0x000ee80000300a00 */
[----:B------:R-:W3:Y:S04]  /*3fa10*/  LDL.LU.64 R16, [R1+0x2060] ;  /* 0x0020600001107983 */ /* 0x000ee80000300a00 */
[----:B------:R-:W-:Y:S04]  /*3fa20*/  STL.64 [R1+0x1fe0], R6 ;  /* 0x001fe00601007387 */ /* 0x000fe80000100a00 */
[----:B--2---:R1:W-:Y:S04]  /*3fa30*/  STL.64 [R1+0x1fd8], R4 ;  /* 0x001fd80401007387 */ /* 0x0043e80000100a00 */
[----:B------:R2:W-:Y:S04]  /*3fa40*/  STL.64 [R1+0x1f0], R12 ;  /* 0x0001f00c01007387 */ /* 0x0005e80000100a00 */
[----:B------:R4:W-:Y:S04]  /*3fa50*/  STL.64 [R1+0x1f8], R14 ;  /* 0x0001f80e01007387 */ /* 0x0009e80000100a00 */
[----:B-1----:R-:W3:Y:S04]  /*3fa60*/  LDL.LU R4, [R1+0x1d0] ;  /* 0x0001d00001047983 */ /* 0x002ee80000300800 */
[----:B------:R-:W3:Y:S04]  /*3fa70*/  LDL.LU R5, [R1+0x1d4] ;  /* 0x0001d40001057983 */ /* 0x000ee80000300800 */
[----:B------:R-:W3:Y:S04]  /*3fa80*/  LDL.LU R6, [R1+0x1d8] ;  /* 0x0001d80001067983 */ /* 0x000ee80000300800 */
[----:B------:R-:W3:Y:S04]  /*3fa90*/  LDL.LU R7, [R1+0x1dc] ;  /* 0x0001dc0001077983 */ /* 0x000ee80000300800 */
[----:B--2---:R-:W2:Y:S01]  /*3faa0*/  LDL.LU R12, [R1+0x80] ;  /* 0x00008000010c7983 */ /* 0x004ea20000300800 */
[----:B------:R-:W-:-:S03]  /*3fab0*/  IMAD.MOV.U32 R13, RZ, RZ, R29 ;  /* 0x000000ffff0d7224 */ /* 0x000fc600078e001d */
[----:B------:R-:W2:Y:S01]  /*3fac0*/  LDL.LU R29, [R1+0x205c] ;  /* 0x00205c00011d7983 */ /* 0x000ea20000300800 */
[----:B----4-:R-:W-:-:S03]  /*3fad0*/  IMAD.MOV.U32 R14, RZ, RZ, R28 ;  /* 0x000000ffff0e7224 */ /* 0x010fc600078e001c */
[----:B------:R-:W4:Y:S04]  /*3fae0*/  LDL.LU R28, [R1+0x2058] ;  /* 0x00205800011c7983 */ /* 0x000f280000300800 */
[----:B------:R-:W2:Y:S04]  /*3faf0*/  LDL.LU R15, [R1+0x8c] ;  /* 0x00008c00010f7983 */ /* 0x000ea80000300800 */
[----:B--2---:R-:W-:Y:S04]  /*3fb00*/  STL.64 [R1+0x1f60], R14 ;  /* 0x001f600e01007387 */ /* 0x004fe80000100a00 */
[----:B------:R1:W-:Y:S04]  /*3fb10*/  STL.64 [R1+0x1f58], R12 ;  /* 0x001f580c01007387 */ /* 0x0003e80000100a00 */
[----:B-1----:R-:W2:Y:S04]  /*3fb20*/  LDL.LU R12, [R1+0xa0] ;  /* 0x0000a000010c7983 */ /* 0x002ea80000300800 */
[----:B------:R-:W2:Y:S01]  /*3fb30*/  LDL.LU R13, [R1+0xa4] ;  /* 0x0000a400010d7983 */ /* 0x000ea20000300800 */
[----:B---3--:R-:W-:Y:S01]  /*3fb40*/  HMMA.1688.F32.TF32 R8, R16, R22, R8 ;  /* 0x000000161008723c */ /* 0x008fe20000081008 */
[----:B------:R-:W-:Y:S01]  /*3fb50*/  IMAD.MOV.U32 R14, RZ, RZ, R29 ;  /* 0x000000ffff0e7224 */ /* 0x000fe200078e001d */
[----:B----4-:R-:W-:Y:S01]  /*3fb60*/  MOV R15, R28 ;  /* 0x0000001c000f7202 */ /* 0x010fe20000000f00 */
        /* <DEDUP_REMOVED lines=8> */
[----:B------:R1:W-:Y:S04]  /*3fbf0*/  STL.64 [R1+0x1e0], R8 ;  /* 0x0001e00801007387 */ /* 0x0003e80000100a00 */
[----:B------:R-:W-:Y:S01]  /*3fc00*/  STL.64 [R1+0x1e8], R10 ;  /* 0x0001e80a01007387 */ /* 0x000fe20000100a00 */
[----:B-1----:R-:W-:-:S02]  /*3fc10*/  IMAD.MOV.U32 R9, RZ, RZ, R22 ;  /* 0x000000ffff097224 */ /* 0x002fc400078e0016 */
[----:B------:R-:W-:Y:S02]  /*3fc20*/  IMAD.MOV.U32 R8, RZ, RZ, R23 ;  /* 0x000000ffff087224 */ /* 0x000fe400078e0017 */
[----:B------:R-:W2:Y:S02]  /*3fc30*/  LDL.LU.64 R22, [R1+0x2040] ;  /* 0x0020400001167983 */ /* 0x000ea40000300a00 */
[----:B--2---:R-:W-:-:S15]  /*3fc40*/  HMMA.1688.F32.TF32 R4, R16, R22, R4 ;  /* 0x000000161004723c */ /* 0x004fde0000081004 */
[----:B------:R-:W-:-:S04]  /*3fc50*/  NOP ;  /* 0x0000000000007918 */ /* 0x000fc80000000000 */
[----:B------:R1:W-:Y:S04]  /*3fc60*/  STL.64 [R1+0x1d0], R4 ;  /* 0x0001d00401007387 */ /* 0x0003e80000100a00 */
[----:B------:R2:W-:Y:S01]  /*3fc70*/  STL.64 [R1+0x1d8], R6 ;  /* 0x0001d80601007387 */ /* 0x0005e20000100a00 */
[----:B-1----:R-:W-:Y:S01]  /*3fc80*/  MOV R5, R22 ;  /* 0x0000001600057202 */ /* 0x002fe20000000f00 */
[----:B------:R-:W-:Y:S02]  /*3fc90*/  IMAD.MOV.U32 R4, RZ, RZ, R23 ;  /* 0x000000ffff047224 */ /* 0x000fe400078e0017 */
        /* <DEDUP_REMOVED lines=10> */
[----:B------:R1:W-:Y:S01]  /*3fd40*/  STL.64 [R1+0x1f80], R14 ;  /* 0x001f800e01007387 */ /* 0x0003e20000100a00 */
[----:B--2---:R-:W-:Y:S01]  /*3fd50*/  HMMA.1688.F32.TF32 R20, R16, R14, R20 ;  /* 0x0000000e1014723c */ /* 0x004fe20000081014 */
[----:B-1----:R-:W-:Y:S01]  /*3fd60*/  IMAD.MOV.U32 R14, RZ, RZ, R7 ;  /* 0x000000ffff0e7224 */ /* 0x002fe200078e0007 */
[----:B------:R-:W-:-:S15]  /*3fd70*/  MOV R15, R6 ;  /* 0x00000006000f7202 */ /* 0x000fde0000000f00 */
[----:B------:R-:W-:Y:S02]  /*3fd80*/  NOP ;  /* 0x0000000000007918 */ /* 0x000fe40000000000 */
[----:B------:R1:W-:Y:S04]  /*3fd90*/  STL.64 [R1+0x1b0], R20 ;  /* 0x0001b01401007387 */ /* 0x0003e80000100a00 */
[----:B------:R2:W-:Y:S04]  /*3fda0*/  STL.64 [R1+0x1b8], R22 ;  /* 0x0001b81601007387 */ /* 0x0005e80000100a00 */
        /* <DEDUP_REMOVED lines=16> */
[----:B------:R-:W2:Y:S01]  /*3feb0*/  LDL.LU R23, [R1+0x1ac] ;  /* 0x0001ac0001177983 */ /* 0x000ea20000300800 */
[----:B------:R-:W-:-:S02]  /*3fec0*/  IMAD.MOV.U32 R14, RZ, RZ, R5 ;  /* 0x000000ffff0e7224 */ /* 0x000fc400078e0005 */
[----:B------:R-:W-:Y:S01]  /*3fed0*/  IMAD.MOV.U32 R15, RZ, RZ, R4 ;  /* 0x000000ffff0f7224 */ /* 0x000fe200078e0004 */
[----:B------:R-:W3:Y:S04]  /*3fee0*/  LDL.64 R10, [R1+0x18] ;  /* 0x00001800010a7983 */ /* 0x000ee80000100a00 */
[----:B------:R-:W3:Y:S04]  /*3fef0*/  LDL.LU R4, [R1+0x180] ;  /* 0x0001800001047983 */ /* 0x000ee80000300800 */
[----:B------:R-:W3:Y:S04]  /*3ff00*/  LDL.LU R5, [R1+0x184] ;  /* 0x0001840001057983 */ /* 0x000ee80000300800 */
[----:B------:R-:W3:Y:S04]  /*3ff10*/  LDL.LU R6, [R1+0x188] ;  /* 0x0001880001067983 */ /* 0x000ee80000300800 */
[----:B------:R-:W3:Y:S04]  /*3ff20*/  LDL.LU R7, [R1+0x18c] ;  /* 0x00018c0001077983 */ /* 0x000ee80000300800 */
[----:B------:R-:W-:Y:S01]  /*3ff30*/  STL.64 [R1+0x1fb0], R14 ;  /* 0x001fb00e01007387 */ /* 0x000fe20000100a00 */
        /* <DEDUP_REMOVED lines=11> */
[----:B--2---:R4:W-:Y:S04]  /*3fff0*/  STL.64 [R1+0x1f90], R26 ;  /* 0x001f901a01007387 */ /* 0x0049e80000100a00 */
[----:B------:R1:W-:Y:S01]  /*40000*/  STL.64 [R1+0x1f88], R24 ;  /* 0x001f881801007387 */ /* 0x0003e20000100a00 */
[----:B----4-:R-:W-:Y:S01]  /*40010*/  IMAD.MOV.U32 R26, RZ, RZ, R28 ;  /* 0x000000ffff1a7224 */ /* 0x010fe200078e001c */
[----:B-1----:R-:W-:Y:S01]  /*40020*/  MOV R24, R2 ;  /* 0x0000000200187202 */ /* 0x002fe20000000f00 */
[----:B------:R-:W-:Y:S01]  /*40030*/  IMAD.MOV.U32 R27, RZ, RZ, R29 ;  /* 0x000000ffff1b7224 */ /* 0x000fe200078e001d */
[----:B------:R-:W2:Y:S01]  /*40040*/  LDL.LU R2, [R1+0x200c] ;  /* 0x00200c0001027983 */ /* 0x000ea20000300800 */
[----:B------:R-:W-:-:S03]  /*40050*/  IMAD.MOV.U32 R25, RZ, RZ, R3 ;  /* 0x000000ffff197224 */ /* 0x000fc600078e0003 */
[----:B------:R-:W4:Y:S04]  /*40060*/  LDL.LU R3, [R1+0x2008] ;  /* 0x0020080001037983 */ /* 0x000f280000300800 */
        /* <DEDUP_REMOVED lines=10> */
[----:B------:R-:W-:-:S12]  /*40110*/  STL.64 [R1+0x1fb8], R24 ;  /* 0x001fb81801007387 */ /* 0x000fd80000100a00 */
[----:B------:R-:W-:Y:S04]  /*40120*/  STL.64 [R1+0x190], R20 ;  /* 0x0001901401007387 */ /* 0x000fe80000100a00 */
[----:B------:R1:W-:Y:S01]  /*40130*/  STL.64 [R1+0x198], R22 ;  /* 0x0001981601007387 */ /* 0x0003e20000100a00 */
[----:B----4-:R-:W-:Y:S02]  /*40140*/  IMAD.MOV.U32 R26, RZ, RZ, R3 ;  /* 0x000000ffff1a7224 */ /* 0x010fe400078e0003 */
[----:B------:R-:W-:Y:S02]  /*40150*/  IMAD.MOV.U32 R27, RZ, RZ, R2 ;  /* 0x000000ffff1b7224 */ /* 0x000fe400078e0002 */
[----:B------:R-:W-:Y:S01]  /*40160*/  IMAD.MOV.U32 R3, RZ, RZ, R10 ;  /* 0x000000ffff037224 */ /* 0x000fe200078e000a */
[----:B-1----:R-:W2:Y:S04]  /*40170*/  LDL.LU.64 R22, [R1+0x1ff8] ;  /* 0x001ff80001167983 */ /* 0x002ea80000300a00 */
[----:B------:R-:W2:Y:S01]  /*40180*/  LDL.LU.64 R20, [R1+0x1ff0] ;  /* 0x001ff00001147983 */ /* 0x000ea20000300a00 */
[----:B------:R-:W-:-:S03]  /*40190*/  IMAD.MOV.U32 R2, RZ, RZ, R11 ;  /* 0x000000ffff027224 */ /* 0x000fc600078e000b */
[----:B------:R-:W3:Y:S02]  /*401a0*/  LDL.LU.64 R10, [R1+0x1fe8] ;  /* 0x001fe800010a7983 */ /* 0x000ee40000300a00 */
[----:B---3--:R-:W-:-:S15]  /*401b0*/  HMMA.1688.F32.TF32 R4, R16, R10, R4 ;  /* 0x0000000a1004723c */ /* 0x008fde0000081004 */
[----:B------:R-:W-:-:S04]  /*401c0*/  NOP ;  /* 0x0000000000007918 */ /* 0x000fc80000000000 */
[----:B------:R-:W-:Y:S04]  /*401d0*/  STL.64 [R1+0x180], R4 ;  /* 0x0001800401007387 */ /* 0x000fe80000100a00 */
[----:B------:R1:W-:Y:S04]  /*401e0*/  STL.64 [R1+0x188], R6 ;  /* 0x0001880601007387 */ /* 0x0003e80000100a00 */
[----:B-1----:R-:W2:Y:S04]  /*401f0*/  LDL.LU.64 R6, [R1+0x1fe0] ;  /* 0x001fe00001067983 */ /* 0x002ea80000300a00 */
[----:B------:R-:W3:Y:S01]  /*40200*/  LDL.LU.64 R4, [R1+0x1fd8] ;  /* 0x001fd80001047983 */ /* 0x000ee20000300a00 */
[----:B------:R-:W-:-:S02]  /*40210*/  IMAD.MOV.U32 R14, RZ, RZ, R9 ;  /* 0x000000ffff0e7224 */ /* 0x000fc400078e0009 */
[----:B------:R-:W-:Y:S02]  /*40220*/  IMAD.MOV.U32 R15, RZ, RZ, R8 ;  /* 0x000000ffff0f7224 */ /* 0x000fe400078e0008 */
[----:B------:R-:W-:Y:S01]  /*40230*/  IMAD.MOV.U32 R24, RZ, RZ, R29 ;  /* 0x000000ffff187224 */ /* 0x000fe200078e001d */
[----:B------:R-:W-:Y:S01]  /*40240*/  MOV R25, R28 ;  /* 0x0000001c00197202 */ /* 0x000fe20000000f00 */
[----:B--2---:R-:W-:Y:S01]  /*40250*/  HMMA.1688.F32.TF32 R16, R16, R6, R20 ;  /* 0x000000061010723c */ /* 0x004fe20000081014 */
[----:B------:R-:W2:Y:S04]  /*40260*/  LDL.LU.64 R22, [R1+0x1fd0] ;  /* 0x001fd00001167983 */ /* 0x000ea80000300a00 */
[----:B------:R-:W2:-:S14]  /*40270*/  LDL.LU.64 R20, [R1+0x1fc8] ;  /* 0x001fc80001147983 */ /* 0x000e9c0000300a00 */
[----:B------:R-:W-:Y:S04]  /*40280*/  STL.64 [R1+0xf0], R16 ;  /* 0x0000f01001007387 */ /* 0x000fe80000100a00 */
[----:B------:R1:W-:Y:S02]  /*40290*/  STL.64 [R1+0xf8], R18 ;  /* 0x0000f81201007387 */ /* 0x0003e40000100a00 */
[----:B-1----:R-:W-:Y:S01]  /*402a0*/  MOV R18, R3 ;  /* 0x0000000300127202 */ /* 0x002fe20000000f00 */
[----:B------:R-:W-:Y:S01]  /*402b0*/  IMAD.MOV.U32 R19, RZ, RZ, R2 ;  /* 0x000000ffff137224 */ /* 0x000fe200078e0002 */
[----:B--2---:R-:W-:Y:S01]  /*402c0*/  HMMA.1688.F32.TF32 R12, R20, R14, R24 ;  /* 0x0000000e140c723c */ /* 0x004fe20000081018 */
[----:B------:R-:W2:Y:S04]  /*402d0*/  LDL.LU.64 R26, [R1+0x1fc0] ;  /* 0x001fc000011a7983 */ /* 0x000ea80000300a00 */
[----:B------:R-:W2:-:S14]  /*402e0*/  LDL.LU.64 R24, [R1+0x1fb8] ;  /* 0x001fb80001187983 */ /* 0x000e9c0000300a00 */
[----:B------:R-:W-:Y:S01]  /*402f0*/  IMAD.MOV.U32 R3, RZ, RZ, R14 ;  /* 0x000000ffff037224 */ /* 0x000fe200078e000e */
[----:B------:R-:W-:Y:S02]  /*40300*/  MOV R2, R15 ;  /* 0x0000000f00027202 */ /* 0x000fe40000000f00 */
[----:B------:R-:W2:Y:S01]  /*40310*/  LDL.LU.64 R14, [R1+0x1fb0] ;  /* 0x001fb000010e7983 */ /* 0x000ea20000300a00 */
        /* <DEDUP_REMOVED lines=35> */
[----:B--2---:R-:W-:Y:S01]  /*40550*/  HMMA.1688.F32.TF32 R12, R20, R10, R12 ;  /* 0x0000000a140c723c */ /* 0x004fe2000008100c */
[----:B------:R-:W-:-:S02]  /*40560*/  IMAD.MOV.U32 R2, RZ, RZ, R10 ;  /* 0x000000ffff027224 */ /* 0x000fc400078e000a */
[----:B------:R-:W-:-:S08]  /*40570*/  IMAD.MOV.U32 R29, RZ, RZ, R11 ;  /* 0x000000ffff1d7224 */ /* 0x000fd000078e000b */
[----:B------:R-:W-:Y:S04]  /*40580*/  STL.64 [R1+0x460], R16 ;  /* 0x0004601001007387 */ /* 0x000fe80000100a00 */
[----:B------:R-:W-:Y:S04]  /*40590*/  STL.64 [R1+0x468], R18 ;  /* 0x0004681201007387 */ /* 0x000fe80000100a00 */
[----:B------:R-:W-:Y:S04]  /*405a0*/  STL.64 [R1+0x450], R12 ;  /* 0x0004500c01007387 */ /* 0x000fe80000100a00 */
[----:B------:R-:W-:Y:S01]  /*405b0*/  STL.64 [R1+0x458], R14 ;  /* 0x0004580e01007387 */ /* 0x000fe20000100a00 */
[----:B------:R-:W-:-:S03]  /*405c0*/  LOP3.LUT R28, R0, 0x20, RZ, 0x3c, !PT ;  /* 0x00000020001c7812 */ /* 0x000fc600078e3cff */
[----:B------:R-:W-:Y:S04]  /*405d0*/  LDS R18, [R0+UR8+0x2e700] ;  /* 0x02e7000800127984 */ /* 0x000fe80008000800 */
[----:B------:R-:W-:Y:S04]  /*405e0*/  LDS R16, [R0+UR8+0x2c700] ;  /* 0x02c7000800107984 */ /* 0x000fe80008000800 */
[----:B------:R-:W1:Y:S04]  /*405f0*/  LDS R19, [R28+UR8+0x2e700] ;  /* 0x02e700081c137984 */ /* 0x000e680008000800 */
[----:B------:R-:W2:Y:S04]  /*40600*/  LDS R17, [R28+UR8+0x2c700] ;  /* 0x02c700081c117984 */ /* 0x000ea80008000800 */
[----:B------:R-:W-:Y:S04]  /*40610*/  LDS R14, [R0+UR8+0x32000] ;  /* 0x03200008000e7984 */ /* 0x000fe80008000800 */
[----:B------:R-:W1:Y:S04]  /*40620*/  LDS R15, [R28+UR8+0x32000] ;  /* 0x032000081c0f7984 */ /* 0x000e680008000800 */
[----:B------:R-:W-:Y:S04]  /*40630*/  LDS R12, [R0+UR8+0x30000] ;  /* 0x03000008000c7984 */ /* 0x000fe80008000800 */
[----:B------:R-:W1:Y:S01]  /*40640*/  LDS R13, [R28+UR8+0x30000] ;  /* 0x030000081c0d7984 */ /* 0x000e620008000800 */
[----:B----4-:R-:W-:Y:S03]  /*40650*/  HMMA.1688.F32.TF32 R8, R20, R6, R24 ;  /* 0x000000061408723c */ /* 0x010fe60000081018 */
[----:B------:R-:W4:Y:S04]  /*40660*/  LDL R27, [R1+0x7a8] ;  /* 0x0007a800011b7983 */ /* 0x000f280000100800 */
[----:B------:R-:W-:Y:S04]  /*40670*/  STL.64 [R1+0x1e98], R6 ;  /* 0x001e980601007387 */ /* 0x000fe80000100a00 */
[----:B------:R-:W-:Y:S04]  /*40680*/  LDS R22, [R0+UR8+0x32200] ;  /* 0x0322000800167984 */ /* 0x000fe80008000800 */
[----:B------:R-:W-:Y:S04]  /*40690*/  LDS R20, [R0+UR8+0x30200] ;  /* 0x0302000800147984 */ /* 0x000fe80008000800 */
[----:B------:R-:W-:Y:S04]  /*406a0*/  LDS R21, [R28+UR8+0x30200] ;  /* 0x030200081c157984 */ /* 0x000fe80008000800 */
[----:B------:R-:W-:Y:S04]  /*406b0*/  STL.64 [R1+0x420], R8 ;  /* 0x0004200801007387 */ /* 0x000fe80000100a00 */
[----:B------:R-:W-:Y:S04]  /*406c0*/  STL.64 [R1+0x428], R10 ;  /* 0x0004280a01007387 */ /* 0x000fe80000100a00 */
[----:B------:R-:W-:Y:S04]  /*406d0*/  LDS R10, [R0+UR8+0x32100] ;  /* 0x03210008000a7984 */ /* 0x000fe80008000800 */
[----:B------:R-:W2:Y:S04]  /*406e0*/  LDS R11, [R28+UR8+0x32100] ;  /* 0x032100081c0b7984 */ /* 0x000ea80008000800 */
[----:B------:R-:W-:Y:S04]  /*406f0*/  LDS R8, [R0+UR8+0x30100] ;  /* 0x0301000800087984 */ /* 0x000fe80008000800 */
[----:B------:R-:W2:Y:S04]  /*40700*/  LDS R9, [R28+UR8+0x30100] ;  /* 0x030100081c097984 */ /* 0x000ea80008000800 */
[----:B---3--:R-:W-:Y:S04]  /*40710*/  STL.64 [R1+0x1e90], R4 ;  /* 0x001e900401007387 */ /* 0x008fe80000100a00 */
[----:B-1----:R-:W-:Y:S04]  /*40720*/  STL.64 [R1+0x1f30], R18 ;  /* 0x001f301201007387 */ /* 0x002fe80000100a00 */
[----:B--2---:R-:W-:Y:S04]  /*40730*/  STL.64 [R1+0x1f28], R16 ;  /* 0x001f281001007387 */ /* 0x004fe80000100a00 */
[----:B------:R-:W-:Y:S04]  /*40740*/  STL.64 [R1+0x1ea8], R14 ;  /* 0x001ea80e01007387 */ /* 0x000fe80000100a00 */
[----:B------:R-:W-:Y:S04]  /*40750*/  STL.64 [R1+0x1ea0], R12 ;  /* 0x001ea00c01007387 */ /* 0x000fe80000100a00 */
[----:B------:R-:W-:Y:S04]  /*40760*/  STL.64 [R1+0x1e18], R10 ;  /* 0x001e180a01007387 */ /* 0x000fe80000100a00 */
[----:B------:R-:W-:Y:S04]  /*40770*/  STL.64 [R1+0x1e10], R8 ;  /* 0x001e100801007387 */ /* 0x000fe80000100a00 */
[----:B----4-:R-:W1:Y:S04]  /*40780*/  LDSM.16.M88.4 R12, [R27+UR9+0x80180] ;  /* 0x080180091b0c783b */ /* 0x010e680008000200 */
[----:B------:R-:W2:Y:S04]  /*40790*/  LDSM.16.M88.4 R8, [R27+UR9+0x84180] ;  /* 0x084180091b08783b */ /* 0x000ea80008000200 */
[----:B------:R-:W3:Y:S04]  /*407a0*/  LDSM.16.M88.4 R4, [R27+UR9+0x88180] ;  /* 0x088180091b04783b */ /* 0x000ee80008000200 */
[----:B------:R-:W-:Y:S04]  /*407b0*/  LDSM.16.M88.4 R16, [R27+UR9+0x94180] ;  /* 0x094180091b10783b */ /* 0x000fe80008000200 */
[----:B-1----:R-:W-:Y:S04]  /*407c0*/  STL.64 [R1+0xd0], R12 ;  /* 0x0000d00c01007387 */ /* 0x002fe80000100a00 */
[----:B------:R-:W-:Y:S04]  /*407d0*/  STL.64 [R1+0xd8], R14 ;  /* 0x0000d80e01007387 */ /* 0x000fe80000100a00 */
[----:B--2---:R1:W-:Y:S04]  /*407e0*/  STL.64 [R1+0xc0], R8 ;  /* 0x0000c00801007387 */ /* 0x0043e80000100a00 */
[----:B------:R2:W-:Y:S04]  /*407f0*/  STL.64 [R1+0xc8], R10 ;  /* 0x0000c80a01007387 */ /* 0x0005e80000100a00 */
[----:B-1----:R-:W4:Y:S04]  /*40800*/  LDL.LU R8, [R1+0x370] ;  /* 0x0003700001087983 */ /* 0x002f280000300800 */
[----:B---3--:R-:W-:Y:S04]  /*40810*/  STL.64 [R1+0xb0], R4 ;  /* 0x0000b00401007387 */ /* 0x008fe80000100a00 */
[----:B------:R-:W-:Y:S04]  /*40820*/  STL.64 [R1+0xb8], R6 ;  /* 0x0000b80601007387 */ /* 0x000fe80000100a00 */
[----:B------:R-:W4:Y:S04]  /*40830*/  LDL.LU R9, [R1+0x374] ;  /* 0x0003740001097983 */ /* 0x000f280000300800 */
[----:B--2---:R-:W2:Y:S04]  /*40840*/  LDL.LU R10, [R1+0x378] ;  /* 0x00037800010a7983 */ /* 0x004ea80000300800 */
[----:B------:R-:W2:Y:S04]  /*40850*/  LDL.LU R11, [R1+0x37c] ;  /* 0x00037c00010b7983 */ /* 0x000ea80000300800 */
[----:B------:R-:W1:Y:S04]  /*40860*/  LDSM.16.M88.4 R4, [R27+UR9+0x8c180] ;  /* 0x08c180091b04783b */ /* 0x000e680008000200 */
[----:B--2---:R-:W-:Y:S04]  /*40870*/  STL.64 [R1+0x1eb8], R10 ;  /* 0x001eb80a01007387 */ /* 0x004fe80000100a00 */
[----:B----4-:R-:W-:Y:S04]  /*40880*/  STL.64 [R1+0x1eb0], R8 ;  /* 0x001eb00801007387 */ /* 0x010fe80000100a00 */
[----:B------:R-:W2:Y:S04]  /*40890*/  LDSM.16.M88.4 R8, [R27+UR9+0x90180] ;  /* 0x090180091b08783b */ /* 0x000ea80008000200 */
[----:B-1----:R-:W-:Y:S04]  /*408a0*/  STL.64 [R1+0xa0], R4 ;  /* 0x0000a00401007387 */ /* 0x002fe80000100a00 */
[----:B------:R1:W-:Y:S04]  /*408b0*/  STL.64 [R1+0xa8], R6 ;  /* 0x0000a80601007387 */ /* 0x0003e80000100a00 */
[----:B-1----:R-:W3:Y:S04]  /*408c0*/  LDL.LU R6, [R1+0x18] ;  /* 0x0000180001067983 */ /* 0x002ee80000300800 */
[----:B--2---:R-:W-:Y:S04]  /*408d0*/  STL.64 [R1+0x90], R8 ;  /* 0x0000900801007387 */ /* 0x004fe80000100a00 */
[----:B------:R1:W-:Y:S04]  /*408e0*/  STL.64 [R1+0x98], R10 ;  /* 0x0000980a01007387 */ /* 0x0003e80000100a00 */
[----:B------:R-:W3:Y:S04]  /*408f0*/  LDL.LU R7, [R1+0x1c] ;  /* 0x00001c0001077983 */ /* 0x000ee80000300800 */
[----:B---3--:R-:W-:Y:S04]  /*40900*/  STL.64 [R1+0x1ec0], R6 ;  /* 0x001ec00601007387 */ /* 0x008fe80000100a00 */
[----:B------:R-:W2:Y:S04]  /*40910*/  LDL.LU R12, [R1+0x400] ;  /* 0x00040000010c7983 */ /* 0x000ea80000300800 */
[----:B------:R-:W2:Y:S04]  /*40920*/  LDL.LU R13, [R1+0x404] ;  /* 0x00040400010d7983 */ /* 0x000ea80000300800 */
[----:B------:R-:W3:Y:S04]  /*40930*/  LDL.LU R14, [R1+0x408] ;  /* 0x00040800010e7983 */ /* 0x000ee80000300800 */
[----:B------:R-:W3:Y:S04]  /*40940*/  LDL.LU R15, [R1+0x40c] ;  /* 0x00040c00010f7983 */ /* 0x000ee80000300800 */
[----:B---3--:R3:W-:Y:S04]  /*40950*/  STL.64 [R1+0x1ed0], R14 ;  /* 0x001ed00e01007387 */ /* 0x0087e80000100a00 */
[----:B--2---:R-:W-:Y:S04]  /*40960*/  STL.64 [R1+0x1ec8], R12 ;  /* 0x001ec80c01007387 */ /* 0x004fe80000100a00 */
[----:B-1----:R-:W2:Y:S04]  /*40970*/  LDL.LU R10, [R1+0x28] ;  /* 0x00002800010a7983 */ /* 0x002ea80000300800 */
[----:B------:R-:W2:Y:S04]  /*40980*/  LDL.LU R11, [R1+0x2c] ;  /* 0x00002c00010b7983 */ /* 0x000ea80000300800 */
[----:B--2---:R1:W-:Y:S04]  /*40990*/  STL.64 [R1+0x1ed8], R10 ;  /* 0x001ed80a01007387 */ /* 0x0043e80000100a00 */
[----:B---3--:R-:W2:Y:S04]  /*409a0*/  LDL.LU R14, [R1+0x38] ;  /* 0x00003800010e7983 */ /* 0x008ea80000300800 */
[----:B------:R-:W2:Y:S04]  /*409b0*/  LDL.LU R15, [R1+0x3c] ;  /* 0x00003c00010f7983 */ /* 0x000ea80000300800 */
[----:B--2---:R2:W-:Y:S04]  /*409c0*/  STL.64 [R1+0x1ee0], R14 ;  /* 0x001ee00e01007387 */ /* 0x0045e80000100a00 */
[----:B------:R-:W3:Y:S04]  /*409d0*/  LDL.LU R8, [R1+0x440] ;  /* 0x0004400001087983 */ /* 0x000ee80000300800 */
[----:B------:R-:W3:Y:S04]  /*409e0*/  LDL.LU R9, [R1+0x444] ;  /* 0x0004440001097983 */ /* 0x000ee80000300800 */
[----:B-1----:R-:W4:Y:S04]  /*409f0*/  LDL.LU R10, [R1+0x448] ;  /* 0x00044800010a7983 */ /* 0x002f280000300800 */
        /* <DEDUP_REMOVED lines=18> */
[----:B------:R-:W4:Y:S01]  /*40b20*/  LDL.LU R11, [R1+0x4cc] ;  /* 0x0004cc00010b7983 */ /* 0x000f220000300800 */
[----:B------:R-:W-:-:S02]  /*40b30*/  IMAD.MOV.U32 R26, RZ, RZ, R2 ;  /* 0x000000ffff1a7224 */ /* 0x000fc400078e0002 */
[----:B------:R-:W-:Y:S01]  /*40b40*/  IMAD.MOV.U32 R3, RZ, RZ, R4 ;  /* 0x000000ffff037224 */ /* 0x000fe200078e0004 */
[----:B------:R-:W-:Y:S01]  /*40b50*/  MOV R2, R5 ;  /* 0x0000000500027202 */ /* 0x000fe20000000f00 */
[----:B------:R-:W-:Y:S02]  /*40b60*/  IMAD.MOV.U32 R13, RZ, RZ, R16 ;  /* 0x000000ffff0d7224 */ /* 0x000fe400078e0010 */
[----:B------:R-:W-:Y:S02]  /*40b70*/  IMAD.MOV.U32 R12, RZ, RZ, R17 ;  /* 0x000000ffff0c7224 */ /* 0x000fe400078e0011 */
[----:B------:R-:W-:Y:S01]  /*40b80*/  IMAD.MOV.U32 R23, RZ, RZ, R26 ;  /* 0x000000ffff177224 */ /* 0x000fe200078e001a */
[----:B----4-:R-:W-:Y:S04]  /*40b90*/  STL.64 [R1+0x1f20], R10 ;  /* 0x001f200a01007387 */ /* 0x010fe80000100a00 */
[----:B---3--:R1:W-:Y:S04]  /*40ba0*/  STL.64 [R1+0x1f18], R8 ;  /* 0x001f180801007387 */ /* 0x0083e80000100a00 */
[----:B--2---:R-:W2:Y:S04]  /*40bb0*/  LDL.LU R14, [R1+0x68] ;  /* 0x00006800010e7983 */ /* 0x004ea80000300800 */
[----:B------:R-:W2:Y:S04]  /*40bc0*/  LDL.LU R15, [R1+0x6c] ;  /* 0x00006c00010f7983 */ /* 0x000ea80000300800 */
        /* <DEDUP_REMOVED lines=8> */
[----:B------:R-:W-:Y:S04]  /*40c50*/  STL.64 [R1+0x80], R16 ;  /* 0x0000801001007387 */ /* 0x000fe80000100a00 */
[----:B------:R-:W-:Y:S04]  /*40c60*/  STL.64 [R1+0x88], R18 ;  /* 0x0000881201007387 */ /* 0x000fe80000100a00 */
[----:B------:R-:W1:Y:S04]  /*40c70*/  LDSM.16.M88.4 R16, [R27+UR9+0x98180] ;  /* 0x098180091b10783b */ /* 0x000e680008000200 */
[----:B------:R-:W4:Y:S04]  /*40c80*/  LDSM.16.M88.4 R24, [R27+UR9+0x9c180] ;  /* 0x09c180091b18783b */ /* 0x000f280008000200 */
[----:B-1----:R-:W-:Y:S04]  /*40c90*/  STL.64 [R1+0x70], R16 ;  /* 0x0000701001007387 */ /* 0x002fe80000100a00 */
[----:B------:R1:W-:Y:S04]  /*40ca0*/  STL.64 [R1+0x78], R18 ;  /* 0x0000781201007387 */ /* 0x0003e80000100a00 */
[----:B-1----:R-:W2:Y:S04]  /*40cb0*/  LDL.LU.64 R18, [R1+0x1f30] ;  /* 0x001f300001127983 */ /* 0x002ea80000300a00 */
[----:B------:R-:W2:Y:S04]  /*40cc0*/  LDL.LU.64 R16, [R1+0x1f28] ;  /* 0x001f280001107983 */ /* 0x000ea80000300a00 */
[----:B----4-:R1:W-:Y:S02]  /*40cd0*/  STL.64 [R1+0x1e28], R26 ;  /* 0x001e281a01007387 */ /* 0x0103e40000100a00 */
[----:B-1----:R-:W-:-:S02]  /*40ce0*/  IMAD.MOV.U32 R26, RZ, RZ, R23 ;  /* 0x000000ffff1a7224 */ /* 0x002fc400078e0017 */
[----:B------:R-:W1:Y:S04]  /*40cf0*/  LDS R23, [R28+UR8+0x32200] ;  /* 0x032200081c177984 */ /* 0x000e680008000800 */
[----:B------:R-:W-:Y:S04]  /*40d00*/  STL.64 [R1+0x1e20], R24 ;  /* 0x001e201801007387 */ /* 0x000fe80000100a00 */
[----:B-1----:R-:W-:Y:S04]  /*40d10*/  STL.64 [R1+0x1d70], R22 ;  /* 0x001d701601007387 */ /* 0x002fe80000100a00 */
[----:B------:R1:W-:Y:S04]  /*40d20*/  STL.64 [R1+0x1d68], R20 ;  /* 0x001d681401007387 */ /* 0x0003e80000100a00 */
[----:B-1----:R-:W4:Y:S04]  /*40d30*/  LDL.LU R20, [R1+0x200] ;  /* 0x0002000001147983 */ /* 0x002f280000300800 */
[----:B------:R-:W4:Y:S04]  /*40d40*/  LDL.LU R21, [R1+0x204] ;  /* 0x0002040001157983 */ /* 0x000f280000300800 */
[----:B------:R-:W2:Y:S04]  /*40d50*/  LDL.LU R22, [R1+0x208] ;  /* 0x0002080001167983 */ /* 0x000ea80000300800 */
[----:B------:R-:W2:Y:S04]  /*40d60*/  LDL.LU R23, [R1+0x20c] ;  /* 0x00020c0001177983 */ /* 0x000ea80000300800 */
[----:B--2---:R-:W-:Y:S04]  /*40d70*/  STL.64 [R1+0x1d80], R22 ;  /* 0x001d801601007387 */ /* 0x004fe80000100a00 */
[----:B----4-:R1:W-:Y:S02]  /*40d80*/  STL.64 [R1+0x1d78], R20 ;  /* 0x001d781401007387 */ /* 0x0103e40000100a00 */
[----:B-1----:R-:W-:-:S02]  /*40d90*/  IMAD.MOV.U32 R20, RZ, RZ, R13 ;  /* 0x000000ffff147224 */ /* 0x002fc400078e000d */
[----:B------:R-:W-:Y:S02]  /*40da0*/  IMAD.MOV.U32 R21, RZ, RZ, R12 ;  /* 0x000000ffff157224 */ /* 0x000fe400078e000c */
[C---:B------:R-:W-:Y:S03]  /*40db0*/  HMMA.1688.F32.TF32 R12, R16.reuse, R14, R8 ;  /* 0x0000000e100c723c */ /* 0x040fe60000081008 */
        /* <DEDUP_REMOVED lines=23> */
[----:B------:R-:W3:-:S15]  /*40f30*/  LDL.LU.64 R10, [R1+0x1ed8] ;  /* 0x001ed800010a7983 */ /* 0x000ede0000300a00 */
[----:B------:R-:W-:Y:S02]  /*40f40*/  NOP ;  /* 0x0000000000007918 */ /* 0x000fe40000000000 */
[----:B------:R-:W-:Y:S04]  /*40f50*/  STL.64 [R1+0x440], R12 ;  /* 0x0004400c01007387 */ /* 0x000fe80000100a00 */
[----:B------:R1:W-:Y:S04]  /*40f60*/  STL.64 [R1+0x448], R14 ;  /* 0x0004480e01007387 */ /* 0x0003e80000100a00 */
[----:B-1----:R-:W4:Y:S04]  /*40f70*/  LDL.LU.64 R14, [R1+0x1ed0] ;  /* 0x001ed000010e7983 */ /* 0x002f280000300a00 */
[----:B------:R-:W4:Y:S01]  /*40f80*/  LDL.LU.64 R12, [R1+0x1ec8] ;  /* 0x001ec800010c7983 */ /* 0x000f220000300a00 */
[----:B---3--:R-:W-:Y:S03]  /*40f90*/  HMMA.1688.F32.TF32 R8, R16, R10, R4 ;  /* 0x0000000a1008723c */ /* 0x008fe60000081004 */
[----:B------:R-:W4:-:S15]  /*40fa0*/  LDL.LU.64 R6, [R1+0x1ec0] ;  /* 0x001ec00001067983 */ /* 0x000f1e0000300a00 */
[----:B------:R-:W-:Y:S01]  /*40fb0*/  NOP ;  /* 0x0000000000007918 */ /* 0x000fe20000000000 */
[----:B------:R-:W-:Y:S04]  /*40fc0*/  STL.64 [R1+0x410], R8 ;  /* 0x0004100801007387 */ /* 0x000fe80000100a00 */
[----:B------:R1:W-:Y:S04]  /*40fd0*/  STL.64 [R1+0x418], R10 ;  /* 0x0004180a01007387 */ /* 0x0003e80000100a00 */
[----:B-1----:R-:W3:Y:S04]  /*40fe0*/  LDL.LU.64 R10, [R1+0x1eb8] ;  /* 0x001eb800010a7983 */ /* 0x002ee80000300a00 */
[----:B------:R-:W3:Y:S01]  /*40ff0*/  LDL.LU.64 R8, [R1+0x1eb0] ;  /* 0x001eb00001087983 */ /* 0x000ee20000300a00 */
[----:B----4-:R-:W-:Y:S03]  /*41000*/  HMMA.1688.F32.TF32 R4, R16, R6, R12 ;  /* 0x000000061004723c */ /* 0x010fe6000008100c */
[----:B------:R-:W4:Y:S04]  /*41010*/  LDL.LU.64 R14, [R1+0x1ea8] ;  /* 0x001ea800010e7983 */ /* 0x000f280000300a00 */
[----:B------:R-:W4:-:S12]  /*41020*/  LDL.LU.64 R12, [R1+0x1ea0] ;  /* 0x001ea000010c7983 */ /* 0x000f180000300a00 */
[----:B------:R-:W-:Y:S04]  /*41030*/  STL.64 [R1+0x400], R4 ;  /* 0x0004000401007387 */ /* 0x000fe80000100a00 */
[----:B------:R1:W-:Y:S04]  /*41040*/  STL.64 [R1+0x408], R6 ;  /* 0x0004080601007387 */ /* 0x0003e80000100a00 */
[----:B-1----:R-:W3:Y:S04]  /*41050*/  LDL.LU.64 R6, [R1+0x1e98] ;  /* 0x001e980001067983 */ /* 0x002ee80000300a00 */
[----:B------:R-:W4:Y:S01]  /*41060*/  LDL.LU.64 R4, [R1+0x1e90] ;  /* 0x001e900001047983 */ /* 0x000f220000300a00 */
[----:B------:R-:W-:-:S07]  /*41070*/  MOV R27, R29 ;  /* 0x0000001d001b7202 */ /* 0x000fce0000000f00 */
[C---:B--2---:R-:W-:Y:S08]  /*41080*/  HMMA.1688.F32.TF32 R20, R16.reuse, R26, R20 ;  /* 0x0000001a1014723c */ /* 0x044ff00000081014 */
[----:B---3--:R-:W-:Y:S01]  /*41090*/  HMMA.1688.F32.TF32 R8, R16, R6, R8 ;  /* 0x000000061008723c */ /* 0x008fe20000081008 */
[----:B----4-:R1:W-:Y:S10]  /*410a0*/  STL.64 [R1+0x1d88], R4 ;  /* 0x001d880401007387 */ /* 0x0103f40000100a00 */
[----:B------:R-:W-:Y:S04]  /*410b0*/  STL.64 [R1+0x3f0], R20 ;  /* 0x0003f01401007387 */ /* 0x000fe80000100a00 */
[----:B------:R-:W-:Y:S04]  /*410c0*/  STL.64 [R1+0x3f8], R22 ;  /* 0x0003f81601007387 */ /* 0x000fe80000100a00 */
[----:B-1----:R-:W2:Y:S04]  /*410d0*/  LDL.LU R4, [R1+0x210] ;  /* 0x0002100001047983 */ /* 0x002ea80000300800 */
[----:B------:R1:W-:Y:S04]  /*410e0*/  STL.64 [R1+0x370], R8 ;  /* 0x0003700801007387 */ /* 0x0003e80000100a00 */
[----:B------:R3:W-:Y:S04]  /*410f0*/  STL.64 [R1+0x378], R10 ;  /* 0x0003780a01007387 */ /* 0x0007e80000100a00 */
[----:B------:R-:W2:Y:S04]  /*41100*/  LDL.LU R5, [R1+0x214] ;  /* 0x0002140001057983 */ /* 0x000ea80000300800 */
[----:B------:R-:W4:Y:S04]  /*41110*/  LDL.LU R6, [R1+0x218] ;  /* 0x0002180001067983 */ /* 0x000f280000300800 */
[----:B------:R-:W4:Y:S04]  /*41120*/  LDL.LU R7, [R1+0x21c] ;  /* 0x00021c0001077983 */ /* 0x000f280000300800 */
[----:B------:R-:W2:Y:S04]  /*41130*/  LDL.LU R24, [R1+0x330] ;  /* 0x0003300001187983 */ /* 0x000ea80000300800 */
[----:B------:R-:W2:Y:S04]  /*41140*/  LDL.LU R25, [R1+0x334] ;  /* 0x0003340001197983 */ /* 0x000ea80000300800 */
[----:B------:R-:W2:Y:S04]  /*41150*/  LDL.LU R26, [R1+0x338] ;  /* 0x00033800011a7983 */ /* 0x000ea80000300800 */
[----:B------:R-:W2:Y:S04]  /*41160*/  LDL.LU R27, [R1+0x33c] ;  /* 0x00033c00011b7983 */ /* 0x000ea80000300800 */
[----:B-1----:R-:W2:Y:S04]  /*41170*/  LDL.LU R8, [R1+0x340] ;  /* 0x0003400001087983 */ /* 0x002ea80000300800 */
[----:B------:R-:W2:Y:S04]  /*41180*/  LDL.LU R9, [R1+0x344] ;  /* 0x0003440001097983 */ /* 0x000ea80000300800 */
[----:B---3--:R-:W3:Y:S04]  /*41190*/  LDL.LU R10, [R1+0x348] ;  /* 0x00034800010a7983 */ /* 0x008ee80000300800 */
[----:B------:R-:W3:Y:S04]  /*411a0*/  LDL.LU R11, [R1+0x34c] ;  /* 0x00034c00010b7983 */ /* 0x000ee80000300800 */
[----:B---3--:R-:W-:Y:S04]  /*411b0*/  STL.64 [R1+0x1e68], R10 ;  /* 0x001e680a01007387 */ /* 0x008fe80000100a00 */
[----:B--2---:R1:W-:Y:S04]  /*411c0*/  STL.64 [R1+0x1e60], R8 ;  /* 0x001e600801007387 */ /* 0x0043e80000100a00 */
[----:B-1----:R-:W2:Y:S04]  /*411d0*/  LDL.64 R8, [R1+0xc0] ;  /* 0x0000c00001087983 */ /* 0x002ea80000100a00 */
[----:B--2---:R1:W-:Y:S04]  /*411e0*/  STL.64 [R1+0x1e78], R8 ;  /* 0x001e780801007387 */ /* 0x0043e80000100a00 */
[----:B-1----:R-:W2:Y:S04]  /*411f0*/  LDL.64 R8, [R1+0xd0] ;  /* 0x0000d00001087983 */ /* 0x002ea80000100a00 */
[----:B------:R-:W-:Y:S04]  /*41200*/  STL.64 [R1+0x1e58], R26 ;  /* 0x001e581a01007387 */ /* 0x000fe80000100a00 */
[----:B------:R1:W-:Y:S04]  /*41210*/  STL.64 [R1+0x1e50], R24 ;  /* 0x001e501801007387 */ /* 0x0003e80000100a00 */
[----:B-1----:R-:W3:Y:S04]  /*41220*/  LDL.64 R24, [R1+0xb0] ;  /* 0x0000b00001187983 */ /* 0x002ee80000100a00 */
[----:B---3--:R1:W-:Y:S04]  /*41230*/  STL.64 [R1+0x1e70], R24 ;  /* 0x001e701801007387 */ /* 0x0083e80000100a00 */
        /* <DEDUP_REMOVED lines=10> */
[----:B----4-:R-:W-:Y:S04]  /*412e0*/  STL.64 [R1+0x1d98], R6 ;  /* 0x001d980601007387 */ /* 0x010fe80000100a00 */
[----:B------:R1:W-:Y:S04]  /*412f0*/  STL.64 [R1+0x1d90], R4 ;  /* 0x001d900401007387 */ /* 0x0003e80000100a00 */
[----:B-1----:R-:W3:Y:S04]  /*41300*/  LDL.64 R4, [R1+0x90] ;  /* 0x0000900001047983 */ /* 0x002ee80000100a00 */
        /* <DEDUP_REMOVED lines=11> */
[----:B------:R-:W3:Y:S04]  /*413c0*/  LDL.LU R20, [R1+0x320] ;  /* 0x0003200001147983 */ /* 0x000ee80000300800 */
[----:B------:R-:W3:Y:S04]  /*413d0*/  LDL.LU R21, [R1+0x324] ;  /* 0x0003240001157983 */ /* 0x000ee80000300800 */
[----:B------:R-:W3:Y:S04]  /*413e0*/  LDL.LU R22, [R1+0x328] ;  /* 0x0003280001167983 */ /* 0x000ee80000300800 */
[----:B------:R-:W3:Y:S04]  /*413f0*/  LDL.LU R23, [R1+0x32c] ;  /* 0x00032c0001177983 */ /* 0x000ee80000300800 */
[----:B----4-:R-:W-:Y:S04]  /*41400*/  STL.64 [R1+0x1db8], R18 ;  /* 0x001db81201007387 */ /* 0x010fe80000100a00 */
[----:B--2---:R1:W-:Y:S04]  /*41410*/  STL.64 [R1+0x1db0], R16 ;  /* 0x001db01001007387 */ /* 0x0043e80000100a00 */
[----:B------:R-:W-:Y:S04]  /*41420*/  STL.64 [R1+0x360], R24 ;  /* 0x0003601801007387 */ /* 0x000fe80000100a00 */
[----:B------:R2:W-:Y:S01]  /*41430*/  STL.64 [R1+0x368], R26 ;  /* 0x0003681a01007387 */ /* 0x0005e20000100a00 */
[----:B-1----:R-:W-:-:S02]  /*41440*/  IMAD.MOV.U32 R16, RZ, RZ, R3 ;  /* 0x000000ffff107224 */ /* 0x002fc400078e0003 */
[----:B------:R-:W-:Y:S01]  /*41450*/  IMAD.MOV.U32 R17, RZ, RZ, R2 ;  /* 0x000000ffff117224 */ /* 0x000fe200078e0002 */
[----:B--2---:R-:W2:Y:S04]  /*41460*/  LDL.LU.64 R26, [R1+0x1e88] ;  /* 0x001e8800011a7983 */ /* 0x004ea80000300a00 */
[----:B------:R-:W2:Y:S01]  /*41470*/  LDL.LU.64 R24, [R1+0x1e80] ;  /* 0x001e800001187983 */ /* 0x000ea20000300a00 */
[----:B------:R-:W-:Y:S01]  /*41480*/  MOV R3, R8 ;  /* 0x0000000800037202 */ /* 0x000fe20000000f00 */
[----:B------:R-:W-:Y:S02]  /*41490*/  IMAD.MOV.U32 R2, RZ, RZ, R9 ;  /* 0x000000ffff027224 */ /* 0x000fe400078e0009 */
[----:B------:R-:W2:Y:S02]  /*414a0*/  LDL.LU.64 R8, [R1+0x1e78] ;  /* 0x001e780001087983 */ /* 0x000ea40000300a00 */
[----:B--2---:R-:W-:Y:S01]  /*414b0*/  HMMA.1688.F32.TF32 R24, R12, R8, R24 ;  /* 0x000000080c18723c */ /* 0x004fe20000081018 */
[----:B------:R-:W-:-:S02]  /*414c0*/  IMAD.MOV.U32 R7, RZ, RZ, R8 ;  /* 0x000000ffff077224 */ /* 0x000fc400078e0008 */
[----:B------:R-:W-:-:S15]  /*414d0*/  IMAD.MOV.U32 R6, RZ, RZ, R9 ;  /* 0x000000ffff067224 */ /* 0x000fde00078e0009 */
[----:B------:R-:W-:Y:S01]  /*414e0*/  NOP ;  /* 0x0000000000007918 */ /* 0x000fe20000000000 */
[----:B------:R1:W-:Y:S04]  /*414f0*/  STL.64 [R1+0x350], R24 ;  /* 0x0003501801007387 */ /* 0x0003e80000100a00 */
[----:B------:R2:W-:Y:S04]  /*41500*/  STL.64 [R1+0x358], R26 ;  /* 0x0003581a01007387 */ /* 0x0005e80000100a00 */
[----:B-1----:R-:W4:Y:S04]  /*41510*/  LDL.LU.64 R24, [R1+0x1e70] ;  /* 0x001e700001187983 */ /* 0x002f280000300a00 */
[----:B------:R-:W4:Y:S04]  /*41520*/  LDL.LU.64 R10, [R1+0x1e68] ;  /* 0x001e6800010a7983 */ /* 0x000f280000300a00 */
[----:B------:R-:W4:Y:S02]  /*41530*/  LDL.LU.64 R8, [R1+0x1e60] ;  /* 0x001e600001087983 */ /* 0x000f240000300a00 */
[----:B----4-:R-:W-:-:S15]  /*41540*/  HMMA.1688.F32.TF32 R8, R12, R24, R8 ;  /* 0x000000180c08723c */ /* 0x010fde0000081008 */
[----:B------:R-:W-:-:S04]  /*41550*/  NOP ;  /* 0x0000000000007918 */ /* 0x000fc80000000000 */
[----:B------:R1:W-:Y:S04]  /*41560*/  STL.64 [R1+0x340], R8 ;  /* 0x0003400801007387 */ /* 0x0003e80000100a00 */
[----:B------:R-:W-:Y:S04]  /*41570*/  STL.64 [R1+0x348], R10 ;  /* 0x0003480a01007387 */ /* 0x000fe80000100a00 */
[----:B--2---:R-:W2:Y:S01]  /*41580*/  LDL.LU.64 R26, [R1+0x1e58] ;  /* 0x001e5800011a7983 */ /* 0x004ea20000300a00 */
[----:B-1----:R-:W-:Y:S01]  /*41590*/  IMAD.MOV.U32 R9, RZ, RZ, R24 ;  /* 0x000000ffff097224 */ /* 0x002fe200078e0018 */
[----:B------:R-:W-:-:S02]  /*415a0*/  MOV R8, R25 ;  /* 0x0000001900087202 */ /* 0x000fc40000000f00 */
[----:B------:R-:W2:Y:S04]  /*415b0*/  LDL.LU.64 R24, [R1+0x1e50] ;  /* 0x001e500001187983 */ /* 0x000ea80000300a00 */
[----:B------:R1:W-:Y:S01]  /*415c0*/  STL.64 [R1+0x1dc8], R16 ;  /* 0x001dc81001007387 */ /* 0x0003e20000100a00 */
[----:B--2---:R-:W-:Y:S01]  /*415d0*/  HMMA.1688.F32.TF32 R24, R12, R16, R24 ;  /* 0x000000100c18723c */ /* 0x004fe20000081018 */
[----:B-1----:R-:W-:Y:S02]  /*415e0*/  IMAD.MOV.U32 R16, RZ, RZ, R9 ;  /* 0x000000ffff107224 */ /* 0x002fe400078e0009 */
[----:B------:R-:W-:-:S15]  /*415f0*/  IMAD.MOV.U32 R17, RZ, RZ, R8 ;  /* 0x000000ffff117224 */ /* 0x000fde00078e0008 */
[----:B------:R-:W-:Y:S01]  /*41600*/  NOP ;  /* 0x0000000000007918 */ /* 0x000fe20000000000 */
[----:B------:R1:W-:Y:S04]  /*41610*/  STL.64 [R1+0x330], R24 ;  /* 0x0003301801007387 */ /* 0x0003e80000100a00 */
[----:B------:R-:W-:Y:S04]  /*41620*/  STL.64 [R1+0x338], R26 ;  /* 0x0003381a01007387 */ /* 0x000fe80000100a00 */
[----:B------:R2:W-:Y:S04]  /*41630*/  STL.64 [R1+0x1de0], R16 ;  /* 0x001de01001007387 */ /* 0x0005e80000100a00 */
[----:B-1----:R-:W4:Y:S01]  /*41640*/  LDL.64 R24, [R1+0x70] ;  /* 0x0000700001187983 */ /* 0x002f220000100a00 */
[----:B---3--:R-:W-:Y:S03]  /*41650*/  HMMA.1688.F32.TF32 R20, R12, R4, R20 ;  /* 0x000000040c14723c */ /* 0x008fe60000081014 */
[----:B----4-:R1:W-:Y:S04]  /*41660*/  STL.64 [R1+0x1e40], R24 ;  /* 0x001e401801007387 */ /* 0x0103e80000100a00 */
[----:B------:R-:W3:Y:S04]  /*41670*/  LDL.LU R8, [R1+0x270] ;  /* 0x0002700001087983 */ /* 0x000ee80000300800 */
[----:B------:R-:W3:Y:S04]  /*41680*/  LDL.LU R9, [R1+0x274] ;  /* 0x0002740001097983 */ /* 0x000ee80000300800 */
[----:B------:R-:W4:Y:S04]  /*41690*/  LDL.LU R10, [R1+0x278] ;  /* 0x00027800010a7983 */ /* 0x000f280000300800 */
[----:B------:R-:W4:Y:S01]  /*416a0*/  LDL.LU R11, [R1+0x27c] ;  /* 0x00027c00010b7983 */ /* 0x000f220000300800 */
[----:B--2---:R-:W-:-:S02]  /*416b0*/  IMAD.MOV.U32 R16, RZ, RZ, R7 ;  /* 0x000000ffff107224 */ /* 0x004fc400078e0007 */
[----:B------:R-:W-:Y:S01]  /*416c0*/  IMAD.MOV.U32 R17, RZ, RZ, R6 ;  /* 0x000000ffff117224 */ /* 0x000fe200078e0006 */
        /* <DEDUP_REMOVED lines=51> */
[----:B------:R-:W4:Y:S04]  /*41a00*/  LDL.LU.64 R26, [R1+0x1e28] ;  /* 0x001e2800011a7983 */ /* 0x000f280000300a00 */
[----:B------:R-:W3:Y:S02]  /*41a10*/  LDL.LU.64 R24, [R1+0x1e20] ;  /* 0x001e200001187983 */ /* 0x000ee40000300a00 */
[----:B---3--:R-:W-:Y:S02]  /*41a20*/  HMMA.1688.F32.TF32 R12, R12, R24, R8 ;  /* 0x000000180c0c723c */ /* 0x008fe40000081008 */
[----:B------:R-:W2:Y:S04]  /*41a30*/  LDL.LU.64 R10, [R1+0x1e18] ;  /* 0x001e1800010a7983 */ /* 0x000ea80000300a00 */
[----:B------:R-:W2:-:S13]  /*41a40*/  LDL.LU.64 R8, [R1+0x1e10] ;  /* 0x001e100001087983 */ /* 0x000e9a0000300a00 */
[----:B------:R-:W-:Y:S04]  /*41a50*/  STL.64 [R1+0x270], R12 ;  /* 0x0002700c01007387 */ /* 0x000fe80000100a00 */
        /* <DEDUP_REMOVED lines=27> */
[----:B------:R-:W-:Y:S01]  /*41c10*/  MOV R13, R2 ;  /* 0x00000002000d7202 */ /* 0x000fe20000000f00 */
[----:B--2---:R-:W-:-:S02]  /*41c20*/  IMAD.MOV.U32 R3, RZ, RZ, R4 ;  /* 0x000000ffff037224 */ /* 0x004fc400078e0004 */
        /* <DEDUP_REMOVED lines=9> */
[----:B---3--:R-:W-:Y:S02]  /*41cc0*/  HMMA.1688.F32.TF32 R20, R8, R20, R4 ;  /* 0x000000140814723c */ /* 0x008fe40000081004 */
[----:B------:R-:W3:-:S15]  /*41cd0*/  LDL.LU.64 R4, [R1+0x1d88] ;  /* 0x001d880001047983 */ /* 0x000ede0000300a00 */
[----:B------:R-:W-:Y:S02]  /*41ce0*/  NOP ;  /* 0x0000000000007918 */ /* 0x000fe40000000000 */
[----:B------:R-:W-:Y:S04]  /*41cf0*/  STL.64 [R1+0x210], R20 ;  /* 0x0002101401007387 */ /* 0x000fe80000100a00 */
[----:B------:R1:W-:Y:S04]  /*41d00*/  STL.64 [R1+0x218], R22 ;  /* 0x0002181601007387 */ /* 0x0003e80000100a00 */
[----:B-1----:R-:W2:Y:S04]  /*41d10*/  LDL.LU.64 R22, [R1+0x1d80] ;  /* 0x001d800001167983 */ /* 0x002ea80000300a00 */
[----:B------:R-:W2:Y:S02]  /*41d20*/  LDL.LU.64 R20, [R1+0x1d78] ;  /* 0x001d780001147983 */ /* 0x000ea40000300a00 */
[C---:B--2---:R-:W-:Y:S08]  /*41d30*/  HMMA.1688.F32.TF32 R12, R8.reuse, R12, R20 ;  /* 0x0000000c080c723c */ /* 0x044ff00000081014 */
[----:B------:R-:W-:Y:S01]  /*41d40*/  HMMA.1688.F32.TF32 R8, R8, R24, R16 ;  /* 0x000000180808723c */ /* 0x000fe20000081010 */
[----:B------:R-:W2:Y:S04]  /*41d50*/  LDL.LU.64 R22, [R1+0x1d70] ;  /* 0x001d700001167983 */ /* 0x000ea80000300a00 */
[----:B------:R-:W2:Y:S04]  /*41d60*/  LDL.LU.64 R20, [R1+0x1d68] ;  /* 0x001d680001147983 */ /* 0x000ea80000300a00 */
[----:B----4-:R-:W-:Y:S04]  /*41d70*/  STL.64 [R1+0x1ce0], R26 ;  /* 0x001ce01a01007387 */ /* 0x010fe80000100a00 */
[----:B------:R-:W-:Y:S04]  /*41d80*/  STL.64 [R1+0x200], R12 ;  /* 0x0002000c01007387 */ /* 0x000fe80000100a00 */
[----:B------:R-:W-:Y:S04]  /*41d90*/  STL.64 [R1+0x208], R14 ;  /* 0x0002080e01007387 */ /* 0x000fe80000100a00 */
[----:B------:R1:W-:Y:S04]  /*41da0*/  STL.64 [R1+0x1cd8], R24 ;  /* 0x001cd81801007387 */ /* 0x0003e80000100a00 */
[----:B------:R-:W-:Y:S04]  /*41db0*/  STL.64 [R1+0x170], R8 ;  /* 0x0001700801007387 */ /* 0x000fe80000100a00 */
[----:B------:R-:W-:Y:S04]  /*41dc0*/  STL.64 [R1+0x178], R10 ;  /* 0x0001780a01007387 */ /* 0x000fe80000100a00 */
[----:B-1----:R-:W4:Y:S04]  /*41dd0*/  LDL.64 R24, [R1+0x70] ;  /* 0x0000700001187983 */ /* 0x002f280000100a00 */
[----:B----4-:R1:W-:Y:S04]  /*41de0*/  STL.64 [R1+0x1cf8], R24 ;  /* 0x001cf81801007387 */ /* 0x0103e80000100a00 */
[----:B-1----:R-:W4:Y:S01]  /*41df0*/  LDL.64 R24, [R1+0x80] ;  /* 0x0000800001187983 */ /* 0x002f220000100a00 */
[----:B---3--:R-:W-:Y:S01]  /*41e00*/  MOV R17, R5 ;  /* 0x0000000500117202 */ /* 0x008fe20000000f00 */
[----:B------:R-:W-:-:S02]  /*41e10*/  IMAD.MOV.U32 R18, RZ, RZ, R4 ;  /* 0x000000ffff127224 */ /* 0x000fc400078e0004 */
[----:B----4-:R-:W-:Y:S04]  /*41e20*/  STL.64 [R1+0x1d10], R24 ;  /* 0x001d101801007387 */ /* 0x010fe80000100a00 */
[----:B------:R-:W3:Y:S04]  /*41e30*/  LDL.LU R16, [R1+0x130] ;  /* 0x0001300001107983 */ /* 0x000ee80000300800 */
[----:B------:R-:W2:Y:S04]  /*41e40*/  LDL.LU R5, [R1+0x1d64] ;  /* 0x001d640001057983 */ /* 0x000ea80000300800 */
[----:B------:R-:W2:Y:S04]  /*41e50*/  LDL.LU R4, [R1+0x1d60] ;  /* 0x001d600001047983 */ /* 0x000ea80000300800 */
[----:B------:R-:W4:Y:S04]  /*41e60*/  LDL.LU R19, [R1+0x13c] ;  /* 0x00013c0001137983 */ /* 0x000f280000300800 */
[----:B------:R-:W2:Y:S04]  /*41e70*/  LDL.LU R12, [R1+0x150] ;  /* 0x00015000010c7983 */ /* 0x000ea80000300800 */
[----:B------:R-:W2:Y:S04]  /*41e80*/  LDL.LU R13, [R1+0x154] ;  /* 0x00015400010d7983 */ /* 0x000ea80000300800 */
[----:B------:R-:W2:Y:S04]  /*41e90*/  LDL.LU R14, [R1+0x158] ;  /* 0x00015800010e7983 */ /* 0x000ea80000300800 */
[----:B------:R-:W2:Y:S04]  /*41ea0*/  LDL.LU R15, [R1+0x15c] ;  /* 0x00015c00010f7983 */ /* 0x000ea80000300800 */
[----:B------:R-:W3:Y:S04]  /*41eb0*/  LDL.LU R6, [R1+0x168] ;  /* 0x0001680001067983 */ /* 0x000ee80000300800 */
[----:B------:R-:W3:Y:S04]  /*41ec0*/  LDL.LU R7, [R1+0x16c] ;  /* 0x00016c0001077983 */ /* 0x000ee80000300800 */
[----:B--2---:R-:W-:Y:S04]  /*41ed0*/  STL.64 [R1+0x1d58], R14 ;  /* 0x001d580e01007387 */ /* 0x004fe80000100a00 */
[----:B------:R1:W-:Y:S04]  /*41ee0*/  STL.64 [R1+0x1d50], R12 ;  /* 0x001d500c01007387 */ /* 0x0003e80000100a00 */
[----:B-1----:R-:W2:Y:S04]  /*41ef0*/  LDL.64 R12, [R1+0xd0] ;  /* 0x0000d000010c7983 */ /* 0x002ea80000100a00 */
[----:B----4-:R-:W-:Y:S04]  /*41f00*/  STL.64 [R1+0x1d38], R18 ;  /* 0x001d381201007387 */ /* 0x010fe80000100a00 */
[----:B---3--:R1:W-:Y:S04]  /*41f10*/  STL.64 [R1+0x1d30], R16 ;  /* 0x001d301001007387 */ /* 0x0083e80000100a00 */
[----:B-1----:R-:W3:Y:S01]  /*41f20*/  LDL.64 R16, [R1+0xb0] ;  /* 0x0000b00001107983 */ /* 0x002ee20000100a00 */
[----:B------:R-:W-:-:S02]  /*41f30*/  IMAD.MOV.U32 R24, RZ, RZ, R3 ;  /* 0x000000ffff187224 */ /* 0x000fc400078e0003 */
[----:B------:R-:W-:Y:S01]  /*41f40*/  IMAD.MOV.U32 R25, RZ, RZ, R2 ;  /* 0x000000ffff197224 */ /* 0x000fe200078e0002 */
[----:B---3--:R1:W-:Y:S04]  /*41f50*/  STL.64 [R1+0x1d48], R16 ;  /* 0x001d481001007387 */ /* 0x0083e80000100a00 */
[----:B-1----:R-:W3:Y:S04]  /*41f60*/  LDL.64 R16, [R1+0xc0] ;  /* 0x0000c00001107983 */ /* 0x002ee80000100a00 */
        /* <DEDUP_REMOVED lines=17> */
[----:B------:R-:W-:Y:S03]  /*42080*/  HMMA.1688.F32.TF32 R4, R20, R12, R4 ;  /* 0x0000000c1404723c */ /* 0x000fe60000081004 */
        /* <DEDUP_REMOVED lines=12> */
[----:B------:R1:W-:Y:S04]  /*42150*/  STL.64 [R1+0x160], R4 ;  /* 0x0001600401007387 */ /* 0x0003e80000100a00 */
[----:B------:R-:W-:Y:S04]  /*42160*/  STL.64 [R1+0x168], R6 ;  /* 0x0001680601007387 */ /* 0x000fe80000100a00 */
[----:B------:R-:W3:Y:S04]  /*42170*/  LDL.LU.64 R14, [R1+0x1d58] ;  /* 0x001d5800010e7983 */ /* 0x000ee80000300a00 */
[----:B------:R-:W-:Y:S01]  /*42180*/  LDS R6, [R0+UR8+0x32300] ;  /* 0x0323000800067984 */ /* 0x000fe20008000800 */
[----:B-1----:R-:W-:-:S02]  /*42190*/  IMAD.MOV.U32 R5, RZ, RZ, R12 ;  /* 0x000000ffff057224 */ /* 0x002fc400078e000c */
[----:B------:R-:W-:Y:S02]  /*421a0*/  IMAD.MOV.U32 R4, RZ, RZ, R13 ;  /* 0x000000ffff047224 */ /* 0x000fe400078e000d */
[----:B------:R-:W3:Y:S02]  /*421b0*/  LDL.LU.64 R12, [R1+0x1d50] ;  /* 0x001d5000010c7983 */ /* 0x000ee40000300a00 */
[----:B---3--:R-:W-:-:S15]  /*421c0*/  HMMA.1688.F32.TF32 R12, R20, R16, R12 ;  /* 0x00000010140c723c */ /* 0x008fde000008100c */
[----:B------:R-:W-:-:S04]  /*421d0*/  NOP ;  /* 0x0000000000007918 */ /* 0x000fc80000000000 */
[----:B------:R1:W-:Y:S04]  /*421e0*/  STL.64 [R1+0x150], R12 ;  /* 0x0001500c01007387 */ /* 0x0003e80000100a00 */
[----:B------:R3:W-:Y:S01]  /*421f0*/  STL.64 [R1+0x158], R14 ;  /* 0x0001580e01007387 */ /* 0x0007e20000100a00 */
[----:B-1----:R-:W-:Y:S01]  /*42200*/  IMAD.MOV.U32 R13, RZ, RZ, R16 ;  /* 0x000000ffff0d7224 */ /* 0x002fe200078e0010 */
[----:B------:R-:W-:Y:S02]  /*42210*/  MOV R12, R17 ;  /* 0x00000011000c7202 */ /* 0x000fe40000000f00 */
[----:B------:R-:W4:Y:S02]  /*42220*/  LDL.LU.64 R16, [R1+0x1d48] ;  /* 0x001d480001107983 */ /* 0x000f240000300a00 */
[----:B----4-:R-:W-:Y:S01]  /*42230*/  HMMA.1688.F32.TF32 R24, R20, R16, R24 ;  /* 0x000000101418723c */ /* 0x010fe20000081018 */
[----:B---3--:R-:W-:-:S02]  /*42240*/  IMAD.MOV.U32 R15, RZ, RZ, R16 ;  /* 0x000000ffff0f7224 */ /* 0x008fc400078e0010 */
[----:B------:R-:W-:-:S15]  /*42250*/  IMAD.MOV.U32 R14, RZ, RZ, R17 ;  /* 0x000000ffff0e7224 */ /* 0x000fde00078e0011 */
[----:B------:R-:W-:Y:S01]  /*42260*/  NOP ;  /* 0x0000000000007918 */ /* 0x000fe20000000000 */
        /* <DEDUP_REMOVED lines=8> */
[----:B------:R-:W-:Y:S04]  /*422f0*/  STL.64 [R1+0x138], R18 ;  /* 0x0001381201007387 */ /* 0x000fe80000100a00 */
[----:B------:R-:W-:Y:S01]  /*42300*/  LDS R18, [R0+UR8+0x32600] ;  /* 0x0326000800127984 */ /* 0x000fe20008000800 */
[----:B-1----:R-:W-:Y:S02]  /*42310*/  IMAD.MOV.U32 R17, RZ, RZ, R24 ;  /* 0x000000ffff117224 */ /* 0x002fe400078e0018 */
[----:B------:R-:W-:-:S02]  /*42320*/  IMAD.MOV.U32 R16, RZ, RZ, R25 ;  /* 0x000000ffff107224 */ /* 0x000fc400078e0019 */
        /* <DEDUP_REMOVED lines=25> */
[----:B------:R-:W2:Y:S01]  /*424c0*/  LDL.LU.64 R24, [R1+0x1cd8] ;  /* 0x001cd80001187983 */ /* 0x000ea20000300a00 */
[----:B------:R-:W-:-:S05]  /*424d0*/  LOP3.LUT R19, R0, 0x20, RZ, 0x3c, !PT ;  /* 0x0000002000137812 */ /* 0x000fca00078e3cff */
[----:B------:R-:W-:Y:S01]  /*424e0*/  LDS R7, [R19+UR8+0x32300] ;  /* 0x0323000813077984 */ /* 0x000fe20008000800 */
[----:B--2---:R-:W-:Y:S03]  /*424f0*/  HMMA.1688.F32.TF32 R8, R20, R24, R8 ;  /* 0x000000181408723c */ /* 0x004fe60000081008 */
[----:B---3--:R-:W-:Y:S04]  /*42500*/  STL.64 [R1+0x1c58], R26 ;  /* 0x001c581a01007387 */ /* 0x008fe80000100a00 */
[----:B------:R-:W-:-:S12]  /*42510*/  STL.64 [R1+0x1c50], R24 ;  /* 0x001c501801007387 */ /* 0x000fd80000100a00 */
[----:B------:R-:W-:Y:S04]  /*42520*/  STL.64 [R1], R8 ;  /* 0x0000000801007387 */ /* 0x000fe80000100a00 */
[----:B------:R-:W-:Y:S04]  /*42530*/  STL.64 [R1+0x8], R10 ;  /* 0x0000080a01007387 */ /* 0x000fe80000100a00 */
[----:B------:R-:W-:Y:S04]  /*42540*/  LDS R10, [R0+UR8+0x32400] ;  /* 0x03240008000a7984 */ /* 0x000fe80008000800 */
[----:B------:R-:W1:Y:S04]  /*42550*/  LDS R11, [R19+UR8+0x32400] ;  /* 0x03240008130b7984 */ /* 0x000e680008000800 */
[----:B------:R-:W-:Y:S04]  /*42560*/  LDS R8, [R0+UR8+0x30400] ;  /* 0x0304000800087984 */ /* 0x000fe80008000800 */
[----:B------:R-:W2:Y:S04]  /*42570*/  LDS R9, [R19+UR8+0x30400] ;  /* 0x0304000813097984 */ /* 0x000ea80008000800 */
[----:B-1----:R-:W-:Y:S04]  /*42580*/  STL.64 [R1+0x1c48], R10 ;  /* 0x001c480a01007387 */ /* 0x002fe80000100a00 */
[----:B--2---:R1:W-:Y:S04]  /*42590*/  STL.64 [R1+0x1c40], R8 ;  /* 0x001c400801007387 */ /* 0x0043e80000100a00 */
[----:B-1----:R-:W2:Y:S04]  /*425a0*/  LDL.LU R8, [R1+0x380] ;  /* 0x0003800001087983 */ /* 0x002ea80000300800 */
[----:B------:R-:W2:Y:S04]  /*425b0*/  LDL.LU R9, [R1+0x384] ;  /* 0x0003840001097983 */ /* 0x000ea80000300800 */
[----:B------:R-:W3:Y:S04]  /*425c0*/  LDL.LU R10, [R1+0x388] ;  /* 0x00038800010a7983 */ /* 0x000ee80000300800 */
[----:B------:R-:W3:Y:S04]  /*425d0*/  LDL.LU R11, [R1+0x38c] ;  /* 0x00038c00010b7983 */ /* 0x000ee80000300800 */
[----:B---3--:R-:W-:Y:S04]  /*425e0*/  STL.64 [R1+0x1c68], R10 ;  /* 0x001c680a01007387 */ /* 0x008fe80000100a00 */
[----:B--2---:R-:W-:Y:S04]  /*425f0*/  STL.64 [R1+0x1c60], R8 ;  /* 0x001c600801007387 */ /* 0x004fe80000100a00 */
        /* <DEDUP_REMOVED lines=13> */
[----:B------:R-:W-:Y:S02]  /*426d0*/  IMAD.MOV.U32 R25, RZ, RZ, R16 ;  /* 0x000000ffff197224 */ /* 0x000fe400078e0010 */
[----:B------:R-:W-:Y:S01]  /*426e0*/  IMAD.MOV.U32 R20, RZ, RZ, R5 ;  /* 0x000000ffff147224 */ /* 0x000fe200078e0005 */
[----:B------:R-:W-:Y:S04]  /*426f0*/  LDS R17, [R19+UR8+0x30600] ;  /* 0x0306000813117984 */ /* 0x000fe80008000800 */
[----:B------:R-:W-:Y:S04]  /*42700*/  STL.64 [R1+0x1c98], R24 ;  /* 0x001c981801007387 */ /* 0x000fe80000100a00 */
[----:B------:R-:W2:Y:S04]  /*42710*/  LDL.64 R8, [R1+0x90] ;  /* 0x0000900001087983 */ /* 0x000ea80000100a00 */
[----:B------:R-:W-:Y:S04]  /*42720*/  LDS R5, [R19+UR8+0x30300] ;  /* 0x0303000813057984 */ /* 0x000fe80008000800 */
[----:B------:R-:W-:Y:S04]  /*42730*/  LDS R16, [R0+UR8+0x30600] ;  /* 0x0306000800107984 */ /* 0x000fe80008000800 */
        /* <DEDUP_REMOVED lines=9> */
[----:B---3--:R-:W-:Y:S04]  /*427d0*/  STL.64 [R1+0x1ca8], R10 ;  /* 0x001ca80a01007387 */ /* 0x008fe80000100a00 */
[----:B--2---:R2:W-:Y:S04]  /*427e0*/  STL.64 [R1+0x1ca0], R8 ;  /* 0x001ca00801007387 */ /* 0x0045e80000100a00 */
[----:B------:R3:W-:Y:S04]  /*427f0*/  STL.64 [R1+0x1cb0], R24 ;  /* 0x001cb01801007387 */ /* 0x0007e80000100a00 */
[----:B--2---:R-:W2:Y:S04]  /*42800*/  LDL.LU R8, [R1+0x3c0] ;  /* 0x0003c00001087983 */ /* 0x004ea80000300800 */
[----:B------:R-:W2:Y:S04]  /*42810*/  LDL.LU R9, [R1+0x3c4] ;  /* 0x0003c40001097983 */ /* 0x000ea80000300800 */
[----:B------:R-:W4:Y:S04]  /*42820*/  LDL.LU R10, [R1+0x3c8] ;  /* 0x0003c800010a7983 */ /* 0x000f280000300800 */
[----:B------:R-:W4:Y:S01]  /*42830*/  LDL.LU R11, [R1+0x3cc] ;  /* 0x0003cc00010b7983 */ /* 0x000f220000300800 */
[----:B---3--:R-:W-:Y:S01]  /*42840*/  MOV R24, R13 ;  /* 0x0000000d00187202 */ /* 0x008fe20000000f00 */
[----:B------:R-:W-:-:S02]  /*42850*/  IMAD.MOV.U32 R25, RZ, RZ, R12 ;  /* 0x000000ffff197224 */ /* 0x000fc400078e000c */
[----:B------:R-:W-:Y:S04]  /*42860*/  LDS R13, [R19+UR8+0x30500] ;  /* 0x03050008130d7984 */ /* 0x000fe80008000800 */
[----:B------:R-:W3:Y:S04]  /*42870*/  LDS R12, [R0+UR8+0x30500] ;  /* 0x03050008000c7984 */ /* 0x000ee80008000800 */
[----:B------:R-:W1:Y:S01]  /*42880*/  LDS R19, [R19+UR8+0x32600] ;  /* 0x0326000813137984 */ /* 0x000e620008000800 */
[----:B------:R-:W-:-:S03]  /*42890*/  MOV R21, R4 ;  /* 0x0000000400157202 */ /* 0x000fc60000000f00 */
[----:B------:R-:W1:Y:S04]  /*428a0*/  LDS R4, [R0+UR8+0x30300] ;  /* 0x0303000800047984 */ /* 0x000e680008000800 */
[----:B----4-:R-:W-:Y:S04]  /*428b0*/  STL.64 [R1+0x1cc0], R10 ;  /* 0x001cc00a01007387 */ /* 0x010fe80000100a00 */
[----:B--2---:R2:W-:Y:S04]  /*428c0*/  STL.64 [R1+0x1cb8], R8 ;  /* 0x001cb80801007387 */ /* 0x0045e80000100a00 */
[----:B--2---:R-:W2:Y:S04]  /*428d0*/  LDL.LU R8, [R1+0x3d0] ;  /* 0x0003d00001087983 */ /* 0x004ea80000300800 */
[----:B------:R-:W2:Y:S04]  /*428e0*/  LDL.LU R9, [R1+0x3d4] ;  /* 0x0003d40001097983 */ /* 0x000ea80000300800 */
[----:B------:R-:W2:Y:S04]  /*428f0*/  LDL.LU R10, [R1+0x3d8] ;  /* 0x0003d800010a7983 */ /* 0x000ea80000300800 */
[----:B------:R-:W2:Y:S04]  /*42900*/  LDL.LU R11, [R1+0x3dc] ;  /* 0x0003dc00010b7983 */ /* 0x000ea80000300800 */
[----:B-1----:R-:W-:Y:S04]  /*42910*/  STL.64 [R1+0x1bc0], R14 ;  /* 0x001bc00e01007387 */ /* 0x002fe80000100a00 */
[----:B---3--:R1:W-:Y:S04]  /*42920*/  STL.64 [R1+0x1bb8], R12 ;  /* 0x001bb80c01007387 */ /* 0x0083e80000100a00 */
[----:B-1----:R-:W3:Y:S04]  /*42930*/  LDL.LU R12, [R1+0x3e0] ;  /* 0x0003e000010c7983 */ /* 0x002ee80000300800 */
[----:B------:R-:W3:Y:S04]  /*42940*/  LDL.LU R13, [R1+0x3e4] ;  /* 0x0003e400010d7983 */ /* 0x000ee80000300800 */
[----:B------:R-:W3:Y:S04]  /*42950*/  LDL.LU R14, [R1+0x3e8] ;  /* 0x0003e800010e7983 */ /* 0x000ee80000300800 */
[----:B------:R-:W3:Y:S04]  /*42960*/  LDL.LU R15, [R1+0x3ec] ;  /* 0x0003ec00010f7983 */ /* 0x000ee80000300800 */
[----:B------:R-:W-:Y:S04]  /*42970*/  STL.64 [R1+0x1b20], R18 ;  /* 0x001b201201007387 */ /* 0x000fe80000100a00 */
[----:B------:R1:W-:Y:S04]  /*42980*/  STL.64 [R1+0x1b18], R16 ;  /* 0x001b181001007387 */ /* 0x0003e80000100a00 */
[----:B-1----:R-:W4:Y:S04]  /*42990*/  LDL.LU R16, [R1+0xf0] ;  /* 0x0000f00001107983 */ /* 0x002f280000300800 */
[----:B------:R-:W4:Y:S04]  /*429a0*/  LDL.LU R17, [R1+0xf4] ;  /* 0x0000f40001117983 */ /* 0x000f280000300800 */
[----:B------:R-:W2:Y:S04]  /*429b0*/  LDL.LU R18, [R1+0xf8] ;  /* 0x0000f80001127983 */ /* 0x000ea80000300800 */
[----:B------:R-:W2:Y:S01]  /*429c0*/  LDL.LU R19, [R1+0xfc] ;  /* 0x0000fc0001137983 */ /* 0x000ea20000300800 */
[----:B---3--:R-:W-:Y:S03]  /*429d0*/  HMMA.1688.F32.TF32 R12, R4, R20, R12 ;  /* 0x00000014040c723c */ /* 0x008fe6000008100c */
[----:B--2---:R-:W-:Y:S04]  /*429e0*/  STL.64 [R1+0x1b30], R18 ;  /* 0x001b301201007387 */ /* 0x004fe80000100a00 */
[----:B----4-:R1:W-:Y:S02]  /*429f0*/  STL.64 [R1+0x1b28], R16 ;  /* 0x001b281001007387 */ /* 0x0103e40000100a00 */
[----:B-1----:R-:W-:-:S02]  /*42a00*/  IMAD.MOV.U32 R16, RZ, RZ, R2 ;  /* 0x000000ffff107224 */ /* 0x002fc400078e0002 */
[----:B------:R-:W-:Y:S01]  /*42a10*/  IMAD.MOV.U32 R17, RZ, RZ, R3 ;  /* 0x000000ffff117224 */ /* 0x000fe200078e0003 */
[----:B------:R-:W2:Y:S04]  /*42a20*/  LDL.LU R2, [R1+0x1cd4] ;  /* 0x001cd40001027983 */ /* 0x000ea80000300800 */
[----:B------:R-:W3:Y:S04]  /*42a30*/  LDL.LU R3, [R1+0x1cd0] ;  /* 0x001cd00001037983 */ /* 0x000ee80000300800 */
[----:B------:R1:W-:Y:S04]  /*42a40*/  STL.64 [R1+0x3e0], R12 ;  /* 0x0003e00c01007387 */ /* 0x0003e80000100a00 */
[----:B------:R4:W-:Y:S04]  /*42a50*/  STL.64 [R1+0x3e8], R14 ;  /* 0x0003e80e01007387 */ /* 0x0009e80000100a00 */
[----:B-1----:R-:W2:Y:S04]  /*42a60*/  LDL.LU R12, [R1+0x280] ;  /* 0x00028000010c7983 */ /* 0x002ea80000300800 */
[----:B------:R-:W2:Y:S04]  /*42a70*/  LDL.LU R13, [R1+0x284] ;  /* 0x00028400010d7983 */ /* 0x000ea80000300800 */
[----:B----4-:R-:W4:Y:S04]  /*42a80*/  LDL.LU R14, [R1+0x288] ;  /* 0x00028800010e7983 */ /* 0x010f280000300800 */
[----:B------:R-:W4:Y:S01]  /*42a90*/  LDL.LU R15, [R1+0x28c] ;  /* 0x00028c00010f7983 */ /* 0x000f220000300800 */
[C---:B------:R-:W-:Y:S03]  /*42aa0*/  HMMA.1688.F32.TF32 R24, R4.reuse, R24, R8 ;  /* 0x000000180418723c */ /* 0x040fe60000081008 */
[----:B----4-:R-:W-:Y:S04]  /*42ab0*/  STL.64 [R1+0x1bd0], R14 ;  /* 0x001bd00e01007387 */ /* 0x010fe80000100a00 */
[----:B--2---:R1:W-:Y:S02]  /*42ac0*/  STL.64 [R1+0x1bc8], R12 ;  /* 0x001bc80c01007387 */ /* 0x0043e40000100a00 */
[----:B-1----:R-:W-:Y:S01]  /*42ad0*/  IMAD.MOV.U32 R12, RZ, RZ, R28 ;  /* 0x000000ffff0c7224 */ /* 0x002fe200078e001c */
[----:B------:R-:W-:Y:S01]  /*42ae0*/  MOV R13, R29 ;  /* 0x0000001d000d7202 */ /* 0x000fe20000000f00 */
[----:B------:R-:W2:Y:S04]  /*42af0*/  LDL.LU R28, [R1+0x1ccc] ;  /* 0x001ccc00011c7983 */ /* 0x000ea80000300800 */
[----:B------:R-:W4:Y:S04]  /*42b00*/  LDL.LU R29, [R1+0x1cc8] ;  /* 0x001cc800011d7983 */ /* 0x000f280000300800 */
        /* <DEDUP_REMOVED lines=25> */
[----:B------:R-:W-:Y:S01]  /*42ca0*/  IMAD.MOV.U32 R22, RZ, RZ, R9 ;  /* 0x000000ffff167224 */ /* 0x000fe200078e0009 */
[----:B------:R-:W3:Y:S04]  /*42cb0*/  LDL.LU.64 R10, [R1+0x1c68] ;  /* 0x001c6800010a7983 */ /* 0x000ee80000300a00 */
        /* <DEDUP_REMOVED lines=8> */
[----:B---3--:R-:W-:Y:S02]  /*42d40*/  HMMA.1688.F32.TF32 R12, R4, R16, R8 ;  /* 0x00000010040c723c */ /* 0x008fe40000081008 */
[----:B------:R-:W2:-:S15]  /*42d50*/  LDL.LU R8, [R1+0x2f0] ;  /* 0x0002f00001087983 */ /* 0x000e9e0000300800 */
[----:B------:R-:W-:Y:S02]  /*42d60*/  NOP ;  /* 0x0000000000007918 */ /* 0x000fe40000000000 */
[----:B------:R-:W-:Y:S04]  /*42d70*/  STL.64 [R1+0x380], R12 ;  /* 0x0003800c01007387 */ /* 0x000fe80000100a00 */
[----:B------:R-:W-:Y:S04]  /*42d80*/  STL.64 [R1+0x388], R14 ;  /* 0x0003880e01007387 */ /* 0x000fe80000100a00 */
[----:B------:R-:W2:Y:S04]  /*42d90*/  LDL.LU R9, [R1+0x2f4] ;  /* 0x0002f40001097983 */ /* 0x000ea80000300800 */
[----:B------:R-:W2:Y:S04]  /*42da0*/  LDL.LU R10, [R1+0x2f8] ;  /* 0x0002f800010a7983 */ /* 0x000ea80000300800 */
[----:B------:R-:W2:Y:S04]  /*42db0*/  LDL.LU R11, [R1+0x2fc] ;  /* 0x0002fc00010b7983 */ /* 0x000ea80000300800 */
[----:B------:R1:W-:Y:S04]  /*42dc0*/  STL.64 [R1+0x1bd8], R16 ;  /* 0x001bd81001007387 */ /* 0x0003e80000100a00 */
[----:B-1----:R-:W3:Y:S04]  /*42dd0*/  LDL.LU R16, [R1+0x290] ;  /* 0x0002900001107983 */ /* 0x002ee80000300800 */
[----:B------:R-:W3:Y:S04]  /*42de0*/  LDL.LU R17, [R1+0x294] ;  /* 0x0002940001117983 */ /* 0x000ee80000300800 */
        /* <DEDUP_REMOVED lines=19> */
[----:B------:R-:W2:Y:S04]  /*42f20*/  LDL.LU R19, [R1+0x2ac] ;  /* 0x0002ac0001137983 */ /* 0x000ea80000300800 */
[----:B--2---:R-:W-:Y:S04]  /*42f30*/  STL.64 [R1+0x1bf8], R18 ;  /* 0x001bf81201007387 */ /* 0x004fe80000100a00 */
[----:B---3--:R1:W-:Y:S04]  /*42f40*/  STL.64 [R1+0x1bf0], R16 ;  /* 0x001bf01001007387 */ /* 0x0083e80000100a00 */
[----:B-1----:R-:W2:Y:S01]  /*42f50*/  LDL.64 R16, [R1+0xa0] ;  /* 0x0000a00001107983 */ /* 0x002ea20000100a00 */
[----:B------:R-:W-:Y:S03]  /*42f60*/  HMMA.1688.F32.TF32 R4, R4, R24, R8 ;  /* 0x000000180404723c */ /* 0x000fe60000081008 */
[----:B--2---:R1:W-:Y:S04]  /*42f70*/  STL.64 [R1+0x1c10], R16 ;  /* 0x001c101001007387 */ /* 0x0043e80000100a00 */
[----:B-1----:R-:W2:Y:S04]  /*42f80*/  LDL.64 R16, [R1+0xb0] ;  /* 0x0000b00001107983 */ /* 0x002ea80000100a00 */
        /* <DEDUP_REMOVED lines=10> */
[----:B------:R4:W-:Y:S04]  /*43030*/  STL.64 [R1+0x2f8], R6 ;  /* 0x0002f80601007387 */ /* 0x0009e80000100a00 */
[----:B-1----:R-:W2:Y:S04]  /*43040*/  LDL.LU R24, [R1+0x2b0] ;  /* 0x0002b00001187983 */ /* 0x002ea80000300800 */
[----:B------:R-:W2:Y:S04]  /*43050*/  LDL.LU R25, [R1+0x2b4] ;  /* 0x0002b40001197983 */ /* 0x000ea80000300800 */
[----:B------:R-:W2:Y:S04]  /*43060*/  LDL.LU R26, [R1+0x2b8] ;  /* 0x0002b800011a7983 */ /* 0x000ea80000300800 */
[----:B------:R-:W2:Y:S04]  /*43070*/  LDL.LU R27, [R1+0x2bc] ;  /* 0x0002bc00011b7983 */ /* 0x000ea80000300800 */
[----:B----4-:R-:W4:Y:S04]  /*43080*/  LDL.LU R4, [R1+0x190] ;  /* 0x0001900001047983 */ /* 0x010f280000300800 */
[----:B------:R-:W4:Y:S04]  /*43090*/  LDL.LU R5, [R1+0x194] ;  /* 0x0001940001057983 */ /* 0x000f280000300800 */
[----:B------:R-:W2:Y:S04]  /*430a0*/  LDL.LU R6, [R1+0x198] ;  /* 0x0001980001067983 */ /* 0x000ea80000300800 */
[----:B------:R-:W2:Y:S01]  /*430b0*/  LDL.LU R7, [R1+0x19c] ;  /* 0x00019c0001077983 */ /* 0x000ea20000300800 */
[----:B---3--:R-:W-:Y:S03]  /*430c0*/  HMMA.1688.F32.TF32 R12, R8, R20, R12 ;  /* 0x00000014080c723c */ /* 0x008fe6000008100c */
[----:B--2---:R-:W-:Y:S04]  /*430d0*/  STL.64 [R1+0x1b58], R6 ;  /* 0x001b580601007387 */ /* 0x004fe80000100a00 */
[----:B----4-:R-:W-:-:S12]  /*430e0*/  STL.64 [R1+0x1b50], R4 ;  /* 0x001b500401007387 */ /* 0x010fd80000100a00 */
[----:B------:R1:W-:Y:S04]  /*430f0*/  STL.64 [R1+0x2e0], R12 ;  /* 0x0002e00c01007387 */ /* 0x0003e80000100a00 */
[----:B------:R-:W-:Y:S04]  /*43100*/  STL.64 [R1+0x2e8], R14 ;  /* 0x0002e80e01007387 */ /* 0x000fe80000100a00 */
[----:B-1----:R-:W2:Y:S02]  /*43110*/  LDL.LU.64 R12, [R1+0x1c38] ;  /* 0x001c3800010c7983 */ /* 0x002ea40000300a00 */
[----:B--2---:R-:W-:Y:S01]  /*43120*/  HMMA.1688.F32.TF32 R16, R8, R12, R16 ;  /* 0x0000000c0810723c */ /* 0x004fe20000081010 */
[----:B------:R-:W-:Y:S01]  /*43130*/  MOV R7, R12 ;  /* 0x0000000c00077202 */ /* 0x000fe20000000f00 */
[----:B------:R-:W-:-:S15]  /*43140*/  IMAD.MOV.U32 R6, RZ, RZ, R13 ;  /* 0x000000ffff067224 */ /* 0x000fde00078e000d */
[----:B------:R-:W-:Y:S02]  /*43150*/  NOP ;  /* 0x0000000000007918 */ /* 0x000fe40000000000 */
        /* <DEDUP_REMOVED lines=8> */
[----:B------:R2:W-:Y:S04]  /*431e0*/  STL.64 [R1+0x2c8], R14 ;  /* 0x0002c80e01007387 */ /* 0x0005e80000100a00 */
[----:B-1----:R-:W3:Y:S01]  /*431f0*/  LDL.LU.64 R12, [R1+0x1c18] ;  /* 0x001c1800010c7983 */ /* 0x002ee20000300a00 */
[----:B--2---:R-:W-:Y:S02]  /*43200*/  IMAD.MOV.U32 R15, RZ, RZ, R16 ;  /* 0x000000ffff0f7224 */ /* 0x004fe400078e0010 */
[----:B------:R-:W-:-:S02]  /*43210*/  IMAD.MOV.U32 R14, RZ, RZ, R17 ;  /* 0x000000ffff0e7224 */ /* 0x000fc400078e0011 */
[----:B------:R-:W2:Y:S01]  /*43220*/  LDL.LU.64 R16, [R1+0x1c10] ;  /* 0x001c100001107983 */ /* 0x000ea20000300a00 */
[----:B------:R-:W-:Y:S02]  /*43230*/  IMAD.MOV.U32 R4, RZ, RZ, R23 ;  /* 0x000000ffff047224 */ /* 0x000fe400078e0017 */
[----:B------:R-:W-:Y:S01]  /*43240*/  IMAD.MOV.U32 R5, RZ, RZ, R22 ;  /* 0x000000ffff057224 */ /* 0x000fe200078e0016 */
[----:B--2---:R-:W-:Y:S01]  /*43250*/  HMMA.1688.F32.TF32 R24, R8, R16, R24 ;  /* 0x000000100818723c */ /* 0x004fe20000081018 */
[----:B------:R-:W-:Y:S01]  /*43260*/  IMAD.MOV.U32 R23, RZ, RZ, R16 ;  /* 0x000000ffff177224 */ /* 0x000fe200078e0010 */
[----:B------:R-:W-:-:S15]  /*43270*/  MOV R22, R17 ;  /* 0x0000001100167202 */ /* 0x000fde0000000f00 */
[----:B------:R-:W-:Y:S02]  /*43280*/  NOP ;  /* 0x0000000000007918 */ /* 0x000fe40000000000 */
[----:B------:R-:W-:Y:S04]  /*43290*/  STL.64 [R1+0x2b0], R24 ;  /* 0x0002b01801007387 */ /* 0x000fe80000100a00 */
[----:B------:R1:W-:Y:S04]  /*432a0*/  STL.64 [R1+0x2b8], R26 ;  /* 0x0002b81a01007387 */ /* 0x0003e80000100a00 */
[----:B-1----:R-:W2:Y:S04]  /*432b0*/  LDL.LU.64 R26, [R1+0x1c08] ;  /* 0x001c0800011a7983 */ /* 0x002ea80000300a00 */
[----:B------:R-:W4:Y:S04]  /*432c0*/  LDL.LU.64 R24, [R1+0x1c00] ;  /* 0x001c000001187983 */ /* 0x000f280000300a00 */
        /* <DEDUP_REMOVED lines=14> */
[----:B------:R-:W-:Y:S01]  /*433b0*/  STL.64 [R1+0x1b98], R4 ;  /* 0x001b980401007387 */ /* 0x000fe20000100a00 */
[----:B---3--:R-:W-:Y:S03]  /*433c0*/  HMMA.1688.F32.TF32 R12, R8, R12, R16 ;  /* 0x0000000c080c723c */ /* 0x008fe60000081010 */
[----:B------:R-:W2:-:S15]  /*433d0*/  LDL.LU.64 R16, [R1+0x1bd8] ;  /* 0x001bd80001107983 */ /* 0x000e9e0000300a00 */
[----:B------:R-:W-:Y:S01]  /*433e0*/  NOP ;  /* 0x0000000000007918 */ /* 0x000fe20000000000 */
[----:B------:R-:W-:Y:S04]  /*433f0*/  STL.64 [R1+0x290], R12 ;  /* 0x0002900c01007387 */ /* 0x000fe80000100a00 */
[----:B------:R1:W-:Y:S04]  /*43400*/  STL.64 [R1+0x298], R14 ;  /* 0x0002980e01007387 */ /* 0x0003e80000100a00 */
[----:B-1----:R-:W2:Y:S04]  /*43410*/  LDL.LU.64 R14, [R1+0x1bd0] ;  /* 0x001bd000010e7983 */ /* 0x002ea80000300a00 */
[----:B------:R-:W2:Y:S01]  /*43420*/  LDL.LU.64 R12, [R1+0x1bc8] ;  /* 0x001bc800010c7983 */ /* 0x000ea20000300a00 */
[----:B------:R-:W-:Y:S01]  /*43430*/  MOV R4, R7 ;  /* 0x0000000700047202 */ /* 0x000fe20000000f00 */
[----:B------:R-:W-:Y:S01]  /*43440*/  IMAD.MOV.U32 R5, RZ, RZ, R6 ;  /* 0x000000ffff057224 */ /* 0x000fe200078e0006 */
        /* <DEDUP_REMOVED lines=9> */
[----:B-1----:R-:W2:Y:S04]  /*434e0*/  LDL.LU R4, [R1+0x1e0] ;  /* 0x0001e00001047983 */ /* 0x002ea80000300800 */
[----:B------:R-:W2:Y:S04]  /*434f0*/  LDL.LU R5, [R1+0x1e4] ;  /* 0x0001e40001057983 */ /* 0x000ea80000300800 */
[----:B------:R-:W2:Y:S04]  /*43500*/  LDL.LU R6, [R1+0x1e8] ;  /* 0x0001e80001067983 */ /* 0x000ea80000300800 */
[----:B------:R-:W2:Y:S04]  /*43510*/  LDL.LU R7, [R1+0x1ec] ;  /* 0x0001ec0001077983 */ /* 0x000ea80000300800 */
        /* <DEDUP_REMOVED lines=30> */
[----:B------:R-:W-:Y:S04]  /*43700*/  STL.64 [R1+0x1f0], R8 ;  /* 0x0001f00801007387 */ /* 0x000fe80000100a00 */
[----:B------:R-:W-:Y:S04]  /*43710*/  STL.64 [R1+0x1f8], R10 ;  /* 0x0001f80a01007387 */ /* 0x000fe80000100a00 */
[----:B-1----:R-:W4:Y:S04]  /*43720*/  LDL.LU R24, [R1+0x180] ;  /* 0x0001800001187983 */ /* 0x002f280000300800 */
[----:B------:R-:W4:Y:S04]  /*43730*/  LDL.LU R25, [R1+0x184] ;  /* 0x0001840001197983 */ /* 0x000f280000300800 */
[----:B------:R-:W4:Y:S04]  /*43740*/  LDL.LU R26, [R1+0x188] ;  /* 0x00018800011a7983 */ /* 0x000f280000300800 */
[----:B------:R-:W4:Y:S01]  /*43750*/  LDL.LU R27, [R1+0x18c] ;  /* 0x00018c00011b7983 */ /* 0x000f220000300800 */
        /* <DEDUP_REMOVED lines=34> */
[----:B-1----:R-:W-:Y:S02]  /*43980*/  IMAD.MOV.U32 R5, RZ, RZ, R16 ;  /* 0x000000ffff057224 */ /* 0x002fe400078e0010 */
[----:B------:R-:W-:Y:S02]  /*43990*/  IMAD.MOV.U32 R4, RZ, RZ, R17 ;  /* 0x000000ffff047224 */ /* 0x000fe400078e0011 */
[----:B------:R-:W4:Y:S02]  /*439a0*/  LDL.LU.64 R16, [R1+0x1b48] ;  /* 0x001b480001107983 */ /* 0x000f240000300a00 */
[----:B----4-:R-:W-:Y:S02]  /*439b0*/  HMMA.1688.F32.TF32 R16, R12, R16, R24 ;  /* 0x000000100c10723c */ /* 0x010fe40000081018 */
[----:B------:R-:W2:Y:S04]  /*439c0*/  LDL.LU.64 R26, [R1+0x1b40] ;  /* 0x001b4000011a7983 */ /* 0x000ea80000300a00 */
[----:B------:R-:W3:-:S13]  /*439d0*/  LDL.LU.64 R24, [R1+0x1b38] ;  /* 0x001b380001187983 */ /* 0x000eda0000300a00 */
[----:B------:R-:W-:Y:S04]  /*439e0*/  STL.64 [R1+0x180], R16 ;  /* 0x0001801001007387 */ /* 0x000fe80000100a00 */
[----:B------:R1:W-:Y:S04]  /*439f0*/  STL.64 [R1+0x188], R18 ;  /* 0x0001881201007387 */ /* 0x0003e80000100a00 */
[----:B-1----:R-:W3:Y:S04]  /*43a00*/  LDL.LU.64 R18, [R1+0x1b30] ;  /* 0x001b300001127983 */ /* 0x002ee80000300a00 */
[----:B------:R-:W3:Y:S02]  /*43a10*/  LDL.LU.64 R16, [R1+0x1b28] ;  /* 0x001b280001107983 */ /* 0x000ee40000300a00 */
[----:B---3--:R-:W-:Y:S02]  /*43a20*/  HMMA.1688.F32.TF32 R12, R12, R24, R16 ;  /* 0x000000180c0c723c */ /* 0x008fe40000081010 */
[----:B------:R-:W3:Y:S04]  /*43a30*/  LDL.LU.64 R18, [R1+0x1b20] ;  /* 0x001b200001127983 */ /* 0x000ee80000300a00 */
[----:B------:R-:W3:Y:S04]  /*43a40*/  LDL.LU.64 R16, [R1+0x1b18] ;  /* 0x001b180001107983 */ /* 0x000ee80000300a00 */
[----:B--2---:R-:W-:Y:S04]  /*43a50*/  STL.64 [R1+0x1aa8], R26 ;  /* 0x001aa81a01007387 */ /* 0x004fe80000100a00 */
[----:B------:R-:W-:Y:S05]  /*43a60*/  STL.64 [R1+0x1aa0], R24 ;  /* 0x001aa01801007387 */ /* 0x000fea0000100a00 */
[----:B------:R1:W-:Y:S04]  /*43a70*/  STL.64 [R1+0xf0], R12 ;  /* 0x0000f00c01007387 */ /* 0x0003e80000100a00 */
[----:B------:R2:W-:Y:S04]  /*43a80*/  STL.64 [R1+0xf8], R14 ;  /* 0x0000f80e01007387 */ /* 0x0005e80000100a00 */
[----:B-1----:R-:W4:Y:S04]  /*43a90*/  LDL.LU R12, [R1+0x450] ;  /* 0x00045000010c7983 */ /* 0x002f280000300800 */
[----:B------:R-:W4:Y:S04]  /*43aa0*/  LDL.LU R13, [R1+0x454] ;  /* 0x00045400010d7983 */ /* 0x000f280000300800 */
[----:B--2---:R-:W2:Y:S04]  /*43ab0*/  LDL.LU R14, [R1+0x458] ;  /* 0x00045800010e7983 */ /* 0x004ea80000300800 */
[----:B------:R-:W2:Y:S01]  /*43ac0*/  LDL.LU R15, [R1+0x45c] ;  /* 0x00045c00010f7983 */ /* 0x000ea20000300800 */
[----:B------:R-:W-:-:S02]  /*43ad0*/  IMAD.MOV.U32 R8, RZ, RZ, R29 ;  /* 0x000000ffff087224 */ /* 0x000fc400078e001d */
[----:B------:R-:W-:Y:S02]  /*43ae0*/  IMAD.MOV.U32 R9, RZ, RZ, R28 ;  /* 0x000000ffff097224 */ /* 0x000fe400078e001c */
[----:B------:R-:W-:Y:S01]  /*43af0*/  IMAD.MOV.U32 R10, RZ, RZ, R3 ;  /* 0x000000ffff0a7224 */ /* 0x000fe200078e0003 */
[----:B------:R-:W-:-:S07]  /*43b00*/  MOV R11, R2 ;  /* 0x00000002000b7202 */ /* 0x000fce0000000f00 */
[----:B---3--:R-:W-:-:S15]  /*43b10*/  HMMA.1688.F32.TF32 R8, R16, R20, R8 ;  /* 0x000000141008723c */ /* 0x008fde0000081008 */
[----:B------:R-:W-:-:S04]  /*43b20*/  NOP ;  /* 0x0000000000007918 */ /* 0x000fc80000000000 */
[----:B------:R-:W-:Y:S02]  /*43b30*/  IMAD.MOV.U32 R2, RZ, RZ, R8 ;  /* 0x000000ffff027224 */ /* 0x000fe400078e0008 */
[----:B------:R-:W-:Y:S01]  /*43b40*/  IMAD.MOV.U32 R29, RZ, RZ, R9 ;  /* 0x000000ffff1d7224 */ /* 0x000fe200078e0009 */
[----:B--2---:R-:W-:Y:S04]  /*43b50*/  STL.64 [R1+0x1ab8], R14 ;  /* 0x001ab80e01007387 */ /* 0x004fe80000100a00 */
[----:B----4-:R1:W-:Y:S01]  /*43b60*/  STL.64 [R1+0x1ab0], R12 ;  /* 0x001ab00c01007387 */ /* 0x0103e20000100a00 */
[----:B------:R-:W-:Y:S01]  /*43b70*/  MOV R28, R10 ;  /* 0x0000000a001c7202 */ /* 0x000fe20000000f00 */
[----:B-1----:R-:W-:Y:S02]  /*43b80*/  IMAD.MOV.U32 R12, RZ, RZ, R5 ;  /* 0x000000ffff0c7224 */ /* 0x002fe400078e0005 */
[----:B------:R-:W-:-:S05]  /*43b90*/  IMAD.MOV.U32 R13, RZ, RZ, R4 ;  /* 0x000000ffff0d7224 */ /* 0x000fca00078e0004 */
[----:B------:R1:W-:Y:S01]  /*43ba0*/  STL.64 [R1+0x1ac8], R12 ;  /* 0x001ac80c01007387 */ /* 0x0003e20000100a00 */
[----:B------:R-:W-:-:S03]  /*43bb0*/  IMAD.MOV.U32 R3, RZ, RZ, R11 ;  /* 0x000000ffff037224 */ /* 0x000fc600078e000b */
        /* <DEDUP_REMOVED lines=8> */
[----:B------:R-:W3:Y:S04]  /*43c40*/  LDL.LU R4, [R1+0x4a0] ;  /* 0x0004a00001047983 */ /* 0x000ee80000300800 */
[----:B------:R-:W3:Y:S04]  /*43c50*/  LDL.LU R5, [R1+0x4a4] ;  /* 0x0004a40001057983 */ /* 0x000ee80000300800 */
        /* <DEDUP_REMOVED lines=10> */
[----:B-1----:R-:W2:Y:S04]  /*43d00*/  LDL.LU.64 R8, [R1+0xc0] ;  /* 0x0000c00001087983 */ /* 0x002ea80000300a00 */
[----:B---3--:R-:W-:Y:S04]  /*43d10*/  STL.64 [R1+0x1ae8], R14 ;  /* 0x001ae80e01007387 */ /* 0x008fe80000100a00 */
[----:B------:R1:W-:Y:S04]  /*43d20*/  STL.64 [R1+0x1ae0], R12 ;  /* 0x001ae00c01007387 */ /* 0x0003e80000100a00 */
[----:B-1----:R-:W3:Y:S04]  /*43d30*/  LDL.LU.64 R12, [R1+0xa0] ;  /* 0x0000a000010c7983 */ /* 0x002ee80000300a00 */
[----:B---3--:R1:W-:Y:S04]  /*43d40*/  STL.64 [R1+0x1b00], R12 ;  /* 0x001b000c01007387 */ /* 0x0083e80000100a00 */
[----:B-1----:R-:W3:Y:S04]  /*43d50*/  LDL.LU.64 R12, [R1+0xb0] ;  /* 0x0000b000010c7983 */ /* 0x002ee80000300a00 */
[----:B------:R-:W4:Y:S01]  /*43d60*/  LDL.64 R24, [R1+0x70] ;  /* 0x0000700001187983 */ /* 0x000f220000100a00 */
[----:B--2---:R-:W-:Y:S03]  /*43d70*/  HMMA.1688.F32.TF32 R4, R16, R8, R4 ;  /* 0x000000081004723c */ /* 0x004fe60000081004 */
        /* <DEDUP_REMOVED lines=8> */
[----:B------:R-:W4:Y:S04]  /*43e00*/  LDL.LU R20, [R1+0x420] ;  /* 0x0004200001147983 */ /* 0x000f280000300800 */
[----:B------:R-:W4:Y:S04]  /*43e10*/  LDL.LU R21, [R1+0x424] ;  /* 0x0004240001157983 */ /* 0x000f280000300800 */
[----:B------:R-:W4:Y:S04]  /*43e20*/  LDL.LU R22, [R1+0x428] ;  /* 0x0004280001167983 */ /* 0x000f280000300800 */
[----:B------:R-:W4:Y:S04]  /*43e30*/  LDL.LU R23, [R1+0x42c] ;  /* 0x00042c0001177983 */ /* 0x000f280000300800 */
[----:B------:R-:W-:Y:S04]  /*43e40*/  STL [R1+0x1730], R3 ;  /* 0x0017300301007387 */ /* 0x000fe80000100800 */
[----:B------:R-:W-:Y:S04]  /*43e50*/  STL [R1+0x172c], R28 ;  /* 0x00172c1c01007387 */ /* 0x000fe80000100800 */
[----:B------:R-:W-:Y:S04]  /*43e60*/  STL [R1+0x1728], R29 ;  /* 0x0017281d01007387 */ /* 0x000fe80000100800 */
[----:B------:R-:W-:Y:S04]  /*43e70*/  STL [R1+0x1724], R2 ;  /* 0x0017240201007387 */ /* 0x000fe80000100800 */
[----:B------:R1:W-:Y:S04]  /*43e80*/  STL.64 [R1+0x60], R4 ;  /* 0x0000600401007387 */ /* 0x0003e80000100a00 */
[----:B------:R3:W-:Y:S04]  /*43e90*/  STL.64 [R1+0x68], R6 ;  /* 0x0000680601007387 */ /* 0x0007e80000100a00 */
[----:B------:R-:W2:Y:S01]  /*43ea0*/  LDL.LU.64 R10, [R1+0x1b10] ;  /* 0x001b1000010a7983 */ /* 0x000ea20000300a00 */
[----:B-1----:R-:W-:Y:S01]  /*43eb0*/  IMAD.MOV.U32 R5, RZ, RZ, R8 ;  /* 0x000000ffff057224 */ /* 0x002fe200078e0008 */
[----:B------:R-:W-:-:S02]  /*43ec0*/  MOV R4, R9 ;  /* 0x0000000900047202 */ /* 0x000fc40000000f00 */
[----:B------:R-:W2:Y:S01]  /*43ed0*/  LDL.LU.64 R8, [R1+0x1b08] ;  /* 0x001b080001087983 */ /* 0x000ea20000300a00 */
[----:B---3--:R-:W-:Y:S02]  /*43ee0*/  IMAD.MOV.U32 R7, RZ, RZ, R12 ;  /* 0x000000ffff077224 */ /* 0x008fe400078e000c */
[----:B------:R-:W-:Y:S01]  /*43ef0*/  IMAD.MOV.U32 R6, RZ, RZ, R13 ;  /* 0x000000ffff067224 */ /* 0x000fe200078e000d */
[----:B--2---:R-:W-:Y:S01]  /*43f00*/  HMMA.1688.F32.TF32 R8, R16, R12, R8 ;  /* 0x0000000c1008723c */ /* 0x004fe20000081008 */
[----:B------:R-:W2:-:S15]  /*43f10*/  LDL.LU.64 R12, [R1+0x1b00] ;  /* 0x001b0000010c7983 */ /* 0x000e9e0000300a00 */
[----:B------:R-:W-:-:S03]  /*43f20*/  NOP ;  /* 0x0000000000007918 */ /* 0x000fc60000000000 */
[----:B------:R-:W-:Y:S01]  /*43f30*/  MOV R29, R10 ;  /* 0x0000000a001d7202 */ /* 0x000fe20000000f00 */
[----:B------:R-:W-:Y:S02]  /*43f40*/  IMAD.MOV.U32 R2, RZ, RZ, R11 ;  /* 0x000000ffff027224 */ /* 0x000fe400078e000b */
[----:B------:R-:W-:Y:S02]  /*43f50*/  IMAD.MOV.U32 R3, RZ, RZ, R8 ;  /* 0x000000ffff037224 */ /* 0x000fe400078e0008 */
[----:B------:R-:W-:Y:S01]  /*43f60*/  IMAD.MOV.U32 R28, RZ, RZ, R9 ;  /* 0x000000ffff1c7224 */ /* 0x000fe200078e0009 */
[----:B------:R-:W2:Y:S04]  /*43f70*/  LDL.LU.64 R10, [R1+0x1af8] ;  /* 0x001af800010a7983 */ /* 0x000ea80000300a00 */
[----:B------:R-:W2:Y:S04]  /*43f80*/  LDL.LU.64 R8, [R1+0x1af0] ;  /* 0x001af00001087983 */ /* 0x000ea80000300a00 */
[----:B------:R-:W-:Y:S04]  /*43f90*/  STL [R1+0x1784], R2 ;  /* 0x0017840201007387 */ /* 0x000fe80000100800 */
[----:B------:R-:W-:Y:S04]  /*43fa0*/  STL [R1+0x1780], R29 ;  /* 0x0017801d01007387 */ /* 0x000fe80000100800 */
[----:B------:R-:W-:Y:S04]  /*43fb0*/  STL [R1+0x1744], R28 ;  /* 0x0017441c01007387 */ /* 0x000fe80000100800 */
[----:B------:R-:W-:Y:S01]  /*43fc0*/  STL [R1+0x1740], R3 ;  /* 0x0017400301007387 */ /* 0x000fe20000100800 */
[----:B--2---:R-:W-:-:S15]  /*43fd0*/  HMMA.1688.F32.TF32 R8, R16, R12, R8 ;  /* 0x0000000c1008723c */ /* 0x004fde0000081008 */
[----:B------:R-:W-:-:S04]  /*43fe0*/  NOP ;  /* 0x0000000000007918 */ /* 0x000fc80000000000 */
[----:B------:R1:W-:Y:S04]  /*43ff0*/  STL.64 [R1+0x40], R8 ;  /* 0x0000400801007387 */ /* 0x0003e80000100a00 */
[----:B------:R2:W-:Y:S04]  /*44000*/  STL.64 [R1+0x48], R10 ;  /* 0x0000480a01007387 */ /* 0x0005e80000100a00 */
[----:B------:R-:W3:Y:S01]  /*44010*/  LDL.LU.64 R14, [R1+0x1ae8] ;  /* 0x001ae800010e7983 */ /* 0x000ee20000300a00 */
[----:B-1----:R-:W-:Y:S02]  /*44020*/  IMAD.MOV.U32 R9, RZ, RZ, R12 ;  /* 0x000000ffff097224 */ /* 0x002fe400078e000c */
[----:B------:R-:W-:-:S02]  /*44030*/  IMAD.MOV.U32 R8, RZ, RZ, R13 ;  /* 0x000000ffff087224 */ /* 0x000fc400078e000d */
[----:B------:R-:W3:Y:S01]  /*44040*/  LDL.LU.64 R12, [R1+0x1ae0] ;  /* 0x001ae000010c7983 */ /* 0x000ee20000300a00 */
[----:B--2---:R-:W-:Y:S01]  /*44050*/  IMAD.MOV.U32 R11, RZ, RZ, R24 ;  /* 0x000000ffff0b7224 */ /* 0x004fe200078e0018 */
[----:B------:R-:W-:Y:S02]  /*44060*/  MOV R10, R25 ;  /* 0x00000019000a7202 */ /* 0x000fe40000000f00 */
[----:B------:R-:W2:Y:S01]  /*44070*/  LDL.LU.64 R26, [R1+0x1ad8] ;  /* 0x001ad800011a7983 */ /* 0x000ea20000300a00 */
[----:B---3--:R-:W-:Y:S03]  /*44080*/  HMMA.1688.F32.TF32 R12, R16, R24, R12 ;  /* 0x00000018100c723c */ /* 0x008fe6000008100c */
[----:B------:R-:W2:-:S15]  /*44090*/  LDL.LU.64 R24, [R1+0x1ad0] ;  /* 0x001ad00001187983 */ /* 0x000e9e0000300a00 */
[----:B------:R-:W-:Y:S01]  /*440a0*/  NOP ;  /* 0x0000000000007918 */ /* 0x000fe20000000000 */
[----:B------:R1:W-:Y:S04]  /*440b0*/  STL.64 [R1+0x30], R12 ;  /* 0x0000300c01007387 */ /* 0x0003e80000100a00 */
[----:B-1----:R-:W2:Y:S01]  /*440c0*/  LDL.LU.64 R12, [R1+0x1ac8] ;  /* 0x001ac800010c7983 */ /* 0x002ea20000300a00 */
[----:B------:R-:W-:Y:S02]  /*440d0*/  IMAD.MOV.U32 R2, RZ, RZ, R14 ;  /* 0x000000ffff027224 */ /* 0x000fe400078e000e */
[----:B------:R-:W-:-:S05]  /*440e0*/  IMAD.MOV.U32 R29, RZ, RZ, R15 ;  /* 0x000000ffff1d7224 */ /* 0x000fca00078e000f */
[----:B------:R-:W-:Y:S04]  /*440f0*/  STL [R1+0x178c], R29 ;  /* 0x00178c1d01007387 */ /* 0x000fe80000100800 */
[----:B------:R-:W-:Y:S01]  /*44100*/  STL [R1+0x1788], R2 ;  /* 0x0017880201007387 */ /* 0x000fe20000100800 */
[----:B--2---:R-:W-:Y:S03]  /*44110*/  HMMA.1688.F32.TF32 R12, R16, R12, R24 ;  /* 0x0000000c100c723c */ /* 0x004fe60000081018 */
[----:B------:R-:W2:-:S15]  /*44120*/  LDL.LU.64 R24, [R1+0x1ac0] ;  /* 0x001ac00001187983 */ /* 0x000e9e0000300a00 */
[----:B------:R-:W-:Y:S01]  /*44130*/  NOP ;  /* 0x0000000000007918 */ /* 0x000fe20000000000 */
[----:B------:R-:W-:Y:S04]  /*44140*/  STL.64 [R1+0x20], R12 ;  /* 0x0000200c01007387 */ /* 0x000fe80000100a00 */
[----:B------:R1:W-:Y:S04]  /*44150*/  STL.64 [R1+0x28], R14 ;  /* 0x0000280e01007387 */ /* 0x0003e80000100a00 */
[----:B-1----:R-:W3:Y:S04]  /*44160*/  LDL.LU.64 R14, [R1+0x1ab8] ;  /* 0x001ab800010e7983 */ /* 0x002ee80000300a00 */
[----:B------:R-:W3:Y:S04]  /*44170*/  LDL.LU.64 R12, [R1+0x1ab0] ;  /* 0x001ab000010c7983 */ /* 0x000ee80000300a00 */
[----:B------:R-:W4:Y:S01]  /*44180*/  LDL.LU.64 R26, [R1+0x1aa8] ;  /* 0x001aa800011a7983 */ /* 0x000f220000300a00 */
[----:B--2---:R-:W-:Y:S01]  /*44190*/  IMAD.MOV.U32 R3, RZ, RZ, R25 ;  /* 0x000000ffff037224 */ /* 0x004fe200078e0019 */
[----:B---3--:R-:W-:Y:S02]  /*441a0*/  HMMA.1688.F32.TF32 R12, R16, R24, R12 ;  /* 0x00000018100c723c */ /* 0x008fe4000008100c */
[----:B------:R-:W2:-:S15]  /*441b0*/  LDL.LU.64 R24, [R1+0x1aa0] ;  /* 0x001aa00001187983 */ /* 0x000e9e0000300a00 */
[----:B------:R-:W-:Y:S02]  /*441c0*/  NOP ;  /* 0x0000000000007918 */ /* 0x000fe40000000000 */
[----:B------:R-:W-:Y:S04]  /*441d0*/  STL.64 [R1+0x10], R12 ;  /* 0x0000100c01007387 */ /* 0x000fe80000100a00 */
[----:B----4-:R-:W-:Y:S01]  /*441e0*/  STL.64 [R1+0x1a18], R26 ;  /* 0x001a181a01007387 */ /* 0x010fe20000100a00 */
[----:B------:R-:W-:Y:S01]  /*441f0*/  LOP3.LUT R28, R0, 0x20, RZ, 0x3c, !PT ;  /* 0x00000020001c7812 */ /* 0x000fe200078e3cff */
[----:B------:R-:W-:Y:S01]  /*44200*/  IMAD.MOV.U32 R29, RZ, RZ, R14 ;  /* 0x000000ffff1d7224 */ /* 0x000fe200078e000e */
[----:B------:R-:W-:Y:S01]  /*44210*/  MOV R2, R15 ;  /* 0x0000000f00027202 */ /* 0x000fe20000000f00 */
[----:B------:R-:W-:Y:S04]  /*44220*/  LDS R14, [R0+UR8+0x36100] ;  /* 0x03610008000e7984 */ /* 0x000fe80008000800 */
[----:B------:R-:W1:Y:S04]  /*44230*/  LDS R15, [R28+UR8+0x36100] ;  /* 0x036100081c0f7984 */ /* 0x000e680008000800 */
[----:B------:R-:W-:Y:S04]  /*44240*/  LDS R12, [R0+UR8+0x34100] ;  /* 0x03410008000c7984 */ /* 0x000fe80008000800 */
[----:B------:R-:W3:Y:S01]  /*44250*/  LDS R13, [R28+UR8+0x34100] ;  /* 0x034100081c0d7984 */ /* 0x000ee20008000800 */
[----:B--2---:R-:W-:Y:S03]  /*44260*/  HMMA.1688.F32.TF32 R20, R16, R24, R20 ;  /* 0x000000181014723c */ /* 0x004fe60000081014 */
[----:B------:R2:W-:Y:S04]  /*44270*/  STL.64 [R1+0x1a10], R24 ;  /* 0x001a101801007387 */ /* 0x0005e80000100a00 */
[----:B------:R-:W-:Y:S04]  /*44280*/  LDS R18, [R0+UR8+0x36200] ;  /* 0x0362000800127984 */ /* 0x000fe80008000800 */
[----:B------:R-:W4:Y:S04]  /*44290*/  LDS R19, [R28+UR8+0x36200] ;  /* 0x036200081c137984 */ /* 0x000f280008000800 */
[----:B------:R-:W-:Y:S04]  /*442a0*/  LDS R16, [R0+UR8+0x34200] ;  /* 0x0342000800107984 */ /* 0x000fe80008000800 */
[----:B------:R-:W1:Y:S04]  /*442b0*/  LDS R17, [R28+UR8+0x34200] ;  /* 0x034200081c117984 */ /* 0x000e680008000800 */
[----:B--2---:R-:W2:Y:S04]  /*442c0*/  LDL.LU R24, [R1+0x3f0] ;  /* 0x0003f00001187983 */ /* 0x004ea80000300800 */
[----:B------:R-:W2:Y:S04]  /*442d0*/  LDL.LU R25, [R1+0x3f4] ;  /* 0x0003f40001197983 */ /* 0x000ea80000300800 */
[----:B------:R-:W2:Y:S04]  /*442e0*/  LDL.LU R26, [R1+0x3f8] ;  /* 0x0003f800011a7983 */ /* 0x000ea80000300800 */
[----:B------:R-:W2:Y:S04]  /*442f0*/  LDL.LU R27, [R1+0x3fc] ;  /* 0x0003fc00011b7983 */ /* 0x000ea80000300800 */
[----:B--2---:R-:W-:Y:S04]  /*44300*/  STL.64 [R1+0x1a28], R26 ;  /* 0x001a281a01007387 */ /* 0x004fe80000100a00 */
[----:B------:R2:W-:Y:S04]  /*44310*/  STL.64 [R1+0x1a20], R24 ;  /* 0x001a201801007387 */ /* 0x0005e80000100a00 */
[----:B--2---:R-:W2:Y:S04]  /*44320*/  LDL.LU R24, [R1+0x400] ;  /* 0x0004000001187983 */ /* 0x004ea80000300800 */
[----:B------:R-:W2:Y:S04]  /*44330*/  LDL.LU R25, [R1+0x404] ;  /* 0x0004040001197983 */ /* 0x000ea80000300800 */
[----:B------:R-:W2:Y:S04]  /*44340*/  LDL.LU R26, [R1+0x408] ;  /* 0x00040800011a7983 */ /* 0x000ea80000300800 */
[----:B------:R-:W2:Y:S04]  /*44350*/  LDL.LU R27, [R1+0x40c] ;  /* 0x00040c00011b7983 */ /* 0x000ea80000300800 */
[----:B--2---:R-:W-:Y:S04]  /*44360*/  STL.64 [R1+0x1a38], R26 ;  /* 0x001a381a01007387 */ /* 0x004fe80000100a00 */
[----:B------:R2:W-:Y:S02]  /*44370*/  STL.64 [R1+0x1a30], R24 ;  /* 0x001a301801007387 */ /* 0x0005e40000100a00 */
[----:B--2---:R-:W-:-:S02]  /*44380*/  IMAD.MOV.U32 R24, RZ, RZ, R11 ;  /* 0x000000ffff187224 */ /* 0x004fc400078e000b */
[----:B------:R-:W-:Y:S01]  /*44390*/  IMAD.MOV.U32 R25, RZ, RZ, R10 ;  /* 0x000000ffff197224 */ /* 0x000fe200078e000a */
[----:B------:R-:W-:Y:S04]  /*443a0*/  LDS R11, [R28+UR8+0x36000] ;  /* 0x036000081c0b7984 */ /* 0x000fe80008000800 */
[----:B------:R-:W-:Y:S04]  /*443b0*/  LDS R10, [R0+UR8+0x36000] ;  /* 0x03600008000a7984 */ /* 0x000fe80008000800 */
[----:B------:R-:W-:Y:S04]  /*443c0*/  STL.64 [R1+0x1a50], R24 ;  /* 0x001a501801007387 */ /* 0x000fe80000100a00 */
[----:B------:R-:W-:Y:S04]  /*443d0*/  STL.64 [R1+0x1660], R22 ;  /* 0x0016601601007387 */ /* 0x000fe80000100a00 */
[----:B------:R2:W-:Y:S04]  /*443e0*/  STL.64 [R1+0x1658], R20 ;  /* 0x0016581401007387 */ /* 0x0005e80000100a00 */
[----:B--2---:R-:W2:Y:S04]  /*443f0*/  LDL.LU.64 R20, [R1+0x80] ;  /* 0x0000800001147983 */ /* 0x004ea80000300a00 */
[----:B------:R-:W2:Y:S04]  /*44400*/  LDL.LU.64 R22, [R1+0x88] ;  /* 0x0000880001167983 */ /* 0x000ea80000300a00 */
[----:B--2---:R-:W-:Y:S04]  /*44410*/  STL.64 [R1+0x1a48], R22 ;  /* 0x001a481601007387 */ /* 0x004fe80000100a00 */
[----:B------:R2:W-:Y:S04]  /*44420*/  STL.64 [R1+0x1a40], R20 ;  /* 0x001a401401007387 */ /* 0x0005e80000100a00 */
[----:B--2---:R-:W2:Y:S04]  /*44430*/  LDL.LU R20, [R1+0x410] ;  /* 0x0004100001147983 */ /* 0x004ea80000300800 */
[----:B------:R-:W2:Y:S04]  /*44440*/  LDL.LU R21, [R1+0x414] ;  /* 0x0004140001157983 */ /* 0x000ea80000300800 */
[----:B------:R-:W2:Y:S04]  /*44450*/  LDL.LU R22, [R1+0x418] ;  /* 0x0004180001167983 */ /* 0x000ea80000300800 */
[----:B------:R-:W2:Y:S01]  /*44460*/  LDL.LU R23, [R1+0x41c] ;  /* 0x00041c0001177983 */ /* 0x000ea20000300800 */
[----:B------:R-:W-:-:S02]  /*44470*/  IMAD.MOV.U32 R24, RZ, RZ, R9 ;  /* 0x000000ffff187224 */ /* 0x000fc400078e0009 */
[----:B------:R-:W-:Y:S01]  /*44480*/  IMAD.MOV.U32 R25, RZ, RZ, R8 ;  /* 0x000000ffff197224 */ /* 0x000fe200078e0008 */
[----:B------:R-:W-:Y:S04]  /*44490*/  LDS R9, [R28+UR8+0x34000] ;  /* 0x034000081c097984 */ /* 0x000fe80008000800 */
[----:B------:R-:W-:Y:S04]  /*444a0*/  LDS R8, [R0+UR8+0x34000] ;  /* 0x0340000800087984 */ /* 0x000fe80008000800 */
[----:B--2---:R-:W-:Y:S04]  /*444b0*/  STL.64 [R1+0x1a60], R22 ;  /* 0x001a601601007387 */ /* 0x004fe80000100a00 */
[----:B------:R2:W-:Y:S04]  /*444c0*/  STL.64 [R1+0x1a58], R20 ;  /* 0x001a581401007387 */ /* 0x0005e80000100a00 */
[----:B------:R1:W-:Y:S04]  /*444d0*/  STL.64 [R1+0x1a68], R24 ;  /* 0x001a681801007387 */ /* 0x0003e80000100a00 */
[----:B--2---:R-:W2:Y:S04]  /*444e0*/  LDL.LU R20, [R1+0x440] ;  /* 0x0004400001147983 */ /* 0x004ea80000300800 */
[----:B------:R-:W2:Y:S04]  /*444f0*/  LDL.LU R21, [R1+0x444] ;  /* 0x0004440001157983 */ /* 0x000ea80000300800 */
[----:B------:R-:W2:Y:S04]  /*44500*/  LDL.LU R22, [R1+0x448] ;  /* 0x0004480001167983 */ /* 0x000ea80000300800 */
[----:B------:R-:W2:Y:S01]  /*44510*/  LDL.LU R23, [R1+0x44c] ;  /* 0x00044c0001177983 */ /* 0x000ea20000300800 */
[----:B-1----:R-:W-:Y:S01]  /*44520*/  MOV R24, R7 ;  /* 0x0000000700187202 */ /* 0x002fe20000000f00 */
[----:B------:R-:W-:-:S02]  /*44530*/  IMAD.MOV.U32 R25, RZ, RZ, R6 ;  /* 0x000000ffff197224 */ /* 0x000fc400078e0006 */
[----:B------:R-:W-:Y:S04]  /*44540*/  LDS R7, [R28+UR8+0x32700] ;  /* 0x032700081c077984 */ /* 0x000fe80008000800 */
[----:B------:R-:W-:Y:S04]  /*44550*/  LDS R6, [R0+UR8+0x32700] ;  /* 0x0327000800067984 */ /* 0x000fe80008000800 */
[----:B--2---:R-:W-:Y:S04]  /*44560*/  STL.64 [R1+0x1a78], R22 ;  /* 0x001a781601007387 */ /* 0x004fe80000100a00 */
[----:B------:R-:W-:Y:S04]  /*44570*/  STL.64 [R1+0x1a70], R20 ;  /* 0x001a701401007387 */ /* 0x000fe80000100a00 */
[----:B------:R1:W-:Y:S02]  /*44580*/  STL.64 [R1+0x1a80], R24 ;  /* 0x001a801801007387 */ /* 0x0003e40000100a00 */
[----:B-1----:R-:W-:-:S02]  /*44590*/  IMAD.MOV.U32 R24, RZ, RZ, R5 ;  /* 0x000000ffff187224 */ /* 0x002fc400078e0005 */
[----:B------:R-:W-:Y:S01]  /*445a0*/  IMAD.MOV.U32 R25, RZ, RZ, R4 ;  /* 0x000000ffff197224 */ /* 0x000fe200078e0004 */
[----:B------:R-:W-:Y:S04]  /*445b0*/  LDS R5, [R28+UR8+0x30700] ;  /* 0x030700081c057984 */ /* 0x000fe80008000800 */
[----:B------:R-:W1:Y:S04]  /*445c0*/  LDS R4, [R0+UR8+0x30700] ;  /* 0x0307000800047984 */ /* 0x000e680008000800 */
[----:B------:R2:W-:Y:S04]  /*445d0*/  STL.64 [R1+0x1a98], R24 ;  /* 0x001a981801007387 */ /* 0x0005e80000100a00 */
[----:B------:R-:W3:Y:S04]  /*445e0*/  LDL.LU R20, [R1+0x4b0] ;  /* 0x0004b00001147983 */ /* 0x000ee80000300800 */
[----:B------:R-:W3:Y:S04]  /*445f0*/  LDL.LU R21, [R1+0x4b4] ;  /* 0x0004b40001157983 */ /* 0x000ee80000300800 */
[----:B------:R-:W3:Y:S04]  /*44600*/  LDL.LU R22, [R1+0x4b8] ;  /* 0x0004b80001167983 */ /* 0x000ee80000300800 */
[----:B------:R-:W3:Y:S04]  /*44610*/  LDL.LU R23, [R1+0x4bc] ;  /* 0x0004bc0001177983 */ /* 0x000ee80000300800 */
[----:B--2---:R-:W1:Y:S04]  /*44620*/  LDL.LU R24, [R1+0x4d0] ;  /* 0x0004d00001187983 */ /* 0x004e680000300800 */
[----:B------:R-:W1:Y:S04]  /*44630*/  LDL.LU R25, [R1+0x4d4] ;  /* 0x0004d40001197983 */ /* 0x000e680000300800 */
[----:B------:R-:W1:Y:S04]  /*44640*/  LDL.LU R26, [R1+0x4d8] ;  /* 0x0004d800011a7983 */ /* 0x000e680000300800 */
[----:B------:R-:W1:Y:S04]  /*44650*/  LDL.LU R27, [R1+0x4dc] ;  /* 0x0004dc00011b7983 */ /* 0x000e680000300800 */
[----:B---3--:R-:W-:Y:S04]  /*44660*/  STL.64 [R1+0x1a90], R22 ;  /* 0x001a901601007387 */ /* 0x008fe80000100a00 */
[----:B------:R2:W-:Y:S04]  /*44670*/  STL.64 [R1+0x1a88], R20 ;  /* 0x001a881401007387 */ /* 0x0005e80000100a00 */
[----:B--2---:R-:W2:Y:S04]  /*44680*/  LDL.LU R20, [R1+0x4c0] ;  /* 0x0004c00001147983 */ /* 0x004ea80000300800 */
[----:B------:R-:W2:Y:S04]  /*44690*/  LDL.LU R21, [R1+0x4c4] ;  /* 0x0004c40001157983 */ /* 0x000ea80000300800 */
[----:B------:R-:W2:Y:S04]  /*446a0*/  LDL.LU R22, [R1+0x4c8] ;  /* 0x0004c80001167983 */ /* 0x000ea80000300800 */
[----:B------:R-:W2:Y:S04]  /*446b0*/  LDL.LU R23, [R1+0x4cc] ;  /* 0x0004cc0001177983 */ /* 0x000ea80000300800 */
[----:B------:R-:W-:Y:S04]  /*446c0*/  STL.64 [R1+0x19a0], R14 ;  /* 0x0019a00e01007387 */ /* 0x000fe80000100a00 */
[----:B------:R3:W-:Y:S04]  /*446d0*/  STL.64 [R1+0x1998], R12 ;  /* 0x0019980c01007387 */ /* 0x0007e80000100a00 */
[----:B---3--:R-:W1:Y:S04]  /*446e0*/  LDL.LU R12, [R1+0xd0] ;  /* 0x0000d000010c7983 */ /* 0x008e680000300800 */
[----:B------:R-:W1:Y:S04]  /*446f0*/  LDL.LU R13, [R1+0xd4] ;  /* 0x0000d400010d7983 */ /* 0x000e680000300800 */
[----:B------:R-:W3:Y:S04]  /*44700*/  LDL R14, [R1+0xd8] ;  /* 0x0000d800010e7983 */ /* 0x000ee80000100800 */
[----:B------:R-:W3:Y:S04]  /*44710*/  LDL R15, [R1+0xdc] ;  /* 0x0000dc00010f7983 */ /* 0x000ee80000100800 */
[----:B----4-:R-:W-:Y:S04]  /*44720*/  STL.64 [R1+0x1930], R18 ;  /* 0x0019301201007387 */ /* 0x010fe80000100a00 */
[----:B------:R4:W-:Y:S04]  /*44730*/  STL.64 [R1+0x1928], R16 ;  /* 0x0019281001007387 */ /* 0x0009e80000100a00 */
[----:B----4-:R-:W4:Y:S04]  /*44740*/  LDL.LU R16, [R1+0x370] ;  /* 0x0003700001107983 */ /* 0x010f280000300800 */
[----:B------:R-:W4:Y:S04]  /*44750*/  LDL.LU R17, [R1+0x374] ;  /* 0x0003740001117983 */ /* 0x000f280000300800 */
[----:B------:R-:W4:Y:S04]  /*44760*/  LDL.LU R18, [R1+0x378] ;  /* 0x0003780001127983 */ /* 0x000f280000300800 */
[----:B------:R-:W4:Y:S01]  /*44770*/  LDL.LU R19, [R1+0x37c] ;  /* 0x00037c0001137983 */ /* 0x000f220000300800 */
[----:B-1----:R-:W-:-:S15]  /*44780*/  HMMA.1688.F32.TF32 R24, R4, R12, R24 ;  /* 0x0000000c0418723c */ /* 0x002fde0000081018 */
        /* <DEDUP_REMOVED lines=36> */
[----:B------:R-:W2:Y:S01]  /*449d0*/  LDL.LU R20, [R1+0x70] ;  /* 0x0000700001147983 */ /* 0x000ea20000300800 */
[----:B------:R-:W-:-:S07]  /*449e0*/  IMAD.MOV.U32 R21, RZ, RZ, R3 ;  /* 0x000000ffff157224 */ /* 0x000fce00078e0003 */
[C---:B--2---:R-:W-:Y:S01]  /*449f0*/  HMMA.1688.F32.TF32 R20, R4.reuse, R20, R24 ;  /* 0x000000140414723c */ /* 0x044fe20000081018 */
[----:B------:R-:W2:Y:S04]  /*44a00*/  LDL.LU.64 R26, [R1+0x1a18] ;  /* 0x001a1800011a7983 */ /* 0x000ea80000300a00 */
[----:B------:R-:W4:Y:S03]  /*44a10*/  LDL.LU.64 R24, [R1+0x1a10] ;  /* 0x001a100001187983 */ /* 0x000f260000300a00 */
[----:B----4-:R-:W-:Y:S01]  /*44a20*/  HMMA.1688.F32.TF32 R16, R4, R24, R16 ;  /* 0x000000180410723c */ /* 0x010fe20000081010 */
[----:B--2---:R-:W-:Y:S10]  /*44a30*/  STL.64 [R1+0x19a8], R26 ;  /* 0x0019a81a01007387 */ /* 0x004ff40000100a00 */
[----:B------:R-:W-:Y:S04]  /*44a40*/  STL.64 [R1+0x3f0], R20 ;  /* 0x0003f01401007387 */ /* 0x000fe80000100a00 */
[----:B------:R-:W-:Y:S04]  /*44a50*/  STL.64 [R1+0x3f8], R22 ;  /* 0x0003f81601007387 */ /* 0x000fe80000100a00 */
[----:B------:R-:W2:Y:S04]  /*44a60*/  LDL.LU R4, [R1] ;  /* 0x0000000001047983 */ /* 0x000ea80000300800 */
[----:B------:R-:W-:Y:S04]  /*44a70*/  STL.64 [R1+0x370], R16 ;  /* 0x0003701001007387 */ /* 0x000fe80000100a00 */
[----:B------:R-:W-:Y:S04]  /*44a80*/  STL.64 [R1+0x378], R18 ;  /* 0x0003781201007387 */ /* 0x000fe80000100a00 */
        /* <DEDUP_REMOVED lines=55> */
[----:B----4-:R1:W-:Y:S04]  /*44e00*/  STL.64 [R1+0x18b8], R6 ;  /* 0x0018b80601007387 */ /* 0x0103e80000100a00 */
[----:B------:R-:W-:Y:S04]  /*44e10*/  STL.64 [R1+0x18b0], R4 ;  /* 0x0018b00401007387 */ /* 0x000fe80000100a00 */
[----:B------:R-:W3:Y:S04]  /*44e20*/  LDL.64 R26, [R1+0x78] ;  /* 0x00007800011a7983 */ /* 0x000ee80000100a00 */
[----:B-1----:R-:W4:Y:S04]  /*44e30*/  LDL.64 R6, [R1+0x98] ;  /* 0x0000980001067983 */ /* 0x002f280000100a00 */
        /* <DEDUP_REMOVED lines=55> */
[----:B-1----:R-:W2:Y:S04]  /*451b0*/  LDL.LU.64 R26, [R1+0x19c0] ;  /* 0x0019c000011a7983 */ /* 0x002ea80000300a00 */
[----:B------:R1:W-:Y:S04]  /*451c0*/  STL.64 [R1+0x1968], R22 ;  /* 0x0019681601007387 */ /* 0x0003e80000100a00 */
[----:B------:R-:W4:Y:S04]  /*451d0*/  LDL.LU R20, [R1+0x240] ;  /* 0x0002400001147983 */ /* 0x000f280000300800 */
[----:B------:R-:W4:Y:S04]  /*451e0*/  LDL.LU R21, [R1+0x244] ;  /* 0x0002440001157983 */ /* 0x000f280000300800 */
[----:B-1----:R-:W3:Y:S04]  /*451f0*/  LDL.LU R22, [R1+0x248] ;  /* 0x0002480001167983 */ /* 0x002ee80000300800 */
[----:B------:R-:W3:Y:S01]  /*45200*/  LDL.LU R23, [R1+0x24c] ;  /* 0x00024c0001177983 */ /* 0x000ee20000300800 */
[C---:B--2---:R-:W-:Y:S01]  /*45210*/  HMMA.1688.F32.TF32 R12, R8.reuse, R26, R12 ;  /* 0x0000001a080c723c */ /* 0x044fe2000008100c */
[----:B------:R-:W-:Y:S01]  /*45220*/  MOV R16, R26 ;  /* 0x0000001a00107202 */ /* 0x000fe20000000f00 */
[----:B------:R-:W-:Y:S01]  /*45230*/  IMAD.MOV.U32 R3, RZ, RZ, R27 ;  /* 0x000000ffff037224 */ /* 0x000fe200078e001b */
[----:B---3--:R-:W-:Y:S04]  /*45240*/  STL.64 [R1+0x1980], R22 ;  /* 0x0019801601007387 */ /* 0x008fe80000100a00 */
[----:B----4-:R1:W-:Y:S04]  /*45250*/  STL.64 [R1+0x1978], R20 ;  /* 0x0019781401007387 */ /* 0x0103e80000100a00 */
        /* <DEDUP_REMOVED lines=11> */
[----:B------:R-:W3:Y:S04]  /*45310*/  LDL.LU.64 R12, [R1+0x1998] ;  /* 0x00199800010c7983 */ /* 0x000ee80000300a00 */
[----:B------:R1:W-:Y:S04]  /*45320*/  STL.64 [R1+0x1938], R26 ;  /* 0x0019381a01007387 */ /* 0x0003e80000100a00 */
[----:B------:R-:W4:Y:S05]  /*45330*/  LDL.LU R24, [R1+0x230] ;  /* 0x0002300001187983 */ /* 0x000f2a0000300800 */
[----:B------:R-:W-:Y:S04]  /*45340*/  STL.64 [R1+0x270], R8 ;  /* 0x0002700801007387 */ /* 0x000fe80000100a00 */
[----:B------:R2:W-:Y:S04]  /*45350*/  STL.64 [R1+0x278], R10 ;  /* 0x0002780a01007387 */ /* 0x0005e80000100a00 */
[----:B------:R-:W4:Y:S04]  /*45360*/  LDL.LU R25, [R1+0x234] ;  /* 0x0002340001197983 */ /* 0x000f280000300800 */
[----:B-1----:R-:W4:Y:S04]  /*45370*/  LDL.LU R26, [R1+0x238] ;  /* 0x00023800011a7983 */ /* 0x002f280000300800 */
[----:B------:R-:W4:Y:S01]  /*45380*/  LDL.LU R27, [R1+0x23c] ;  /* 0x00023c00011b7983 */ /* 0x000f220000300800 */
[----:B--2---:R-:W-:Y:S01]  /*45390*/  IMAD.MOV.U32 R11, RZ, RZ, R3 ;  /* 0x000000ffff0b7224 */ /* 0x004fe200078e0003 */
[----:B------:R-:W-:Y:S01]  /*453a0*/  MOV R3, R19 ;  /* 0x0000001300037202 */ /* 0x000fe20000000f00 */
[----:B---3--:R-:W-:-:S15]  /*453b0*/  HMMA.1688.F32.TF32 R4, R12, R18, R4 ;  /* 0x000000120c04723c */ /* 0x008fde0000081004 */
[----:B------:R-:W-:-:S04]  /*453c0*/  NOP ;  /* 0x0000000000007918 */ /* 0x000fc80000000000 */
[----:B------:R1:W-:Y:S04]  /*453d0*/  STL.64 [R1+0x260], R4 ;  /* 0x0002600401007387 */ /* 0x0003e80000100a00 */
[----:B------:R2:W-:Y:S01]  /*453e0*/  STL.64 [R1+0x268], R6 ;  /* 0x0002680601007387 */ /* 0x0005e20000100a00 */
[----:B-1----:R-:W-:-:S03]  /*453f0*/  IMAD.MOV.U32 R4, RZ, RZ, R18 ;  /* 0x000000ffff047224 */ /* 0x002fc600078e0012 */
[----:B--2---:R-:W2:Y:S04]  /*45400*/  LDL.LU.64 R6, [R1+0x1990] ;  /* 0x0019900001067983 */ /* 0x004ea80000300a00 */
        /* <DEDUP_REMOVED lines=10> */
[----:B---3--:R-:W-:Y:S01]  /*454b0*/  HMMA.1688.F32.TF32 R20, R12, R18, R20 ;  /* 0x000000120c14723c */ /* 0x008fe20000081014 */
[----:B------:R-:W-:-:S15]  /*454c0*/  IMAD.MOV.U32 R9, RZ, RZ, R19 ;  /* 0x000000ffff097224 */ /* 0x000fde00078e0013 */
[----:B------:R-:W-:-:S03]  /*454d0*/  NOP ;  /* 0x0000000000007918 */ /* 0x000fc60000000000 */
[----:B------:R1:W-:Y:S04]  /*454e0*/  STL.64 [R1+0x240], R20 ;  /* 0x0002401401007387 */ /* 0x0003e80000100a00 */
[----:B------:R3:W-:Y:S01]  /*454f0*/  STL.64 [R1+0x248], R22 ;  /* 0x0002481601007387 */ /* 0x0007e20000100a00 */
[----:B-1----:R-:W-:-:S03]  /*45500*/  IMAD.MOV.U32 R20, RZ, RZ, R18 ;  /* 0x000000ffff147224 */ /* 0x002fc600078e0012 */
[----:B---3--:R-:W3:Y:S04]  /*45510*/  LDL.LU.64 R22, [R1+0x1968] ;  /* 0x0019680001167983 */ /* 0x008ee80000300a00 */
[----:B------:R-:W4:Y:S01]  /*45520*/  LDL.LU.64 R18, [R1+0x1960] ;  /* 0x0019600001127983 */ /* 0x000f220000300a00 */
[----:B------:R-:W-:Y:S01]  /*45530*/  IMAD.MOV.U32 R10, RZ, RZ, R16 ;  /* 0x000000ffff0a7224 */ /* 0x000fe200078e0010 */
[----:B----4-:R-:W-:Y:S01]  /*45540*/  HMMA.1688.F32.TF32 R24, R12, R18, R24 ;  /* 0x000000120c18723c */ /* 0x010fe20000081018 */
[----:B------:R-:W-:-:S15]  /*45550*/  IMAD.MOV.U32 R21, RZ, RZ, R19 ;  /* 0x000000ffff157224 */ /* 0x000fde00078e0013 */
[----:B------:R-:W-:-:S03]  /*45560*/  NOP ;  /* 0x0000000000007918 */ /* 0x000fc60000000000 */
[----:B------:R1:W-:Y:S04]  /*45570*/  STL.64 [R1+0x230], R24 ;  /* 0x0002301801007387 */ /* 0x0003e80000100a00 */
[----:B------:R-:W-:Y:S01]  /*45580*/  STL.64 [R1+0x238], R26 ;  /* 0x0002381a01007387 */ /* 0x000fe20000100a00 */
[----:B-1----:R-:W-:-:S03]  /*45590*/  MOV R24, R18 ;  /* 0x0000001200187202 */ /* 0x002fc60000000f00 */
        /* <DEDUP_REMOVED lines=12> */
[----:B-1----:R-:W-:Y:S01]  /*45660*/  IMAD.MOV.U32 R6, RZ, RZ, R20 ;  /* 0x000000ffff067224 */ /* 0x002fe200078e0014 */
[----:B------:R-:W-:-:S05]  /*45670*/  MOV R7, R9 ;  /* 0x0000000900077202 */ /* 0x000fca0000000f00 */
[----:B------:R1:W-:Y:S02]  /*45680*/  STL.64 [R1+0x18f8], R6 ;  /* 0x0018f80601007387 */ /* 0x0003e40000100a00 */
[----:B-1----:R-:W-:Y:S02]  /*45690*/  IMAD.MOV.U32 R6, RZ, RZ, R8 ;  /* 0x000000ffff067224 */ /* 0x002fe400078e0008 */
[----:B------:R-:W-:-:S05]  /*456a0*/  IMAD.MOV.U32 R7, RZ, RZ, R5 ;  /* 0x000000ffff077224 */ /* 0x000fca00078e0005 */
[----:B------:R-:W-:Y:S04]  /*456b0*/  STL.64 [R1+0x1910], R6 ;  /* 0x0019100601007387 */ /* 0x000fe80000100a00 */
[----:B------:R-:W2:Y:S01]  /*456c0*/  LDL.LU R24, [R1+0x200] ;  /* 0x0002000001187983 */ /* 0x000ea20000300800 */
        /* <DEDUP_REMOVED lines=43> */
[----:B-1----:R-:W4:Y:S01]  /*45980*/  LDL.LU.64 R26, [R1+0x1938] ;  /* 0x00193800011a7983 */ /* 0x002f220000300a00 */
[----:B------:R-:W-:-:S02]  /*45990*/  IMAD.MOV.U32 R6, RZ, RZ, R4 ;  /* 0x000000ffff067224 */ /* 0x000fc400078e0004 */
[----:B------:R-:W-:Y:S01]  /*459a0*/  IMAD.MOV.U32 R7, RZ, RZ, R3 ;  /* 0x000000ffff077224 */ /* 0x000fe200078e0003 */
[----:B----4-:R-:W-:Y:S01]  /*459b0*/  HMMA.1688.F32.TF32 R12, R12, R26, R16 ;  /* 0x0000001a0c0c723c */ /* 0x010fe20000081010 */
[----:B------:R-:W2:Y:S04]  /*459c0*/  LDL.LU.64 R18, [R1+0x1930] ;  /* 0x0019300001127983 */ /* 0x000ea80000300a00 */
[----:B------:R-:W2:-:S14]  /*459d0*/  LDL.LU.64 R16, [R1+0x1928] ;  /* 0x0019280001107983 */ /* 0x000e9c0000300a00 */
        /* <DEDUP_REMOVED lines=31> */
[----:B------:R-:W-:-:S15]  /*45bd0*/  IMAD.MOV.U32 R3, RZ, RZ, R7 ;  /* 0x000000ffff037224 */ /* 0x000fde00078e0007 */
[----:B------:R-:W-:-:S03]  /*45be0*/  NOP ;  /* 0x0000000000007918 */ /* 0x000fc60000000000 */
[----:B------:R1:W-:Y:S04]  /*45bf0*/  STL.64 [R1+0x4c0], R20 ;  /* 0x0004c01401007387 */ /* 0x0003e80000100a00 */
[----:B------:R2:W-:Y:S01]  /*45c00*/  STL.64 [R1+0x4c8], R22 ;  /* 0x0004c81601007387 */ /* 0x0005e20000100a00 */
[----:B-1----:R-:W-:-:S03]  /*45c10*/  MOV R20, R6 ;  /* 0x0000000600147202 */ /* 0x002fc60000000f00 */
[----:B--2---:R-:W2:Y:S04]  /*45c20*/  LDL.LU.64 R22, [R1+0x18c0] ;  /* 0x0018c00001167983 */ /* 0x004ea80000300a00 */
[----:B------:R-:W2:Y:S04]  /*45c30*/  LDL.LU.64 R6, [R1+0x18b8] ;  /* 0x0018b80001067983 */ /* 0x000ea80000300a00 */
        /* <DEDUP_REMOVED lines=12> */
[----:B------:R-:W-:Y:S04]  /*45d00*/  STL.64 [R1+0x1848], R22 ;  /* 0x0018481601007387 */ /* 0x000fe80000100a00 */
[----:B------:R-:W-:Y:S04]  /*45d10*/  STL.64 [R1+0x4a0], R8 ;  /* 0x0004a00801007387 */ /* 0x000fe80000100a00 */
[----:B------:R-:W-:Y:S04]  /*45d20*/  STL.64 [R1+0x4a8], R10 ;  /* 0x0004a80a01007387 */ /* 0x000fe80000100a00 */
[----:B------:R-:W-:Y:S04]  /*45d30*/  LDS R10, [R0+UR8+0x36400] ;  /* 0x03640008000a7984 */ /* 0x000fe80008000800 */
[----:B------:R-:W1:Y:S04]  /*45d40*/  LDS R11, [R28+UR8+0x36400] ;  /* 0x036400081c0b7984 */ /* 0x000e680008000800 */
[----:B------:R-:W-:Y:S04]  /*45d50*/  LDS R8, [R0+UR8+0x34400] ;  /* 0x0344000800087984 */ /* 0x000fe80008000800 */
[----:B------:R-:W3:Y:S01]  /*45d60*/  LDS R9, [R28+UR8+0x34400] ;  /* 0x034400081c097984 */ /* 0x000ee20008000800 */
[----:B--2---:R-:W-:Y:S03]  /*45d70*/  HMMA.1688.F32.TF32 R4, R16, R26, R4 ;  /* 0x0000001a1004723c */ /* 0x004fe60000081004 */
[----:B------:R-:W-:Y:S04]  /*45d80*/  LDS R18, [R0+UR8+0x36600] ;  /* 0x0366000800127984 */ /* 0x000fe80008000800 */
[----:B------:R-:W2:Y:S04]  /*45d90*/  LDS R19, [R28+UR8+0x36600] ;  /* 0x036600081c137984 */ /* 0x000ea80008000800 */
[----:B------:R-:W-:Y:S04]  /*45da0*/  LDS R16, [R0+UR8+0x34600] ;  /* 0x0346000800107984 */ /* 0x000fe80008000800 */
[----:B------:R-:W4:Y:S04]  /*45db0*/  LDS R17, [R28+UR8+0x34600] ;  /* 0x034600081c117984 */ /* 0x000f280008000800 */
[----:B------:R-:W-:-:S02]  /*45dc0*/  IMAD.MOV.U32 R24, RZ, RZ, R4 ;  /* 0x000000ffff187224 */ /* 0x000fc400078e0004 */
[----:B------:R-:W-:Y:S01]  /*45dd0*/  IMAD.MOV.U32 R25, RZ, RZ, R5 ;  /* 0x000000ffff197224 */ /* 0x000fe200078e0005 */
[----:B------:R-:W-:Y:S04]  /*45de0*/  STL.64 [R1+0x158], R6 ;  /* 0x0001580601007387 */ /* 0x000fe80000100a00 */
[----:B------:R-:W-:Y:S04]  /*45df0*/  STL.64 [R1+0x1838], R26 ;  /* 0x0018381a01007387 */ /* 0x000fe80000100a00 */
[----:B------:R-:W-:Y:S04]  /*45e00*/  LDS R4, [R0+UR8+0x34300] ;  /* 0x0343000800047984 */ /* 0x000fe80008000800 */
[----:B------:R-:W-:Y:S04]  /*45e10*/  STL.64 [R1+0x1830], R24 ;  /* 0x0018301801007387 */ /* 0x000fe80000100a00 */
[----:B-1----:R-:W-:Y:S04]  /*45e20*/  STL.64 [R1+0x1828], R10 ;  /* 0x0018280a01007387 */ /* 0x002fe80000100a00 */
[----:B---3--:R-:W-:Y:S04]  /*45e30*/  STL.64 [R1+0x1820], R8 ;  /* 0x0018200801007387 */ /* 0x008fe80000100a00 */
[----:B------:R1:W-:Y:S04]  /*45e40*/  STL.64 [R1+0x1798], R14 ;  /* 0x0017980e01007387 */ /* 0x0003e80000100a00 */
[----:B------:R-:W-:Y:S04]  /*45e50*/  STL.64 [R1+0x1790], R12 ;  /* 0x0017900c01007387 */ /* 0x000fe80000100a00 */
[----:B------:R-:W-:Y:S04]  /*45e60*/  LDS R6, [R0+UR8+0x36300] ;  /* 0x0363000800067984 */ /* 0x000fe80008000800 */
[----:B------:R-:W-:Y:S04]  /*45e70*/  LDS R5, [R28+UR8+0x34300] ;  /* 0x034300081c057984 */ /* 0x000fe80008000800 */
[----:B------:R-:W3:Y:S04]  /*45e80*/  LDS R7, [R28+UR8+0x36300] ;  /* 0x036300081c077984 */ /* 0x000ee80008000800 */
[----:B-1----:R-:W2:Y:S04]  /*45e90*/  LDL.64 R14, [R1+0x78] ;  /* 0x00007800010e7983 */ /* 0x002ea80000100a00 */
[----:B--2---:R-:W-:Y:S04]  /*45ea0*/  STL.64 [R1+0x1840], R14 ;  /* 0x0018400e01007387 */ /* 0x004fe80000100a00 */
[----:B------:R-:W-:Y:S04]  /*45eb0*/  STL.64 [R1+0x16f0], R18 ;  /* 0x0016f01201007387 */ /* 0x000fe80000100a00 */
        /* <DEDUP_REMOVED lines=23> */
[----:B-1----:R-:W3:Y:S04]  /*46030*/  LDL.64 R10, [R1+0xd8] ;  /* 0x0000d800010a7983 */ /* 0x002ee80000100a00 */
[----:B------:R1:W-:Y:S04]  /*46040*/  STL.64 [R1+0x1868], R26 ;  /* 0x0018681a01007387 */ /* 0x0003e80000100a00 */
[----:B------:R2:W-:Y:S04]  /*46050*/  STL.64 [R1+0x1860], R24 ;  /* 0x0018601801007387 */ /* 0x0005e80000100a00 */
[----:B-1----:R-:W2:Y:S04]  /*46060*/  LDL.64 R26, [R1+0xb8] ;  /* 0x0000b800011a7983 */ /* 0x002ea80000100a00 */
[----:B--2---:R1:W-:Y:S04]  /*46070*/  STL.64 [R1+0x1880], R26 ;  /* 0x0018801a01007387 */ /* 0x0043e80000100a00 */
[----:B------:R-:W2:Y:S04]  /*46080*/  LDL.LU R24, [R1+0x3d0] ;  /* 0x0003d00001187983 */ /* 0x000ea80000300800 */
[----:B------:R-:W2:Y:S04]  /*46090*/  LDL.LU R25, [R1+0x3d4] ;  /* 0x0003d40001197983 */ /* 0x000ea80000300800 */
[----:B-1----:R-:W2:Y:S04]  /*460a0*/  LDL.LU R26, [R1+0x3d8] ;  /* 0x0003d800011a7983 */ /* 0x002ea80000300800 */
        /* <DEDUP_REMOVED lines=18> */
[----:B------:R1:W-:Y:S04]  /*461d0*/  STL.64 [R1+0x17b0], R16 ;  /* 0x0017b01001007387 */ /* 0x0003e80000100a00 */
[----:B-1----:R-:W4:Y:S04]  /*461e0*/  LDL.LU R16, [R1+0x2a0] ;  /* 0x0002a00001107983 */ /* 0x002f280000300800 */
[----:B------:R-:W4:Y:S04]  /*461f0*/  LDL.LU R17, [R1+0x2a4] ;  /* 0x0002a40001117983 */ /* 0x000f280000300800 */
[----:B------:R-:W2:Y:S04]  /*46200*/  LDL.LU R18, [R1+0x2a8] ;  /* 0x0002a80001127983 */ /* 0x000ea80000300800 */
[----:B------:R-:W2:Y:S01]  /*46210*/  LDL.LU R19, [R1+0x2ac] ;  /* 0x0002ac0001137983 */ /* 0x000ea20000300800 */
[----:B---3--:R-:W-:Y:S01]  /*46220*/  HMMA.1688.F32.TF32 R24, R4, R10, R24 ;  /* 0x0000000a0418723c */ /* 0x008fe20000081018 */
[----:B------:R-:W-:Y:S01]  /*46230*/  MOV R23, R3 ;  /* 0x0000000300177202 */ /* 0x000fe20000000f00 */
[----:B------:R-:W-:Y:S01]  /*46240*/  IMAD.MOV.U32 R3, RZ, RZ, R11 ;  /* 0x000000ffff037224 */ /* 0x000fe200078e000b */
[----:B--2---:R1:W-:Y:S04]  /*46250*/  STL.64 [R1+0x17c8], R18 ;  /* 0x0017c81201007387 */ /* 0x0043e80000100a00 */
[----:B----4-:R2:W-:Y:S04]  /*46260*/  STL.64 [R1+0x17c0], R16 ;  /* 0x0017c01001007387 */ /* 0x0105e80000100a00 */
[----:B-1----:R-:W3:Y:S08]  /*46270*/  LDL.64 R18, [R1+0xa8] ;  /* 0x0000a80001127983 */ /* 0x002ef00000100a00 */
[----:B------:R-:W-:Y:S04]  /*46280*/  STL.64 [R1+0x3e0], R24 ;  /* 0x0003e01801007387 */ /* 0x000fe80000100a00 */
[----:B------:R1:W-:Y:S01]  /*46290*/  STL.64 [R1+0x3e8], R26 ;  /* 0x0003e81a01007387 */ /* 0x0003e20000100a00 */
[----:B--2---:R-:W-:-:S03]  /*462a0*/  IMAD.MOV.U32 R16, RZ, RZ, R10 ;  /* 0x000000ffff107224 */ /* 0x004fc600078e000a */
[----:B-1----:R-:W2:Y:S04]  /*462b0*/  LDL.LU.64 R26, [R1+0x1898] ;  /* 0x00189800011a7983 */ /* 0x002ea80000300a00 */
[----:B------:R-:W2:Y:S04]  /*462c0*/  LDL.LU.64 R24, [R1+0x1890] ;  /* 0x0018900001187983 */ /* 0x000ea80000300a00 */
[----:B------:R-:W2:Y:S01]  /*462d0*/  LDL.LU.64 R10, [R1+0x1888] ;  /* 0x00188800010a7983 */ /* 0x000ea20000300a00 */
[----:B------:R-:W-:Y:S01]  /*462e0*/  IMAD.MOV.U32 R22, RZ, RZ, R20 ;  /* 0x000000ffff167224 */ /* 0x000fe200078e0014 */
        /* <DEDUP_REMOVED lines=16> */
[----:B------:R-:W2:Y:S04]  /*463f0*/  LDL.LU.64 R24, [R1+0x1860] ;  /* 0x0018600001187983 */ /* 0x000ea80000300a00 */
[----:B---3--:R1:W-:Y:S01]  /*46400*/  STL.64 [R1+0x17d8], R18 ;  /* 0x0017d81201007387 */ /* 0x0083e20000100a00 */
[----:B--2---:R-:W-:Y:S01]  /*46410*/  HMMA.1688.F32.TF32 R24, R4, R18, R24 ;  /* 0x000000120418723c */ /* 0x004fe20000081018 */
[----:B-1----:R-:W-:-:S02]  /*46420*/  IMAD.MOV.U32 R19, RZ, RZ, R8 ;  /* 0x000000ffff137224 */ /* 0x002fc400078e0008 */
        /* <DEDUP_REMOVED lines=12> */
[----:B------:R1:W-:Y:S02]  /*464f0*/  STL.64 [R1+0x17f0], R18 ;  /* 0x0017f01201007387 */ /* 0x0003e40000100a00 */
[----:B-1----:R-:W-:-:S02]  /*46500*/  IMAD.MOV.U32 R18, RZ, RZ, R20 ;  /* 0x000000ffff127224 */ /* 0x002fc400078e0014 */
[----:B------:R-:W-:Y:S01]  /*46510*/  HMMA.1688.F32.TF32 R20, R4, R22, R12 ;  /* 0x000000160414723c */ /* 0x000fe2000008100c */
[----:B------:R-:W-:-:S05]  /*46520*/  MOV R19, R17 ;  /* 0x0000001100137202 */ /* 0x000fca0000000f00 */
[----:B------:R-:W-:Y:S04]  /*46530*/  STL.64 [R1+0x1808], R18 ;  /* 0x0018081201007387 */ /* 0x000fe80000100a00 */
[----:B------:R-:W2:Y:S04]  /*46540*/  LDL.LU.64 R14, [R1+0x1858] ;  /* 0x00185800010e7983 */ /* 0x000ea80000300a00 */
[----:B------:R-:W2:Y:S05]  /*46550*/  LDL.LU.64 R12, [R1+0x1850] ;  /* 0x00185000010c7983 */ /* 0x000eaa0000300a00 */
        /* <DEDUP_REMOVED lines=36> */
[----:B------:R-:W-:-:S02]  /*467a0*/  IMAD.MOV.U32 R18, RZ, RZ, R16 ;  /* 0x000000ffff127224 */ /* 0x000fc400078e0010 */
[----:B------:R-:W-:Y:S01]  /*467b0*/  IMAD.MOV.U32 R19, RZ, RZ, R3 ;  /* 0x000000ffff137224 */ /* 0x000fe200078e0003 */
[----:B---3--:R-:W-:Y:S01]  /*467c0*/  HMMA.1688.F32.TF32 R4, R4, R26, R8 ;  /* 0x0000001a0404723c */ /* 0x008fe20000081008 */
[----:B------:R-:W2:Y:S04]  /*467d0*/  LDL.LU.64 R10, [R1+0x1828] ;  /* 0x00182800010a7983 */ /* 0x000ea80000300a00 */
[----:B------:R-:W2:-:S14]  /*467e0*/  LDL.LU.64 R8, [R1+0x1820] ;  /* 0x0018200001087983 */ /* 0x000e9c0000300a00 */
[----:B------:R-:W-:Y:S04]  /*467f0*/  STL.64 [R1+0x2f0], R4 ;  /* 0x0002f00401007387 */ /* 0x000fe80000100a00 */
[----:B------:R1:W-:Y:S04]  /*46800*/  STL.64 [R1+0x2f8], R6 ;  /* 0x0002f80601007387 */ /* 0x0003e80000100a00 */
[----:B-1----:R-:W3:Y:S01]  /*46810*/  LDL.64 R6, [R1+0x98] ;  /* 0x0000980001067983 */ /* 0x002ee20000100a00 */
        /* <DEDUP_REMOVED lines=18> */
[----:B--2---:R-:W-:-:S15]  /*46940*/  HMMA.1688.F32.TF32 R20, R8, R18, R20 ;  /* 0x000000120814723c */ /* 0x004fde0000081014 */
[----:B------:R-:W-:-:S04]  /*46950*/  NOP ;  /* 0x0000000000007918 */ /* 0x000fc80000000000 */
[----:B------:R1:W-:Y:S04]  /*46960*/  STL.64 [R1+0x2b0], R20 ;  /* 0x0002b01401007387 */ /* 0x0003e80000100a00 */
[----:B------:R2:W-:Y:S01]  /*46970*/  STL.64 [R1+0x2b8], R22 ;  /* 0x0002b81601007387 */ /* 0x0005e20000100a00 */
[----:B-1----:R-:W-:-:S03]  /*46980*/  IMAD.MOV.U32 R21, RZ, RZ, R18 ;  /* 0x000000ffff157224 */ /* 0x002fc600078e0012 */
[----:B--2---:R-:W2:Y:S01]  /*46990*/  LDL.LU.64 R22, [R1+0x17d0] ;  /* 0x0017d00001167983 */ /* 0x004ea20000300a00 */
[----:B------:R-:W-:-:S03]  /*469a0*/  IMAD.MOV.U32 R20, RZ, RZ, R19 ;  /* 0x000000ffff147224 */ /* 0x000fc600078e0013 */
        /* <DEDUP_REMOVED lines=18> */
[----:B------:R-:W2:Y:S01]  /*46ad0*/  LDL.LU.64 R16, [R1+0x17a0] ;  /* 0x0017a00001107983 */ /* 0x000ea20000300a00 */
[----:B---3--:R-:W-:Y:S03]  /*46ae0*/  HMMA.1688.F32.TF32 R4, R8, R14, R4 ;  /* 0x0000000e0804723c */ /* 0x008fe60000081004 */
[----:B------:R-:W-:Y:S01]  /*46af0*/  STL.64 [R1+0x1738], R22 ;  /* 0x0017381601007387 */ /* 0x000fe20000100a00 */
[----:B------:R-:W-:Y:S01]  /*46b00*/  MOV R28, R14 ;  /* 0x0000000e001c7202 */ /* 0x000fe20000000f00 */
[----:B------:R-:W-:-:S14]  /*46b10*/  IMAD.MOV.U32 R3, RZ, RZ, R15 ;  /* 0x000000ffff037224 */ /* 0x000fdc00078e000f */
[----:B------:R-:W-:Y:S04]  /*46b20*/  STL.64 [R1+0x280], R4 ;  /* 0x0002800401007387 */ /* 0x000fe80000100a00 */
[----:B------:R2:W-:Y:S04]  /*46b30*/  STL.64 [R1+0x288], R6 ;  /* 0x0002880601007387 */ /* 0x0005e80000100a00 */
[----:B------:R-:W3:Y:S04]  /*46b40*/  LDL.LU.64 R14, [R1+0x1798] ;  /* 0x00179800010e7983 */ /* 0x000ee80000300a00 */
[----:B------:R-:W3:Y:S04]  /*46b50*/  LDL.LU.64 R12, [R1+0x1790] ;  /* 0x00179000010c7983 */ /* 0x000ee80000300a00 */
[----:B------:R-:W-:Y:S04]  /*46b60*/  STL.64 [R1+0x1700], R26 ;  /* 0x0017001a01007387 */ /* 0x000fe80000100a00 */
[----:B----4-:R1:W-:Y:S01]  /*46b70*/  STL.64 [R1+0x16f8], R24 ;  /* 0x0016f81801007387 */ /* 0x0103e20000100a00 */
[----:B--2---:R-:W-:-:S15]  /*46b80*/  HMMA.1688.F32.TF32 R4, R8, R26, R16 ;  /* 0x0000001a0804723c */ /* 0x004fde0000081010 */
[----:B------:R-:W-:-:S04]  /*46b90*/  NOP ;  /* 0x0000000000007918 */ /* 0x000fc80000000000 */
[----:B------:R2:W-:Y:S04]  /*46ba0*/  STL.64 [R1+0x1f0], R4 ;  /* 0x0001f00401007387 */ /* 0x0005e80000100a00 */
[----:B------:R4:W-:Y:S04]  /*46bb0*/  STL.64 [R1+0x1f8], R6 ;  /* 0x0001f80601007387 */ /* 0x0009e80000100a00 */
[----:B-1----:R-:W3:Y:S04]  /*46bc0*/  LDL.LU R24, [R1+0x1b0] ;  /* 0x0001b00001187983 */ /* 0x002ee80000300800 */
[----:B------:R-:W3:Y:S04]  /*46bd0*/  LDL.LU R25, [R1+0x1b4] ;  /* 0x0001b40001197983 */ /* 0x000ee80000300800 */
[----:B------:R-:W3:Y:S04]  /*46be0*/  LDL.LU R26, [R1+0x1b8] ;  /* 0x0001b800011a7983 */ /* 0x000ee80000300800 */
[----:B------:R-:W3:Y:S04]  /*46bf0*/  LDL.LU R27, [R1+0x1bc] ;  /* 0x0001bc00011b7983 */ /* 0x000ee80000300800 */
[----:B------:R-:W3:Y:S04]  /*46c00*/  LDL.LU R16, [R1+0x1c0] ;  /* 0x0001c00001107983 */ /* 0x000ee80000300800 */
[----:B------:R-:W3:Y:S04]  /*46c10*/  LDL.LU R17, [R1+0x1c4] ;  /* 0x0001c40001117983 */ /* 0x000ee80000300800 */
[----:B------:R-:W3:Y:S04]  /*46c20*/  LDL.LU R18, [R1+0x1c8] ;  /* 0x0001c80001127983 */ /* 0x000ee80000300800 */
[----:B------:R-:W3:Y:S04]  /*46c30*/  LDL.LU R19, [R1+0x1cc] ;  /* 0x0001cc0001137983 */ /* 0x000ee80000300800 */
[----:B--2---:R-:W2:Y:S04]  /*46c40*/  LDL.LU R4, [R1+0x1e0] ;  /* 0x0001e00001047983 */ /* 0x004ea80000300800 */
[----:B------:R-:W2:Y:S04]  /*46c50*/  LDL.LU R5, [R1+0x1e4] ;  /* 0x0001e40001057983 */ /* 0x000ea80000300800 */
[----:B----4-:R-:W2:Y:S04]  /*46c60*/  LDL.LU R6, [R1+0x1e8] ;  /* 0x0001e80001067983 */ /* 0x010ea80000300800 */
[----:B------:R-:W2:Y:S04]  /*46c70*/  LDL.LU R7, [R1+0x1ec] ;  /* 0x0001ec0001077983 */ /* 0x000ea80000300800 */
[----:B---3--:R1:W-:Y:S04]  /*46c80*/  STL.64 [R1+0x1760], R18 ;  /* 0x0017601201007387 */ /* 0x0083e80000100a00 */
[----:B------:R-:W-:Y:S04]  /*46c90*/  STL.64 [R1+0x1758], R16 ;  /* 0x0017581001007387 */ /* 0x000fe80000100a00 */
[----:B-1----:R-:W3:Y:S04]  /*46ca0*/  LDL.64 R18, [R1+0xc8] ;  /* 0x0000c80001127983 */ /* 0x002ee80000100a00 */
[----:B---3--:R1:W-:Y:S04]  /*46cb0*/  STL.64 [R1+0x1770], R18 ;  /* 0x0017701201007387 */ /* 0x0083e80000100a00 */
[----:B-1----:R-:W2:Y:S04]  /*46cc0*/  LDL.64 R18, [R1+0xd8] ;  /* 0x0000d80001127983 */ /* 0x002ea80000100a00 */
[----:B------:R1:W-:Y:S04]  /*46cd0*/  STL.64 [R1+0x1750], R26 ;  /* 0x0017501a01007387 */ /* 0x0003e80000100a00 */
[----:B------:R3:W-:Y:S04]  /*46ce0*/  STL.64 [R1+0x1748], R24 ;  /* 0x0017481801007387 */ /* 0x0007e80000100a00 */
[----:B-1----:R-:W4:Y:S04]  /*46cf0*/  LDL.64 R26, [R1+0xb8] ;  /* 0x0000b800011a7983 */ /* 0x002f280000100a00 */
[----:B----4-:R1:W-:Y:S04]  /*46d00*/  STL.64 [R1+0x1768], R26 ;  /* 0x0017681a01007387 */ /* 0x0103e80000100a00 */
[----:B---3--:R-:W3:Y:S04]  /*46d10*/  LDL.LU R24, [R1+0x1d0] ;  /* 0x0001d00001187983 */ /* 0x008ee80000300800 */
[----:B------:R-:W3:Y:S04]  /*46d20*/  LDL.LU R25, [R1+0x1d4] ;  /* 0x0001d40001197983 */ /* 0x000ee80000300800 */
[----:B-1----:R-:W3:Y:S04]  /*46d30*/  LDL.LU R26, [R1+0x1d8] ;  /* 0x0001d800011a7983 */ /* 0x002ee80000300800 */
[----:B------:R-:W3:Y:S04]  /*46d40*/  LDL.LU R27, [R1+0x1dc] ;  /* 0x0001dc00011b7983 */ /* 0x000ee80000300800 */
[----:B------:R-:W4:Y:S04]  /*46d50*/  LDL.LU R8, [R1+0x10] ;  /* 0x0000100001087983 */ /* 0x000f280000300800 */
[----:B------:R-:W4:Y:S01]  /*46d60*/  LDL.LU R9, [R1+0x14] ;  /* 0x0000140001097983 */ /* 0x000f220000300800 */
[----:B------:R-:W-:-:S02]  /*46d70*/  IMAD.MOV.U32 R10, RZ, RZ, R29 ;  /* 0x000000ffff0a7224 */ /* 0x000fc400078e001d */
[----:B------:R-:W-:Y:S01]  /*46d80*/  IMAD.MOV.U32 R11, RZ, RZ, R2 ;  /* 0x000000ffff0b7224 */ /* 0x000fe200078e0002 */
[----:B------:R-:W2:Y:S04]  /*46d90*/  LDL.LU R29, [R1+0x178c] ;  /* 0x00178c00011d7983 */ /* 0x000ea80000300800 */
[----:B------:R-:W2:Y:S04]  /*46da0*/  LDL.LU R2, [R1+0x1788] ;  /* 0x0017880001027983 */ /* 0x000ea80000300800 */
[----:B------:R-:W-:Y:S04]  /*46db0*/  STL.64 [R1+0x1670], R10 ;  /* 0x0016700a01007387 */ /* 0x000fe80000100a00 */
[----:B----4-:R1:W-:Y:S04]  /*46dc0*/  STL.64 [R1+0x1668], R8 ;  /* 0x0016680801007387 */ /* 0x0103e80000100a00 */
[----:B-1----:R-:W4:Y:S04]  /*46dd0*/  LDL.LU R8, [R1+0x20] ;  /* 0x0000200001087983 */ /* 0x002f280000300800 */
[----:B------:R-:W4:Y:S04]  /*46de0*/  LDL.LU R9, [R1+0x24] ;  /* 0x0000240001097983 */ /* 0x000f280000300800 */
[----:B------:R-:W3:Y:S04]  /*46df0*/  LDL.LU R10, [R1+0x28] ;  /* 0x00002800010a7983 */ /* 0x000ee80000300800 */
[----:B------:R-:W3:Y:S01]  /*46e00*/  LDL.LU R11, [R1+0x2c] ;  /* 0x00002c00010b7983 */ /* 0x000ee20000300800 */
[----:B--2---:R-:W-:Y:S03]  /*46e10*/  HMMA.1688.F32.TF32 R4, R12, R18, R4 ;  /* 0x000000120c04723c */ /* 0x004fe60000081004 */
[----:B---3--:R-:W-:Y:S04]  /*46e20*/  STL.64 [R1+0x1680], R10 ;  /* 0x0016800a01007387 */ /* 0x008fe80000100a00 */
[----:B----4-:R1:W-:Y:S04]  /*46e30*/  STL.64 [R1+0x1678], R8 ;  /* 0x0016780801007387 */ /* 0x0103e80000100a00 */
[----:B-1----:R-:W2:Y:S04]  /*46e40*/  LDL.LU R8, [R1+0x30] ;  /* 0x0000300001087983 */ /* 0x002ea80000300800 */
[----:B------:R-:W2:Y:S01]  /*46e50*/  LDL.LU R9, [R1+0x34] ;  /* 0x0000340001097983 */ /* 0x000ea20000300800 */
[----:B------:R-:W-:Y:S01]  /*46e60*/  IMAD.MOV.U32 R10, RZ, RZ, R2 ;  /* 0x000000ffff0a7224 */ /* 0x000fe200078e0002 */
[----:B------:R-:W-:-:S02]  /*46e70*/  MOV R11, R29 ;  /* 0x0000001d000b7202 */ /* 0x000fc40000000f00 */
        /* <DEDUP_REMOVED lines=12> */
[----:B-1----:R-:W-:-:S03]  /*46f40*/  IMAD.MOV.U32 R5, RZ, RZ, R18 ;  /* 0x000000ffff057224 */ /* 0x002fc600078e0012 */
[----:B---3--:R-:W2:Y:S01]  /*46f50*/  LDL.LU.64 R6, [R1+0x1778] ;  /* 0x0017780001067983 */ /* 0x008ea20000300a00 */
[----:B------:R-:W-:-:S03]  /*46f60*/  IMAD.MOV.U32 R4, RZ, RZ, R19 ;  /* 0x000000ffff047224 */ /* 0x000fc600078e0013 */
[----:B------:R-:W3:Y:S02]  /*46f70*/  LDL.LU.64 R18, [R1+0x1770] ;  /* 0x0017700001127983 */ /* 0x000ee40000300a00 */
[----:B---3--:R-:W-:Y:S01]  /*46f80*/  HMMA.1688.F32.TF32 R24, R12, R18, R24 ;  /* 0x000000120c18723c */ /* 0x008fe20000081018 */
[----:B------:R-:W-:Y:S01]  /*46f90*/  MOV R9, R18 ;  /* 0x0000001200097202 */ /* 0x000fe20000000f00 */
[----:B------:R-:W-:-:S15]  /*46fa0*/  IMAD.MOV.U32 R8, RZ, RZ, R19 ;  /* 0x000000ffff087224 */ /* 0x000fde00078e0013 */
[----:B------:R-:W-:Y:S02]  /*46fb0*/  NOP ;  /* 0x0000000000007918 */ /* 0x000fe40000000000 */
        /* <DEDUP_REMOVED lines=11> */
[----:B------:R-:W3:Y:S04]  /*47070*/  LDL.LU.64 R26, [R1+0x1750] ;  /* 0x00175000011a7983 */ /* 0x000ee80000300a00 */
[----:B------:R-:W3:Y:S04]  /*47080*/  LDL.LU.64 R24, [R1+0x1748] ;  /* 0x0017480001187983 */ /* 0x000ee80000300a00 */
[----:B------:R1:W-:Y:S01]  /*47090*/  STL.64 [R1+0x16a0], R10 ;  /* 0x0016a00a01007387 */ /* 0x0003e20000100a00 */
[----:B---3--:R-:W-:Y:S01]  /*470a0*/  HMMA.1688.F32.TF32 R24, R12, R10, R24 ;  /* 0x0000000a0c18723c */ /* 0x008fe20000081018 */
[----:B-1----:R-:W-:Y:S01]  /*470b0*/  MOV R11, R16 ;  /* 0x00000010000b7202 */ /* 0x002fe20000000f00 */
[----:B------:R-:W-:-:S15]  /*470c0*/  IMAD.MOV.U32 R10, RZ, RZ, R17 ;  /* 0x000000ffff0a7224 */ /* 0x000fde00078e0011 */
[----:B------:R-:W-:Y:S02]  /*470d0*/  NOP ;  /* 0x0000000000007918 */ /* 0x000fe40000000000 */
[----:B------:R-:W-:Y:S04]  /*470e0*/  STL.64 [R1+0x1b0], R24 ;  /* 0x0001b01801007387 */ /* 0x000fe80000100a00 */
[----:B------:R1:W-:Y:S04]  /*470f0*/  STL.64 [R1+0x1b8], R26 ;  /* 0x0001b81a01007387 */ /* 0x0003e80000100a00 */
[----:B------:R-:W3:Y:S04]  /*47100*/  LDL.LU R16, [R1+0xf0] ;  /* 0x0000f00001107983 */ /* 0x000ee80000300800 */
[----:B------:R-:W3:Y:S04]  /*47110*/  LDL.LU R17, [R1+0xf4] ;  /* 0x0000f40001117983 */ /* 0x000ee80000300800 */
[----:B------:R-:W3:Y:S04]  /*47120*/  LDL.LU R18, [R1+0xf8] ;  /* 0x0000f80001127983 */ /* 0x000ee80000300800 */
[----:B------:R-:W3:Y:S01]  /*47130*/  LDL.LU R19, [R1+0xfc] ;  /* 0x0000fc0001137983 */ /* 0x000ee20000300800 */
[----:B--2---:R-:W-:Y:S01]  /*47140*/  HMMA.1688.F32.TF32 R20, R12, R6, R20 ;  /* 0x000000060c14723c */ /* 0x004fe20000081014 */
[----:B-1----:R-:W-:-:S02]  /*47150*/  IMAD.MOV.U32 R26, RZ, RZ, R28 ;  /* 0x000000ffff1a7224 */ /* 0x002fc400078e001c */
[----:B------:R-:W-:Y:S01]  /*47160*/  IMAD.MOV.U32 R27, RZ, RZ, R3 ;  /* 0x000000ffff1b7224 */ /* 0x000fe200078e0003 */
[----:B---3--:R-:W-:Y:S04]  /*47170*/  STL.64 [R1+0x1710], R18 ;  /* 0x0017101201007387 */ /* 0x008fe80000100a00 */
[----:B------:R1:W-:Y:S04]  /*47180*/  STL.64 [R1+0x1708], R16 ;  /* 0x0017081001007387 */ /* 0x0003e80000100a00 */
        /* <DEDUP_REMOVED lines=12> */
[----:B-1----:R-:W-:-:S02]  /*47250*/  IMAD.MOV.U32 R10, RZ, RZ, R9 ;  /* 0x000000ffff0a7224 */ /* 0x002fc400078e0009 */
[----:B------:R-:W-:-:S05]  /*47260*/  IMAD.MOV.U32 R11, RZ, RZ, R8 ;  /* 0x000000ffff0b7224 */ /* 0x000fca00078e0008 */
[----:B------:R1:W-:Y:S04]  /*47270*/  STL.64 [R1+0x16d0], R10 ;  /* 0x0016d00a01007387 */ /* 0x0003e80000100a00 */
[----:B------:R-:W-:Y:S04]  /*47280*/  STL.64 [R1+0x1a0], R20 ;  /* 0x0001a01401007387 */ /* 0x000fe80000100a00 */
[----:B------:R1:W-:Y:S02]  /*47290*/  STL.64 [R1+0x1a8], R22 ;  /* 0x0001a81601007387 */ /* 0x0003e40000100a00 */
[----:B-1----:R-:W-:-:S02]  /*472a0*/  IMAD.MOV.U32 R11, RZ, RZ, R4 ;  /* 0x000000ffff0b7224 */ /* 0x002fc400078e0004 */
[----:B------:R-:W4:Y:S04]  /*472b0*/  LDL.LU.64 R22, [R1+0x1738] ;  /* 0x0017380001167983 */ /* 0x000f280000300a00 */
[----:B------:R1:W-:Y:S01]  /*472c0*/  STL.64 [R1+0x1698], R6 ;  /* 0x0016980601007387 */ /* 0x0003e20000100a00 */
[----:B------:R-:W-:-:S03]  /*472d0*/  MOV R10, R5 ;  /* 0x00000005000a7202 */ /* 0x000fc60000000f00 */
[----:B------:R-:W2:Y:S04]  /*472e0*/  LDL.LU R4, [R1+0x40] ;  /* 0x0000400001047983 */ /* 0x000ea80000300800 */
[----:B------:R-:W2:Y:S04]  /*472f0*/  LDL.LU R5, [R1+0x44] ;  /* 0x0000440001057983 */ /* 0x000ea80000300800 */
[----:B-1----:R-:W2:Y:S04]  /*47300*/  LDL.LU R6, [R1+0x48] ;  /* 0x0000480001067983 */ /* 0x002ea80000300800 */
[----:B------:R-:W2:Y:S04]  /*47310*/  LDL.LU R7, [R1+0x4c] ;  /* 0x00004c0001077983 */ /* 0x000ea80000300800 */
[----:B--2---:R1:W-:Y:S04]  /*47320*/  STL.64 [R1+0x16b0], R6 ;  /* 0x0016b00601007387 */ /* 0x0043e80000100a00 */
[----:B------:R3:W-:Y:S01]  /*47330*/  STL.64 [R1+0x16a8], R4 ;  /* 0x0016a80401007387 */ /* 0x0007e20000100a00 */
[----:B-1----:R-:W-:-:S02]  /*47340*/  IMAD.MOV.U32 R6, RZ, RZ, R29 ;  /* 0x000000ffff067224 */ /* 0x002fc400078e001d */
[----:B---3--:R-:W-:Y:S01]  /*47350*/  IMAD.MOV.U32 R4, RZ, RZ, R3 ;  /* 0x000000ffff047224 */ /* 0x008fe200078e0003 */
[----:B------:R-:W-:Y:S01]  /*47360*/  MOV R7, R2 ;  /* 0x0000000200077202 */ /* 0x000fe20000000f00 */
[----:B------:R-:W2:Y:S01]  /*47370*/  LDL.LU R3, [R1+0x1730] ;  /* 0x0017300001037983 */ /* 0x000ea20000300800 */
[----:B------:R-:W-:-:S03]  /*47380*/  IMAD.MOV.U32 R5, RZ, RZ, R28 ;  /* 0x000000ffff057224 */ /* 0x000fc600078e001c */
        /* <DEDUP_REMOVED lines=24> */
[----:B------:R-:W-:-:S02]  /*47510*/  IMAD.MOV.U32 R5, RZ, RZ, R29 ;  /* 0x000000ffff057224 */ /* 0x000fc400078e001d */
[----:B---3--:R-:W-:Y:S02]  /*47520*/  IMAD.MOV.U32 R6, RZ, RZ, R28 ;  /* 0x000000ffff067224 */ /* 0x008fe400078e001c */
[----:B------:R-:W-:Y:S01]  /*47530*/  IMAD.MOV.U32 R7, RZ, RZ, R3 ;  /* 0x000000ffff077224 */ /* 0x000fe200078e0003 */
[----:B----4-:R-:W-:Y:S01]  /*47540*/  HMMA.1688.F32.TF32 R12, R12, R26, R16 ;  /* 0x0000001a0c0c723c */ /* 0x010fe20000081010 */
[----:B------:R-:W3:Y:S04]  /*47550*/  LDL.LU.64 R18, [R1+0x16f0] ;  /* 0x0016f00001127983 */ /* 0x000ee80000300a00 */
[----:B------:R-:W3:-:S14]  /*47560*/  LDL.LU.64 R16, [R1+0x16e8] ;  /* 0x0016e80001107983 */ /* 0x000edc0000300a00 */
[----:B------:R-:W-:Y:S04]  /*47570*/  STL.64 [R1+0x490], R12 ;  /* 0x0004900c01007387 */ /* 0x000fe80000100a00 */
[----:B------:R1:W-:Y:S04]  /*47580*/  STL.64 [R1+0x498], R14 ;  /* 0x0004980e01007387 */ /* 0x0003e80000100a00 */
[----:B-1----:R-:W4:Y:S01]  /*47590*/  LDL.LU.64 R14, [R1+0x78] ;  /* 0x00007800010e7983 */ /* 0x002f220000300a00 */
[----:B---3--:R-:W-:Y:S03]  /*475a0*/  HMMA.1688.F32.TF32 R8, R16, R10, R4 ;  /* 0x0000000a1008723c */ /* 0x008fe60000081004 */
        /* <DEDUP_REMOVED lines=32> */
[----:B---3--:R-:W-:-:S15]  /*477b0*/  HMMA.1688.F32.TF32 R8, R16, R22, R8 ;  /* 0x000000161008723c */ /* 0x008fde0000081008 */
[----:B------:R-:W-:-:S04]  /*477c0*/  NOP ;  /* 0x0000000000007918 */ /* 0x000fc80000000000 */
[----:B------:R-:W-:Y:S04]  /*477d0*/  STL.64 [R1+0x160], R8 ;  /* 0x0001600801007387 */ /* 0x000fe80000100a00 */
[----:B------:R1:W-:Y:S04]  /*477e0*/  STL.64 [R1+0x168], R10 ;  /* 0x0001680a01007387 */ /* 0x0003e80000100a00 */
[----:B-1----:R-:W3:Y:S04]  /*477f0*/  LDL.LU.64 R10, [R1+0x1670] ;  /* 0x00167000010a7983 */ /* 0x002ee80000300a00 */
[----:B------:R-:W3:Y:S04]  /*47800*/  LDL.LU.64 R8, [R1+0x1668] ;  /* 0x0016680001087983 */ /* 0x000ee80000300a00 */
[----:B------:R-:W2:Y:S04]  /*47810*/  LDL.LU.64 R22, [R1+0x1660] ;  /* 0x0016600001167983 */ /* 0x000ea80000300a00 */
[----:B------:R-:W2:Y:S01]  /*47820*/  LDL.LU.64 R20, [R1+0x1658] ;  /* 0x0016580001147983 */ /* 0x000ea20000300a00 */
[----:B------:R-:W-:Y:S01]  /*47830*/  MOV R6, R7 ;  /* 0x0000000700067202 */ /* 0x000fe20000000f00 */
[----:B----4-:R-:W-:Y:S01]  /*47840*/  IMAD.MOV.U32 R7, RZ, RZ, R14 ;  /* 0x000000ffff077224 */ /* 0x010fe200078e000e */
[----:B---3--:R-:W-:-:S15]  /*47850*/  HMMA.1688.F32.TF32 R8, R16, R14, R8 ;  /* 0x0000000e1008723c */ /* 0x008fde0000081008 */
[----:B------:R-:W-:-:S04]  /*47860*/  NOP ;  /* 0x0000000000007918 */ /* 0x000fc80000000000 */
[----:B------:R1:W-:Y:S02]  /*47870*/  STL.64 [R1+0x440], R8 ;  /* 0x0004400801007387 */ /* 0x0003e40000100a00 */
[----:B-1----:R-:W-:Y:S02]  /*47880*/  IMAD.MOV.U32 R8, RZ, RZ, R15 ;  /* 0x000000ffff087224 */ /* 0x002fe400078e000f */
[----:B--2---:R-:W-:Y:S01]  /*47890*/  HMMA.1688.F32.TF32 R12, R16, R26, R20 ;  /* 0x0000001a100c723c */ /* 0x004fe20000081014 */
[----:B------:R-:W-:Y:S01]  /*478a0*/  LOP3.LUT R23, R0, 0x20, RZ, 0x3c, !PT ;  /* 0x0000002000177812 */ /* 0x000fe200078e3cff */
[----:B------:R-:W-:Y:S01]  /*478b0*/  STL.64 [R1+0x448], R10 ;  /* 0x0004480a01007387 */ /* 0x000fe20000100a00 */
[----:B------:R-:W-:-:S03]  /*478c0*/  IMAD.MOV.U32 R18, RZ, RZ, R8 ;  /* 0x000000ffff127224 */ /* 0x000fc600078e0008 */
[----:B------:R-:W-:Y:S04]  /*478d0*/  LDS R10, [R0+UR8+0x3a000] ;  /* 0x03a00008000a7984 */ /* 0x000fe80008000800 */
[----:B------:R-:W-:Y:S04]  /*478e0*/  LDS R8, [R0+UR8+0x38000] ;  /* 0x0380000800087984 */ /* 0x000fe80008000800 */
[----:B------:R-:W1:Y:S04]  /*478f0*/  LDS R11, [R23+UR8+0x3a000] ;  /* 0x03a00008170b7984 */ /* 0x000e680008000800 */
[----:B------:R-:W2:Y:S01]  /*47900*/  LDS R9, [R23+UR8+0x38000] ;  /* 0x0380000817097984 */ /* 0x000ea20008000800 */
[----:B------:R-:W-:-:S02]  /*47910*/  IMAD.MOV.U32 R28, RZ, RZ, R14 ;  /* 0x000000ffff1c7224 */ /* 0x000fc400078e000e */
[----:B------:R-:W-:Y:S01]  /*47920*/  IMAD.MOV.U32 R3, RZ, RZ, R15 ;  /* 0x000000ffff037224 */ /* 0x000fe200078e000f */
[----:B------:R-:W-:Y:S01]  /*47930*/  MOV R29, R13 ;  /* 0x0000000d001d7202 */ /* 0x000fe20000000f00 */
[----:B------:R-:W-:Y:S04]  /*47940*/  STL [R1+0x420], R12 ;  /* 0x0004200c01007387 */ /* 0x000fe80000100800 */
[----:B------:R-:W-:Y:S04]  /*47950*/  LDS R14, [R0+UR8+0x3a100] ;  /* 0x03a10008000e7984 */ /* 0x000fe80008000800 */
[----:B------:R-:W3:Y:S04]  /*47960*/  LDS R15, [R23+UR8+0x3a100] ;  /* 0x03a10008170f7984 */ /* 0x000ee80008000800 */
[----:B------:R-:W-:Y:S04]  /*47970*/  LDS R12, [R0+UR8+0x38100] ;  /* 0x03810008000c7984 */ /* 0x000fe80008000800 */
[----:B------:R-:W4:Y:S04]  /*47980*/  LDS R13, [R23+UR8+0x38100] ;  /* 0x03810008170d7984 */ /* 0x000f280008000800 */
[----:B------:R-:W-:Y:S04]  /*47990*/  STL.64 [R1+0x15c8], R26 ;  /* 0x0015c81a01007387 */ /* 0x000fe80000100a00 */
[----:B------:R-:W-:Y:S04]  /*479a0*/  STL.64 [R1+0x15c0], R24 ;  /* 0x0015c01801007387 */ /* 0x000fe80000100a00 */
[----:B------:R-:W-:Y:S04]  /*479b0*/  STL [R1+0x13a8], R29 ;  /* 0x0013a81d01007387 */ /* 0x000fe80000100800 */
[----:B------:R-:W4:Y:S04]  /*479c0*/  LDSM.16.M88.4 R24, [R2+UR9+0x80180] ;  /* 0x080180090218783b */ /* 0x000f280008000200 */
[----:B-1----:R-:W-:Y:S04]  /*479d0*/  STL.64 [R1+0x15b8], R10 ;  /* 0x0015b80a01007387 */ /* 0x002fe80000100a00 */
[----:B--2---:R-:W-:Y:S04]  /*479e0*/  STL.64 [R1+0x15b0], R8 ;  /* 0x0015b00801007387 */ /* 0x004fe80000100a00 */
[----:B------:R-:W1:Y:S04]  /*479f0*/  LDSM.16.M88.4 R8, [R2+UR9+0x84180] ;  /* 0x084180090208783b */ /* 0x000e680008000200 */
[----:B---3--:R-:W-:Y:S04]  /*47a00*/  STL.64 [R1+0x1538], R14 ;  /* 0x0015380e01007387 */ /* 0x008fe80000100a00 */
[----:B----4-:R-:W-:Y:S04]  /*47a10*/  STL.64 [R1+0x1530], R12 ;  /* 0x0015300c01007387 */ /* 0x010fe80000100a00 */
[----:B------:R-:W2:Y:S01]  /*47a20*/  LDSM.16.M88.4 R12, [R2+UR9+0x88180] ;  /* 0x08818009020c783b */ /* 0x000ea20008000200 */
[----:B------:R-:W-:-:S02]  /*47a30*/  IMAD.MOV.U32 R19, RZ, RZ, R7 ;  /* 0x000000ffff137224 */ /* 0x000fc400078e0007 */
[----:B------:R-:W-:Y:S02]  /*47a40*/  IMAD.MOV.U32 R20, RZ, RZ, R4 ;  /* 0x000000ffff147224 */ /* 0x000fe400078e0004 */
[----:B------:R-:W-:Y:S01]  /*47a50*/  IMAD.MOV.U32 R21, RZ, RZ, R5 ;  /* 0x000000ffff157224 */ /* 0x000fe200078e0005 */
[----:B------:R-:W-:Y:S04]  /*47a60*/  STL.64 [R1+0x60], R24 ;  /* 0x0000601801007387 */ /* 0x000fe80000100a00 */
[----:B------:R3:W-:Y:S01]  /*47a70*/  STL.64 [R1+0x68], R26 ;  /* 0x0000681a01007387 */ /* 0x0007e20000100a00 */
[----:B------:R-:W-:Y:S01]  /*47a80*/  IMAD.MOV.U32 R29, RZ, RZ, R25 ;  /* 0x000000ffff1d7224 */ /* 0x000fe200078e0019 */
[----:B------:R-:W-:Y:S02]  /*47a90*/  MOV R22, R6 ;  /* 0x0000000600167202 */ /* 0x000fe40000000f00 */
[----:B------:R-:W-:Y:S04]  /*47aa0*/  LDS R4, [R0+UR8+0x34700] ;  /* 0x0347000800047984 */ /* 0x000fe80008000800 */
[----:B------:R-:W-:Y:S04]  /*47ab0*/  LDS R6, [R0+UR8+0x36700] ;  /* 0x0367000800067984 */ /* 0x000fe80008000800 */
[----:B------:R-:W-:Y:S04]  /*47ac0*/  LDS R5, [R23+UR8+0x34700] ;  /* 0x0347000817057984 */ /* 0x000fe80008000800 */
[----:B------:R-:W-:Y:S01]  /*47ad0*/  LDS R7, [R23+UR8+0x36700] ;  /* 0x0367000817077984 */ /* 0x000fe20008000800 */
[----:B---3--:R-:W-:Y:S01]  /*47ae0*/  IMAD.MOV.U32 R27, RZ, RZ, R18 ;  /* 0x000000ffff1b7224 */ /* 0x008fe200078e0012 */
[----:B------:R-:W-:-:S02]  /*47af0*/  MOV R26, R19 ;  /* 0x00000013001a7202 */ /* 0x000fc40000000f00 */
[----:B------:R-:W-:Y:S04]  /*47b00*/  LDSM.16.M88.4 R16, [R2+UR9+0x90180] ;  /* 0x090180090210783b */ /* 0x000fe80008000200 */
[----:B-1----:R-:W-:Y:S01]  /*47b10*/  STL.64 [R1+0x50], R8 ;  /* 0x0000500801007387 */ /* 0x002fe20000100a00 */
[----:B------:R-:W-:-:S03]  /*47b20*/  IMAD.MOV.U32 R25, RZ, RZ, R8 ;  /* 0x000000ffff197224 */ /* 0x000fc600078e0008 */
[----:B------:R-:W-:Y:S01]  /*47b30*/  STL.64 [R1+0x58], R10 ;  /* 0x0000580a01007387 */ /* 0x000fe20000100a00 */
[----:B------:R-:W-:-:S03]  /*47b40*/  IMAD.MOV.U32 R24, RZ, RZ, R9 ;  /* 0x000000ffff187224 */ /* 0x000fc600078e0009 */
[----:B------:R-:W1:Y:S04]  /*47b50*/  LDSM.16.M88.4 R8, [R2+UR9+0x8c180] ;  /* 0x08c180090208783b */ /* 0x000e680008000200 */
[----:B--2---:R-:W-:Y:S04]  /*47b60*/  STL.64 [R1+0x40], R12 ;  /* 0x0000400c01007387 */ /* 0x004fe80000100a00 */
[----:B------:R-:W-:Y:S04]  /*47b70*/  STL.64 [R1+0x48], R14 ;  /* 0x0000480e01007387 */ /* 0x000fe80000100a00 */
[----:B------:R-:W2:Y:S04]  /*47b80*/  LDSM.16.M88.4 R12, [R2+UR9+0x94180] ;  /* 0x09418009020c783b */ /* 0x000ea80008000200 */
[----:B-1----:R1:W-:Y:S04]  /*47b90*/  STL.64 [R1+0x30], R8 ;  /* 0x0000300801007387 */ /* 0x0023e80000100a00 */
[----:B------:R-:W-:Y:S04]  /*47ba0*/  STL.64 [R1+0x38], R10 ;  /* 0x0000380a01007387 */ /* 0x000fe80000100a00 */
[----:B------:R-:W-:Y:S04]  /*47bb0*/  STL.64 [R1+0x20], R16 ;  /* 0x0000201001007387 */ /* 0x000fe80000100a00 */
[----:B------:R-:W-:Y:S04]  /*47bc0*/  STL.64 [R1+0x28], R18 ;  /* 0x0000281201007387 */ /* 0x000fe80000100a00 */
[----:B------:R-:W3:Y:S04]  /*47bd0*/  LDSM.16.M88.4 R16, [R2+UR9+0x9c180] ;  /* 0x09c180090210783b */ /* 0x000ee80008000200 */
[----:B--2---:R-:W-:Y:S01]  /*47be0*/  STL.64 [R1+0x10], R12 ;  /* 0x0000100c01007387 */ /* 0x004fe20000100a00 */
[----:B-1----:R-:W-:-:S03]  /*47bf0*/  IMAD.MOV.U32 R9, RZ, RZ, R12 ;  /* 0x000000ffff097224 */ /* 0x002fc600078e000c */
[----:B------:R-:W-:Y:S01]  /*47c00*/  STL.64 [R1+0x18], R14 ;  /* 0x0000180e01007387 */ /* 0x000fe20000100a00 */
[----:B------:R-:W-:-:S03]  /*47c10*/  IMAD.MOV.U32 R8, RZ, RZ, R13 ;  /* 0x000000ffff087224 */ /* 0x000fc600078e000d */
[----:B------:R-:W1:Y:S04]  /*47c20*/  LDSM.16.M88.4 R12, [R2+UR9+0x98180] ;  /* 0x09818009020c783b */ /* 0x000e680008000200 */
[----:B---3--:R-:W-:Y:S04]  /*47c30*/  STL [R1+0x117c], R18 ;  /* 0x00117c1201007387 */ /* 0x008fe80000100800 */
[----:B------:R-:W-:Y:S04]  /*47c40*/  STL [R1+0x1178], R19 ;  /* 0x0011781301007387 */ /* 0x000fe80000100800 */
[----:B------:R-:W-:Y:S04]  /*47c50*/  STL.64 [R1+0x1580], R16 ;  /* 0x0015801001007387 */ /* 0x000fe80000100a00 */
[----:B-1----:R-:W-:Y:S04]  /*47c60*/  STL.64 [R1], R12 ;  /* 0x0000000c01007387 */ /* 0x002fe80000100a00 */
[----:B------:R-:W-:Y:S04]  /*47c70*/  STL.64 [R1+0x8], R14 ;  /* 0x0000080e01007387 */ /* 0x000fe80000100a00 */
[----:B------:R1:W-:Y:S02]  /*47c80*/  STL.64 [R1+0x1548], R12 ;  /* 0x0015480c01007387 */ /* 0x0003e40000100a00 */
[----:B-1----:R-:W-:-:S02]  /*47c90*/  IMAD.MOV.U32 R12, RZ, RZ, R9 ;  /* 0x000000ffff0c7224 */ /* 0x002fc400078e0009 */
[----:B------:R-:W-:-:S05]  /*47ca0*/  IMAD.MOV.U32 R13, RZ, RZ, R8 ;  /* 0x000000ffff0d7224 */ /* 0x000fca00078e0008 */
[----:B------:R-:W-:Y:S04]  /*47cb0*/  STL.64 [R1+0x1560], R12 ;  /* 0x0015600c01007387 */ /* 0x000fe80000100a00 */
[----:B------:R-:W2:Y:S04]  /*47cc0*/  LDL.LU R8, [R1+0x370] ;  /* 0x0003700001087983 */ /* 0x000ea80000300800 */
[----:B------:R-:W2:Y:S04]  /*47cd0*/  LDL.LU R9, [R1+0x374] ;  /* 0x0003740001097983 */ /* 0x000ea80000300800 */
[----:B------:R-:W3:Y:S04]  /*47ce0*/  LDL.LU R10, [R1+0x378] ;  /* 0x00037800010a7983 */ /* 0x000ee80000300800 */
[----:B------:R-:W3:Y:S01]  /*47cf0*/  LDL.LU R11, [R1+0x37c] ;  /* 0x00037c00010b7983 */ /* 0x000ee20000300800 */
[----:B------:R-:W-:Y:S01]  /*47d00*/  MOV R18, R20 ;  /* 0x0000001400127202 */ /* 0x000fe20000000f00 */
[----:B------:R-:W-:-:S02]  /*47d10*/  IMAD.MOV.U32 R19, RZ, RZ, R21 ;  /* 0x000000ffff137224 */ /* 0x000fc400078e0015 */
[----:B------:R-:W-:Y:S01]  /*47d20*/  IMAD.MOV.U32 R2, RZ, RZ, R22 ;  /* 0x000000ffff027224 */ /* 0x000fe200078e0016 */
[----:B------:R-:W-:Y:S04]  /*47d30*/  LDS R21, [R23+UR8+0x38200] ;  /* 0x0382000817157984 */ /* 0x000fe80008000800 */
[----:B------:R-:W-:Y:S04]  /*47d40*/  LDS R22, [R0+UR8+0x3a200] ;  /* 0x03a2000800167984 */ /* 0x000fe80008000800 */
[----:B------:R-:W1:Y:S04]  /*47d50*/  LDS R23, [R23+UR8+0x3a200] ;  /* 0x03a2000817177984 */ /* 0x000e680008000800 */
[----:B------:R-:W4:Y:S04]  /*47d60*/  LDS R20, [R0+UR8+0x38200] ;  /* 0x0382000800147984 */ /* 0x000f280008000800 */
[----:B---3--:R-:W-:Y:S04]  /*47d70*/  STL.64 [R1+0x15d8], R10 ;  /* 0x0015d80a01007387 */ /* 0x008fe80000100a00 */
[----:B--2---:R2:W-:Y:S04]  /*47d80*/  STL.64 [R1+0x15d0], R8 ;  /* 0x0015d00801007387 */ /* 0x0045e80000100a00 */
[----:B------:R3:W-:Y:S04]  /*47d90*/  STL.64 [R1+0x15e0], R26 ;  /* 0x0015e01a01007387 */ /* 0x0007e80000100a00 */
[----:B--2---:R-:W2:Y:S04]  /*47da0*/  LDL.LU R8, [R1+0x3f0] ;  /* 0x0003f00001087983 */ /* 0x004ea80000300800 */
[----:B------:R-:W2:Y:S04]  /*47db0*/  LDL.LU R9, [R1+0x3f4] ;  /* 0x0003f40001097983 */ /* 0x000ea80000300800 */
[----:B------:R-:W2:Y:S04]  /*47dc0*/  LDL.LU R10, [R1+0x3f8] ;  /* 0x0003f800010a7983 */ /* 0x000ea80000300800 */
[----:B------:R-:W2:Y:S01]  /*47dd0*/  LDL.LU R11, [R1+0x3fc] ;  /* 0x0003fc00010b7983 */ /* 0x000ea20000300800 */
[----:B---3--:R-:W-:Y:S01]  /*47de0*/  MOV R26, R19 ;  /* 0x00000013001a7202 */ /* 0x008fe20000000f00 */
[----:B------:R-:W-:-:S02]  /*47df0*/  IMAD.MOV.U32 R27, RZ, RZ, R18 ;  /* 0x000000ffff1b7224 */ /* 0x000fc400078e0012 */
[----:B--2---:R-:W-:Y:S04]  /*47e00*/  STL.64 [R1+0x15f0], R10 ;  /* 0x0015f00a01007387 */ /* 0x004fe80000100a00 */
[----:B------:R2:W-:Y:S04]  /*47e10*/  STL.64 [R1+0x15e8], R8 ;  /* 0x0015e80801007387 */ /* 0x0005e80000100a00 */
[----:B------:R3:W-:Y:S04]  /*47e20*/  STL.64 [R1+0x15f8], R26 ;  /* 0x0015f81a01007387 */ /* 0x0007e80000100a00 */
[----:B--2---:R-:W2:Y:S04]  /*47e30*/  LDL.LU R8, [R1+0x400] ;  /* 0x0004000001087983 */ /* 0x004ea80000300800 */
[----:B------:R-:W2:Y:S04]  /*47e40*/  LDL.LU R9, [R1+0x404] ;  /* 0x0004040001097983 */ /* 0x000ea80000300800 */
[----:B------:R-:W2:Y:S04]  /*47e50*/  LDL.LU R10, [R1+0x408] ;  /* 0x00040800010a7983 */ /* 0x000ea80000300800 */
[----:B------:R-:W2:Y:S01]  /*47e60*/  LDL.LU R11, [R1+0x40c] ;  /* 0x00040c00010b7983 */ /* 0x000ea20000300800 */
[----:B---3--:R-:W-:-:S03]  /*47e70*/  IMAD.MOV.U32 R27, RZ, RZ, R2 ;  /* 0x000000ffff1b7224 */ /* 0x008fc600078e0002 */
[----:B--2---:R-:W-:Y:S04]  /*47e80*/  STL.64 [R1+0x1608], R10 ;  /* 0x0016080a01007387 */ /* 0x004fe80000100a00 */
[----:B------:R2:W-:Y:S04]  /*47e90*/  STL.64 [R1+0x1600], R8 ;  /* 0x0016000801007387 */ /* 0x0005e80000100a00 */
[----:B------:R-:W3:Y:S04]  /*47ea0*/  LDL.LU R26, [R1+0x98] ;  /* 0x00009800011a7983 */ /* 0x000ee80000300800 */
[----:B---3--:R3:W-:Y:S04]  /*47eb0*/  STL.64 [R1+0x1610], R26 ;  /* 0x0016101a01007387 */ /* 0x0087e80000100a00 */
[----:B--2---:R-:W2:Y:S04]  /*47ec0*/  LDL.LU R8, [R1+0x410] ;  /* 0x0004100001087983 */ /* 0x004ea80000300800 */
[----:B------:R-:W2:Y:S04]  /*47ed0*/  LDL.LU R9, [R1+0x414] ;  /* 0x0004140001097983 */ /* 0x000ea80000300800 */
[----:B------:R-:W2:Y:S04]  /*47ee0*/  LDL.LU R10, [R1+0x418] ;  /* 0x00041800010a7983 */ /* 0x000ea80000300800 */
[----:B------:R-:W2:Y:S04]  /*47ef0*/  LDL.LU R11, [R1+0x41c] ;  /* 0x00041c00010b7983 */ /* 0x000ea80000300800 */
[----:B--2---:R-:W-:Y:S04]  /*47f00*/  STL.64 [R1+0x1620], R10 ;  /* 0x0016200a01007387 */ /* 0x004fe80000100a00 */
[----:B------:R-:W-:Y:S04]  /*47f10*/  STL.64 [R1+0x1618], R8 ;  /* 0x0016180801007387 */ /* 0x000fe80000100a00 */
[----:B---3--:R-:W2:Y:S04]  /*47f20*/  LDL.LU R26, [R1+0xa8] ;  /* 0x0000a800011a7983 */ /* 0x008ea80000300800 */
[----:B------:R-:W2:Y:S04]  /*47f30*/  LDL.LU R27, [R1+0xac] ;  /* 0x0000ac00011b7983 */ /* 0x000ea80000300800 */
[----:B------:R-:W3:Y:S04]  /*47f40*/  LDL.LU R18, [R1+0xd8] ;  /* 0x0000d80001127983 */ /* 0x000ee80000300800 */
[----:B------:R-:W3:Y:S04]  /*47f50*/  LDL.LU R19, [R1+0xdc] ;  /* 0x0000dc0001137983 */ /* 0x000ee80000300800 */
[----:B------:R-:W3:Y:S04]  /*47f60*/  LDL R2, [R1+0x60] ;  /* 0x0000600001027983 */ /* 0x000ee80000100800 */
[----:B--2---:R2:W-:Y:S04]  /*47f70*/  STL.64 [R1+0x1628], R26 ;  /* 0x0016281a01007387 */ /* 0x0045e80000100a00 */
[----:B--2---:R-:W2:Y:S04]  /*47f80*/  LDL.LU R26, [R1+0xb8] ;  /* 0x0000b800011a7983 */ /* 0x004ea80000300800 */
[----:B------:R-:W2:Y:S04]  /*47f90*/  LDL.LU R27, [R1+0xbc] ;  /* 0x0000bc00011b7983 */ /* 0x000ea80000300800 */
[----:B--2---:R2:W-:Y:S04]  /*47fa0*/  STL.64 [R1+0x1640], R26 ;  /* 0x0016401a01007387 */ /* 0x0045e80000100a00 */
[----:B------:R-:W3:Y:S04]  /*47fb0*/  LDL.LU R8, [R1+0x430] ;  /* 0x0004300001087983 */ /* 0x000ee80000300800 */
[----:B------:R-:W3:Y:S04]  /*47fc0*/  LDL.LU R9, [R1+0x434] ;  /* 0x0004340001097983 */ /* 0x000ee80000300800 */
[----:B------:R-:W3:Y:S04]  /*47fd0*/  LDL.LU R10, [R1+0x438] ;  /* 0x00043800010a7983 */ /* 0x000ee80000300800 */
[----:B------:R-:W3:Y:S04]  /*47fe0*/  LDL.LU R11, [R1+0x43c] ;  /* 0x00043c00010b7983 */ /* 0x000ee80000300800 */
[----:B--2---:R-:W2:Y:S04]  /*47ff0*/  LDL.LU R26, [R1+0xc8] ;  /* 0x0000c800011a7983 */ /* 0x004ea80000300800 */
[----:B------:R-:W2:Y:S04]  /*48000*/  LDL.LU R27, [R1+0xcc] ;  /* 0x0000cc00011b7983 */ /* 0x000ea80000300800 */
[----:B---3--:R-:W-:Y:S04]  /*48010*/  STL.64 [R1+0x1638], R10 ;  /* 0x0016380a01007387 */ /* 0x008fe80000100a00 */
[----:B------:R3:W-:Y:S04]  /*48020*/  STL.64 [R1+0x1630], R8 ;  /* 0x0016300801007387 */ /* 0x0007e80000100a00 */
[----:B---3--:R-:W3:Y:S04]  /*48030*/  LDL.LU R8, [R1+0x520] ;  /* 0x0005200001087983 */ /* 0x008ee80000300800 */
[----:B------:R-:W3:Y:S04]  /*48040*/  LDL.LU R9, [R1+0x524] ;  /* 0x0005240001097983 */ /* 0x000ee80000300800 */
[----:B------:R-:W2:Y:S04]  /*48050*/  LDL.LU R10, [R1+0x528] ;  /* 0x00052800010a7983 */ /* 0x000ea80000300800 */
[----:B------:R-:W2:Y:S04]  /*48060*/  LDL.LU R11, [R1+0x52c] ;  /* 0x00052c00010b7983 */ /* 0x000ea80000300800 */
[----:B--2---:R-:W-:Y:S04]  /*48070*/  STL.64 [R1+0x1650], R10 ;  /* 0x0016500a01007387 */ /* 0x004fe80000100a00 */
[----:B---3--:R2:W-:Y:S04]  /*48080*/  STL.64 [R1+0x1648], R8 ;  /* 0x0016480801007387 */ /* 0x0085e80000100a00 */
[----:B--2---:R-:W2:Y:S04]  /*48090*/  LDL.LU R8, [R1+0x530] ;  /* 0x0005300001087983 */ /* 0x004ea80000300800 */
[----:B------:R-:W2:Y:S04]  /*480a0*/  LDL.LU R9, [R1+0x534] ;  /* 0x0005340001097983 */ /* 0x000ea80000300800 */
[----:B------:R-:W2:Y:S04]  /*480b0*/  LDL.LU R10, [R1+0x538] ;  /* 0x00053800010a7983 */ /* 0x000ea80000300800 */
[----:B------:R-:W2:Y:S04]  /*480c0*/  LDL.LU R11, [R1+0x53c] ;  /* 0x00053c00010b7983 */ /* 0x000ea80000300800 */
[----:B------:R-:W3:Y:S04]  /*480d0*/  LDL.64 R12, [R1+0x20] ;  /* 0x00002000010c7983 */ /* 0x000ee80000100a00 */
[----:B---3--:R3:W-:Y:S04]  /*480e0*/  STL.64 [R1+0x1568], R12 ;  /* 0x0015680c01007387 */ /* 0x0087e80000100a00 */
[----:B---3--:R-:W3:Y:S04]  /*480f0*/  LDL.64 R12, [R1+0x30] ;  /* 0x00003000010c7983 */ /* 0x008ee80000100a00 */
[----:B---3--:R3:W-:Y:S04]  /*48100*/  STL.64 [R1+0x1588], R12 ;  /* 0x0015880c01007387 */ /* 0x0087e80000100a00 */
[----:B---3--:R-:W3:Y:S04]  /*48110*/  LDL.LU R12, [R1+0x540] ;  /* 0x00054000010c7983 */ /* 0x008ee80000300800 */
[----:B------:R-:W3:Y:S04]  /*48120*/  LDL.LU R13, [R1+0x544] ;  /* 0x00054400010d7983 */ /* 0x000ee80000300800 */
[----:B------:R-:W3:Y:S04]  /*48130*/  LDL.LU R14, [R1+0x548] ;  /* 0x00054800010e7983 */ /* 0x000ee80000300800 */
[----:B------:R-:W3:Y:S04]  /*48140*/  LDL.LU R15, [R1+0x54c] ;  /* 0x00054c00010f7983 */ /* 0x000ee80000300800 */
[----:B-1----:R-:W-:Y:S04]  /*48150*/  STL.64 [R1+0x14c8], R22 ;  /* 0x0014c81601007387 */ /* 0x002fe80000100a00 */
[----:B----4-:R-:W-:Y:S01]  /*48160*/  STL.64 [R1+0x14c0], R20 ;  /* 0x0014c01401007387 */ /* 0x010fe20000100a00 */
[----:B---3--:R-:W-:Y:S03]  /*48170*/  HMMA.1688.F32.TF32 R16, R4, R18, R12 ;  /* 0x000000120410723c */ /* 0x008fe6000008100c */
[----:B------:R-:W3:-:S15]  /*48180*/  LDL.LU R12, [R1+0x340] ;  /* 0x00034000010c7983 */ /* 0x000ede0000300800 */
[----:B------:R-:W-:Y:S01]  /*48190*/  NOP ;  /* 0x0000000000007918 */ /* 0x000fe20000000000 */
[----:B------:R-:W-:Y:S04]  /*481a0*/  STL.64 [R1+0x540], R16 ;  /* 0x0005401001007387 */ /* 0x000fe80000100a00 */
[----:B------:R-:W-:Y:S04]  /*481b0*/  STL.64 [R1+0x548], R18 ;  /* 0x0005481201007387 */ /* 0x000fe80000100a00 */
[----:B------:R-:W3:Y:S04]  /*481c0*/  LDL.LU R13, [R1+0x344] ;  /* 0x00034400010d7983 */ /* 0x000ee80000300800 */
[----:B------:R-:W4:Y:S04]  /*481d0*/  LDL.LU R14, [R1+0x348] ;  /* 0x00034800010e7983 */ /* 0x000f280000300800 */
[----:B------:R-:W4:Y:S04]  /*481e0*/  LDL.LU R15, [R1+0x34c] ;  /* 0x00034c00010f7983 */ /* 0x000f280000300800 */
[----:B----4-:R-:W-:Y:S04]  /*481f0*/  STL.64 [R1+0x1598], R14 ;  /* 0x0015980e01007387 */ /* 0x010fe80000100a00 */
[----:B---3--:R1:W-:Y:S02]  /*48200*/  STL.64 [R1+0x1590], R12 ;  /* 0x0015900c01007387 */ /* 0x0083e40000100a00 */
[----:B-1----:R-:W-:Y:S01]  /*48210*/  MOV R12, R25 ;  /* 0x00000019000c7202 */ /* 0x002fe20000000f00 */
[----:B------:R-:W-:-:S05]  /*48220*/  IMAD.MOV.U32 R13, RZ, RZ, R24 ;  /* 0x000000ffff0d7224 */ /* 0x000fca00078e0018 */
[----:B------:R1:W-:Y:S04]  /*48230*/  STL.64 [R1+0x15a8], R12 ;  /* 0x0015a80c01007387 */ /* 0x0003e80000100a00 */
[----:B-1----:R-:W3:Y:S04]  /*48240*/  LDL.LU R12, [R1+0x360] ;  /* 0x00036000010c7983 */ /* 0x002ee80000300800 */
[----:B------:R-:W3:Y:S04]  /*48250*/  LDL.LU R13, [R1+0x364] ;  /* 0x00036400010d7983 */ /* 0x000ee80000300800 */
[----:B------:R-:W3:Y:S04]  /*48260*/  LDL.LU R14, [R1+0x368] ;  /* 0x00036800010e7983 */ /* 0x000ee80000300800 */
[----:B------:R-:W3:Y:S04]  /*48270*/  LDL.LU R15, [R1+0x36c] ;  /* 0x00036c00010f7983 */ /* 0x000ee80000300800 */
[----:B------:R-:W4:Y:S01]  /*48280*/  LDL.64 R16, [R1+0x40] ;  /* 0x0000400001107983 */ /* 0x000f220000100a00 */
[C---:B--2---:R-:W-:Y:S03]  /*48290*/  HMMA.1688.F32.TF32 R24, R4.reuse, R26, R8 ;  /* 0x0000001a0418723c */ /* 0x044fe60000081008 */
[----:B----4-:R1:W-:Y:S04]  /*482a0*/  STL.64 [R1+0x15a0], R16 ;  /* 0x0015a01001007387 */ /* 0x0103e80000100a00 */
        /* <DEDUP_REMOVED lines=40> */
[----:B----4-:R-:W-:Y:S03]  /*48530*/  HMMA.1688.F32.TF32 R4, R4, R26, R8 ;  /* 0x0000001a0404723c */ /* 0x010fe60000081008 */
[----:B------:R-:W3:Y:S04]  /*48540*/  LDL.LU.64 R10, [R1+0x15b8] ;  /* 0x0015b800010a7983 */ /* 0x000ee80000300a00 */
[----:B------:R-:W3:-:S12]  /*48550*/  LDL.LU.64 R8, [R1+0x15b0] ;  /* 0x0015b00001087983 */ /* 0x000ed80000300a00 */
[----:B------:R1:W-:Y:S04]  /*48560*/  STL.64 [R1+0x370], R4 ;  /* 0x0003700401007387 */ /* 0x0003e80000100a00 */
[----:B------:R4:W-:Y:S04]  /*48570*/  STL.64 [R1+0x378], R6 ;  /* 0x0003780601007387 */ /* 0x0009e80000100a00 */
        /* <DEDUP_REMOVED lines=8> */
[----:B-1----:R-:W2:Y:S04]  /*48600*/  LDL.LU R4, [R1+0x330] ;  /* 0x0003300001047983 */ /* 0x002ea80000300800 */
[----:B------:R-:W2:Y:S04]  /*48610*/  LDL.LU R5, [R1+0x334] ;  /* 0x0003340001057983 */ /* 0x000ea80000300800 */
[----:B------:R-:W2:Y:S04]  /*48620*/  LDL.LU R6, [R1+0x338] ;  /* 0x0003380001067983 */ /* 0x000ea80000300800 */
[----:B------:R-:W2:Y:S04]  /*48630*/  LDL.LU R7, [R1+0x33c] ;  /* 0x00033c0001077983 */ /* 0x000ea80000300800 */
[----:B------:R1:W-:Y:S04]  /*48640*/  STL.64 [R1+0x1540], R24 ;  /* 0x0015401801007387 */ /* 0x0003e80000100a00 */
[----:B-1----:R-:W4:Y:S04]  /*48650*/  LDL.LU R24, [R1+0x300] ;  /* 0x0003000001187983 */ /* 0x002f280000300800 */
[----:B------:R-:W4:Y:S04]  /*48660*/  LDL.LU R25, [R1+0x304] ;  /* 0x0003040001197983 */ /* 0x000f280000300800 */
[----:B------:R-:W2:Y:S04]  /*48670*/  LDL.LU R26, [R1+0x308] ;  /* 0x00030800011a7983 */ /* 0x000ea80000300800 */
[----:B------:R-:W2:Y:S01]  /*48680*/  LDL.LU R27, [R1+0x30c] ;  /* 0x00030c00011b7983 */ /* 0x000ea20000300800 */
[C---:B---3--:R-:W-:Y:S03]  /*48690*/  HMMA.1688.F32.TF32 R12, R8.reuse, R20, R12 ;  /* 0x00000014080c723c */ /* 0x048fe6000008100c */
[----:B--2---:R-:W-:Y:S04]  /*486a0*/  STL.64 [R1+0x1558], R26 ;  /* 0x0015581a01007387 */ /* 0x004fe80000100a00 */
[----:B----4-:R1:W-:Y:S04]  /*486b0*/  STL.64 [R1+0x1550], R24 ;  /* 0x0015501801007387 */ /* 0x0103e80000100a00 */
        /* <DEDUP_REMOVED lines=17> */
[----:B------:R-:W-:Y:S04]  /*487d0*/  STL.64 [R1+0x348], R14 ;  /* 0x0003480e01007387 */ /* 0x000fe80000100a00 */
[----:B-1----:R-:W3:Y:S01]  /*487e0*/  LDL.LU.64 R12, [R1+0x1588] ;  /* 0x00158800010c7983 */ /* 0x002ee20000300a00 */
[----:B------:R-:W-:Y:S02]  /*487f0*/  IMAD.MOV.U32 R22, RZ, RZ, R16 ;  /* 0x000000ffff167224 */ /* 0x000fe400078e0010 */
[----:B------:R-:W-:-:S02]  /*48800*/  IMAD.MOV.U32 R19, RZ, RZ, R17 ;  /* 0x000000ffff137224 */ /* 0x000fc400078e0011 */
[----:B------:R-:W4:Y:S01]  /*48810*/  LDL.LU.64 R16, [R1+0x1580] ;  /* 0x0015800001107983 */ /* 0x000f220000300a00 */
        /* <DEDUP_REMOVED lines=30> */
[----:B------:R-:W3:Y:S04]  /*48a00*/  LDL.LU.64 R12, [R1+0x1530] ;  /* 0x00153000010c7983 */ /* 0x000ee80000300a00 */
        /* <DEDUP_REMOVED lines=16> */
[----:B-1----:R-:W-:Y:S01]  /*48b10*/  MOV R24, R5 ;  /* 0x0000000500187202 */ /* 0x002fe20000000f00 */
[----:B------:R-:W-:-:S02]  /*48b20*/  IMAD.MOV.U32 R25, RZ, RZ, R4 ;  /* 0x000000ffff197224 */ /* 0x000fc400078e0004 */
[----:B------:R-:W2:Y:S04]  /*48b30*/  LDL.LU R4, [R1+0x260] ;  /* 0x0002600001047983 */ /* 0x000ea80000300800 */
[----:B------:R-:W2:Y:S04]  /*48b40*/  LDL.LU R5, [R1+0x264] ;  /* 0x0002640001057983 */ /* 0x000ea80000300800 */
[----:B------:R-:W2:Y:S04]  /*48b50*/  LDL.LU R6, [R1+0x268] ;  /* 0x0002680001067983 */ /* 0x000ea80000300800 */
[----:B------:R-:W2:Y:S04]  /*48b60*/  LDL.LU R7, [R1+0x26c] ;  /* 0x00026c0001077983 */ /* 0x000ea80000300800 */
[----:B------:R1:W-:Y:S04]  /*48b70*/  STL.64 [R1+0x14f8], R24 ;  /* 0x0014f81801007387 */ /* 0x0003e80000100a00 */
[----:B-1----:R-:W4:Y:S04]  /*48b80*/  LDL.LU R24, [R1+0x270] ;  /* 0x0002700001187983 */ /* 0x002f280000300800 */
[----:B------:R-:W4:Y:S04]  /*48b90*/  LDL.LU R25, [R1+0x274] ;  /* 0x0002740001197983 */ /* 0x000f280000300800 */
[----:B------:R-:W4:Y:S04]  /*48ba0*/  LDL.LU R26, [R1+0x278] ;  /* 0x00027800011a7983 */ /* 0x000f280000300800 */
[----:B------:R-:W4:Y:S02]  /*48bb0*/  LDL.LU R27, [R1+0x27c] ;  /* 0x00027c00011b7983 */ /* 0x000f240000300800 */
[----:B----4-:R-:W-:Y:S01]  /*48bc0*/  HMMA.1688.F32.TF32 R8, R8, R16, R24 ;  /* 0x000000100808723c */ /* 0x010fe20000081018 */
[----:B------:R-:W-:-:S02]  /*48bd0*/  IMAD.MOV.U32 R24, RZ, RZ, R29 ;  /* 0x000000ffff187224 */ /* 0x000fc400078e001d */
[----:B------:R-:W-:-:S15]  /*48be0*/  IMAD.MOV.U32 R25, RZ, RZ, R23 ;  /* 0x000000ffff197224 */ /* 0x000fde00078e0017 */
[----:B------:R-:W-:Y:S01]  /*48bf0*/  NOP ;  /* 0x0000000000007918 */ /* 0x000fe20000000000 */
[----:B------:R1:W-:Y:S04]  /*48c00*/  STL.64 [R1+0x270], R8 ;  /* 0x0002700801007387 */ /* 0x0003e80000100a00 */
[----:B------:R-:W-:Y:S04]  /*48c10*/  STL.64 [R1+0x278], R10 ;  /* 0x0002780a01007387 */ /* 0x000fe80000100a00 */
[----:B------:R3:W-:Y:S04]  /*48c20*/  STL.64 [R1+0x1510], R24 ;  /* 0x0015101801007387 */ /* 0x0007e80000100a00 */
[----:B------:R-:W-:Y:S04]  /*48c30*/  STL.64 [R1+0x14d0], R16 ;  /* 0x0014d01001007387 */ /* 0x000fe80000100a00 */
[----:B-1----:R-:W4:Y:S01]  /*48c40*/  LDL.64 R8, [R1+0x10] ;  /* 0x0000100001087983 */ /* 0x002f220000100a00 */
[----:B---3--:R-:W-:-:S03]  /*48c50*/  IMAD.MOV.U32 R24, RZ, RZ, R22 ;  /* 0x000000ffff187224 */ /* 0x008fc600078e0016 */
[----:B----4-:R1:W-:Y:S04]  /*48c60*/  STL.64 [R1+0x14f0], R8 ;  /* 0x0014f00801007387 */ /* 0x0103e80000100a00 */
[----:B-1----:R-:W3:Y:S04]  /*48c70*/  LDL.LU R8, [R1+0x220] ;  /* 0x0002200001087983 */ /* 0x002ee80000300800 */
[----:B------:R-:W3:Y:S04]  /*48c80*/  LDL.LU R9, [R1+0x224] ;  /* 0x0002240001097983 */ /* 0x000ee80000300800 */
[----:B------:R-:W4:Y:S04]  /*48c90*/  LDL.LU R10, [R1+0x228] ;  /* 0x00022800010a7983 */ /* 0x000f280000300800 */
[----:B------:R-:W4:Y:S01]  /*48ca0*/  LDL.LU R11, [R1+0x22c] ;  /* 0x00022c00010b7983 */ /* 0x000f220000300800 */
[----:B------:R-:W-:-:S05]  /*48cb0*/  MOV R25, R19 ;  /* 0x0000001300197202 */ /* 0x000fca0000000f00 */
[----:B------:R-:W-:Y:S01]  /*48cc0*/  STL.64 [R1+0x1528], R24 ;  /* 0x0015281801007387 */ /* 0x000fe20000100a00 */
[----:B--2---:R-:W-:Y:S03]  /*48cd0*/  HMMA.1688.F32.TF32 R20, R12, R20, R4 ;  /* 0x000000140c14723c */ /* 0x004fe60000081004 */
        /* <DEDUP_REMOVED lines=8> */
[----:B------:R-:W4:Y:S04]  /*48d60*/  LDL.LU R26, [R1+0x258] ;  /* 0x00025800011a7983 */ /* 0x000f280000300800 */
[----:B------:R-:W4:Y:S04]  /*48d70*/  LDL.LU R27, [R1+0x25c] ;  /* 0x00025c00011b7983 */ /* 0x000f280000300800 */
        /* <DEDUP_REMOVED lines=29> */
[----:B------:R-:W-:Y:S04]  /*48f50*/  STL.64 [R1+0x14a8], R6 ;  /* 0x0014a80601007387 */ /* 0x000fe80000100a00 */
[----:B---3--:R1:W-:Y:S04]  /*48f60*/  STL.64 [R1+0x14a0], R4 ;  /* 0x0014a00401007387 */ /* 0x0083e80000100a00 */
[----:B-1----:R-:W4:Y:S02]  /*48f70*/  LDL.64 R4, [R1+0x50] ;  /* 0x0000500001047983 */ /* 0x002f240000100a00 */
[----:B----4-:R-:W-:-:S15]  /*48f80*/  HMMA.1688.F32.TF32 R24, R12, R4, R24 ;  /* 0x000000040c18723c */ /* 0x010fde0000081018 */
[----:B------:R-:W-:-:S04]  /*48f90*/  NOP ;  /* 0x0000000000007918 */ /* 0x000fc80000000000 */
[----:B------:R1:W-:Y:S04]  /*48fa0*/  STL.64 [R1+0x250], R24 ;  /* 0x0002501801007387 */ /* 0x0003e80000100a00 */
[----:B------:R-:W-:Y:S04]  /*48fb0*/  STL.64 [R1+0x258], R26 ;  /* 0x0002581a01007387 */ /* 0x000fe80000100a00 */
[----:B-1----:R-:W3:Y:S04]  /*48fc0*/  LDL.LU.64 R24, [R1+0x1528] ;  /* 0x0015280001187983 */ /* 0x002ee80000300a00 */
[----:B------:R1:W-:Y:S04]  /*48fd0*/  STL.64 [R1+0x14b8], R4 ;  /* 0x0014b80401007387 */ /* 0x0003e80000100a00 */
[----:B-1----:R-:W4:Y:S01]  /*48fe0*/  LDL.64 R4, [R1+0x60] ;  /* 0x0000600001047983 */ /* 0x002f220000100a00 */
        /* <DEDUP_REMOVED lines=18> */
[----:B-1----:R-:W3:Y:S04]  /*49110*/  LDL.64 R24, [R1+0x30] ;  /* 0x0000300001187983 */ /* 0x002ee80000100a00 */
[----:B---3--:R1:W-:Y:S04]  /*49120*/  STL.64 [R1+0x1498], R24 ;  /* 0x0014981801007387 */ /* 0x0083e80000100a00 */
[----:B-1----:R-:W3:Y:S01]  /*49130*/  LDL.64 R24, [R1+0x40] ;  /* 0x0000400001187983 */ /* 0x002ee20000100a00 */
[C---:B--2---:R-:W-:Y:S03]  /*49140*/  HMMA.1688.F32.TF32 R16, R12.reuse, R8, R16 ;  /* 0x000000080c10723c */ /* 0x044fe60000081010 */
[----:B---3--:R1:W-:Y:S04]  /*49150*/  STL.64 [R1+0x14b0], R24 ;  /* 0x0014b01801007387 */ /* 0x0083e80000100a00 */
[----:B-1----:R-:W2:Y:S04]  /*49160*/  LDL.LU R24, [R1+0x4f0] ;  /* 0x0004f00001187983 */ /* 0x002ea80000300800 */
[----:B------:R-:W2:Y:S04]  /*49170*/  LDL.LU R25, [R1+0x4f4] ;  /* 0x0004f40001197983 */ /* 0x000ea80000300800 */
[----:B------:R-:W2:Y:S04]  /*49180*/  LDL.LU R26, [R1+0x4f8] ;  /* 0x0004f800011a7983 */ /* 0x000ea80000300800 */
[----:B------:R-:W2:Y:S04]  /*49190*/  LDL.LU R27, [R1+0x4fc] ;  /* 0x0004fc00011b7983 */ /* 0x000ea80000300800 */
[----:B------:R1:W-:Y:S04]  /*491a0*/  STL.64 [R1+0x210], R16 ;  /* 0x0002101001007387 */ /* 0x0003e80000100a00 */
[----:B------:R-:W-:Y:S04]  /*491b0*/  STL.64 [R1+0x218], R18 ;  /* 0x0002181201007387 */ /* 0x000fe80000100a00 */
[----:B-1----:R-:W3:Y:S04]  /*491c0*/  LDL.LU.64 R16, [R1+0x14e8] ;  /* 0x0014e80001107983 */ /* 0x002ee80000300a00 */
        /* <DEDUP_REMOVED lines=14> */
[----:B------:R1:W-:Y:S04]  /*492b0*/  STL.64 [R1+0x200], R16 ;  /* 0x0002001001007387 */ /* 0x0003e80000100a00 */
[----:B------:R-:W-:Y:S04]  /*492c0*/  STL.64 [R1+0x208], R18 ;  /* 0x0002081201007387 */ /* 0x000fe80000100a00 */
[----:B-1----:R-:W3:Y:S02]  /*492d0*/  LDL.LU.64 R16, [R1+0x14d0] ;  /* 0x0014d00001107983 */ /* 0x002ee40000300a00 */
[----:B---3--:R-:W-:Y:S02]  /*492e0*/  HMMA.1688.F32.TF32 R12, R12, R16, R20 ;  /* 0x000000100c0c723c */ /* 0x008fe40000081014 */
[----:B------:R-:W4:Y:S04]  /*492f0*/  LDL.LU.64 R22, [R1+0x14c8] ;  /* 0x0014c80001167983 */ /* 0x000f280000300a00 */
[----:B------:R-:W4:-:S13]  /*49300*/  LDL.LU.64 R20, [R1+0x14c0] ;  /* 0x0014c00001147983 */ /* 0x000f1a0000300a00 */
[----:B------:R1:W-:Y:S04]  /*49310*/  STL.64 [R1+0x140], R12 ;  /* 0x0001400c01007387 */ /* 0x0003e80000100a00 */
[----:B------:R3:W-:Y:S04]  /*49320*/  STL.64 [R1+0x148], R14 ;  /* 0x0001480e01007387 */ /* 0x0007e80000100a00 */
[----:B-1----:R-:W4:Y:S04]  /*49330*/  LDL.LU R12, [R1+0x500] ;  /* 0x00050000010c7983 */ /* 0x002f280000300800 */
[----:B------:R-:W4:Y:S04]  /*49340*/  LDL.LU R13, [R1+0x504] ;  /* 0x00050400010d7983 */ /* 0x000f280000300800 */
[----:B---3--:R-:W4:Y:S04]  /*49350*/  LDL.LU R14, [R1+0x508] ;  /* 0x00050800010e7983 */ /* 0x008f280000300800 */
[----:B------:R-:W4:Y:S04]  /*49360*/  LDL.LU R15, [R1+0x50c] ;  /* 0x00050c00010f7983 */ /* 0x000f280000300800 */
[----:B------:R1:W-:Y:S04]  /*49370*/  STL.64 [R1+0x1450], R16 ;  /* 0x0014501001007387 */ /* 0x0003e80000100a00 */
[----:B-1----:R-:W3:Y:S01]  /*49380*/  LDL.LU.64 R16, [R1] ;  /* 0x0000000001107983 */ /* 0x002ee20000300a00 */
[----:B----4-:R-:W-:-:S15]  /*49390*/  HMMA.1688.F32.TF32 R12, R20, R4, R12 ;  /* 0x00000004140c723c */ /* 0x010fde000008100c */
[----:B------:R-:W-:-:S04]  /*493a0*/  NOP ;  /* 0x0000000000007918 */ /* 0x000fc80000000000 */
[----:B------:R1:W-:Y:S04]  /*493b0*/  STL.64 [R1+0x130], R12 ;  /* 0x0001300c01007387 */ /* 0x0003e80000100a00 */
[----:B------:R4:W-:Y:S01]  /*493c0*/  STL.64 [R1+0x138], R14 ;  /* 0x0001380e01007387 */ /* 0x0009e20000100a00 */
[----:B-1----:R-:W-:Y:S02]  /*493d0*/  IMAD.MOV.U32 R13, RZ, RZ, R4 ;  /* 0x000000ffff0d7224 */ /* 0x002fe400078e0004 */
[----:B------:R-:W-:Y:S02]  /*493e0*/  IMAD.MOV.U32 R12, RZ, RZ, R5 ;  /* 0x000000ffff0c7224 */ /* 0x000fe400078e0005 */
[----:B------:R-:W2:Y:S02]  /*493f0*/  LDL.LU.64 R4, [R1+0x14b8] ;  /* 0x0014b80001047983 */ /* 0x000ea40000300a00 */
[----:B--2---:R-:W-:Y:S01]  /*49400*/  HMMA.1688.F32.TF32 R24, R20, R4, R24 ;  /* 0x000000041418723c */ /* 0x004fe20000081018 */
[----:B----4-:R-:W-:Y:S01]  /*49410*/  MOV R15, R4 ;  /* 0x00000004000f7202 */ /* 0x010fe20000000f00 */
        /* <DEDUP_REMOVED lines=12> */
[----:B------:R-:W-:Y:S02]  /*494e0*/  IMAD.MOV.U32 R4, RZ, RZ, R25 ;  /* 0x000000ffff047224 */ /* 0x000fe400078e0019 */
        /* <DEDUP_REMOVED lines=12> */
[----:B------:R-:W-:-:S13]  /*495b0*/  LDS R10, [R0+UR8+0x3a400] ;  /* 0x03a40008000a7984 */ /* 0x000fda0008000800 */
        /* <DEDUP_REMOVED lines=12> */
[----:B---3--:R-:W-:Y:S02]  /*49680*/  IMAD.MOV.U32 R9, RZ, RZ, R16 ;  /* 0x000000ffff097224 */ /* 0x008fe400078e0010 */
[----:B------:R-:W-:Y:S01]  /*49690*/  IMAD.MOV.U32 R8, RZ, RZ, R17 ;  /* 0x000000ffff087224 */ /* 0x000fe200078e0011 */
[----:B--2---:R-:W-:Y:S01]  /*496a0*/  HMMA.1688.F32.TF32 R24, R20, R16, R24 ;  /* 0x000000101418723c */ /* 0x004fe20000081018 */
[----:B------:R-:W2:-:S15]  /*496b0*/  LDL.LU.64 R16, [R1+0x1450] ;  /* 0x0014500001107983 */ /* 0x000e9e0000300a00 */
[----:B------:R-:W-:-:S03]  /*496c0*/  NOP ;  /* 0x0000000000007918 */ /* 0x000fc60000000000 */
[----:B------:R-:W-:Y:S01]  /*496d0*/  MOV R18, R26 ;  /* 0x0000001a00127202 */ /* 0x000fe20000000f00 */
[----:B------:R1:W-:Y:S01]  /*496e0*/  STL.64 [R1+0xd0], R24 ;  /* 0x0000d01801007387 */ /* 0x0003e20000100a00 */
[----:B------:R-:W-:-:S03]  /*496f0*/  IMAD.MOV.U32 R19, RZ, RZ, R27 ;  /* 0x000000ffff137224 */ /* 0x000fc600078e001b */
[----:B------:R-:W3:Y:S04]  /*49700*/  LDL.LU.64 R26, [R1+0x1448] ;  /* 0x00144800011a7983 */ /* 0x000ee80000300a00 */
[----:B-1----:R-:W3:Y:S04]  /*49710*/  LDL.LU.64 R24, [R1+0x1440] ;  /* 0x0014400001187983 */ /* 0x002ee80000300a00 */
[----:B------:R-:W-:Y:S04]  /*49720*/  STL.64 [R1+0x13b8], R18 ;  /* 0x0013b81201007387 */ /* 0x000fe80000100a00 */
[----:B--2---:R1:W-:Y:S01]  /*49730*/  STL.64 [R1+0x13b0], R16 ;  /* 0x0013b01001007387 */ /* 0x0043e20000100a00 */
[----:B---3--:R-:W-:Y:S03]  /*49740*/  HMMA.1688.F32.TF32 R24, R20, R16, R24 ;  /* 0x000000101418723c */ /* 0x008fe60000081018 */
[----:B------:R-:W-:Y:S04]  /*49750*/  LDS R22, [R0+UR8+0x3a600] ;  /* 0x03a6000800167984 */ /* 0x000fe80008000800 */
[----:B------:R-:W-:-:S12]  /*49760*/  LDS R20, [R0+UR8+0x38600] ;  /* 0x0386000800147984 */ /* 0x000fd80008000800 */
[----:B------:R2:W-:Y:S04]  /*49770*/  STL.64 [R1+0x1010], R26 ;  /* 0x0010101a01007387 */ /* 0x0005e80000100a00 */
[----:B------:R3:W-:Y:S04]  /*49780*/  STL.64 [R1+0x1008], R24 ;  /* 0x0010081801007387 */ /* 0x0007e80000100a00 */
[----:B-1----:R-:W4:Y:S04]  /*49790*/  LDL.LU R16, [R1+0x390] ;  /* 0x0003900001107983 */ /* 0x002f280000300800 */
[----:B------:R-:W4:Y:S04]  /*497a0*/  LDL.LU R17, [R1+0x394] ;  /* 0x0003940001117983 */ /* 0x000f280000300800 */
[----:B------:R-:W4:Y:S04]  /*497b0*/  LDL.LU R18, [R1+0x398] ;  /* 0x0003980001127983 */ /* 0x000f280000300800 */
[----:B------:R-:W4:Y:S01]  /*497c0*/  LDL.LU R19, [R1+0x39c] ;  /* 0x00039c0001137983 */ /* 0x000f220000300800 */
[----:B--2---:R-:W-:Y:S01]  /*497d0*/  LOP3.LUT R27, R0, 0x20, RZ, 0x3c, !PT ;  /* 0x00000020001b7812 */ /* 0x004fe200078e3cff */
[----:B---3--:R-:W-:-:S02]  /*497e0*/  IMAD.MOV.U32 R24, RZ, RZ, R9 ;  /* 0x000000ffff187224 */ /* 0x008fc400078e0009 */
[----:B------:R-:W-:Y:S02]  /*497f0*/  IMAD.MOV.U32 R25, RZ, RZ, R8 ;  /* 0x000000ffff197224 */ /* 0x000fe400078e0008 */
[----:B------:R-:W-:Y:S04]  /*49800*/  LDS R8, [R0+UR8+0x38400] ;  /* 0x0384000800087984 */ /* 0x000fe80008000800 */
[----:B------:R-:W1:Y:S04]  /*49810*/  LDS R11, [R27+UR8+0x3a400] ;  /* 0x03a400081b0b7984 */ /* 0x000e680008000800 */
[----:B------:R-:W2:Y:S04]  /*49820*/  LDS R9, [R27+UR8+0x38400] ;  /* 0x038400081b097984 */ /* 0x000ea80008000800 */
[----:B------:R-:W-:Y:S04]  /*49830*/  LDS R23, [R27+UR8+0x3a600] ;  /* 0x03a600081b177984 */ /* 0x000fe80008000800 */
[----:B------:R-:W-:Y:S04]  /*49840*/  LDS R21, [R27+UR8+0x38600] ;  /* 0x038600081b157984 */ /* 0x000fe80008000800 */
[----:B----4-:R-:W-:Y:S04]  /*49850*/  STL.64 [R1+0x13c8], R18 ;  /* 0x0013c81201007387 */ /* 0x010fe80000100a00 */
[----:B------:R3:W-:Y:S04]  /*49860*/  STL.64 [R1+0x13c0], R16 ;  /* 0x0013c01001007387 */ /* 0x0007e80000100a00 */
[----:B---3--:R-:W3:Y:S04]  /*49870*/  LDL.64 R16, [R1+0x20] ;  /* 0x0000200001107983 */ /* 0x008ee80000100a00 */
[----:B---3--:R3:W-:Y:S02]  /*49880*/  STL.64 [R1+0x13e0], R16 ;  /* 0x0013e01001007387 */ /* 0x0087e40000100a00 */
[----:B---3--:R-:W-:Y:S01]  /*49890*/  IMAD.MOV.U32 R16, RZ, RZ, R7 ;  /* 0x000000ffff107224 */ /* 0x008fe200078e0007 */
[----:B------:R-:W-:Y:S01]  /*498a0*/  MOV R17, R6 ;  /* 0x0000000600117202 */ /* 0x000fe20000000f00 */
[----:B------:R-:W-:Y:S04]  /*498b0*/  LDS R7, [R27+UR8+0x3a300] ;  /* 0x03a300081b077984 */ /* 0x000fe80008000800 */
[----:B------:R-:W-:Y:S04]  /*498c0*/  LDS R6, [R0+UR8+0x3a300] ;  /* 0x03a3000800067984 */ /* 0x000fe80008000800 */
[----:B------:R3:W-:Y:S02]  /*498d0*/  STL.64 [R1+0x13f8], R16 ;  /* 0x0013f81001007387 */ /* 0x0007e40000100a00 */
[----:B---3--:R-:W-:-:S02]  /*498e0*/  IMAD.MOV.U32 R16, RZ, RZ, R5 ;  /* 0x000000ffff107224 */ /* 0x008fc400078e0005 */
        /* <DEDUP_REMOVED lines=33> */
[----:B------:R-:W-:Y:S01]  /*49b00*/  MOV R16, R13 ;  /* 0x0000000d00107202 */ /* 0x000fe20000000f00 */
[----:B------:R-:W-:-:S02]  /*49b10*/  IMAD.MOV.U32 R17, RZ, RZ, R12 ;  /* 0x000000ffff117224 */ /* 0x000fc400078e000c */
        /* <DEDUP_REMOVED lines=12> */
[----:B------:R-:W3:Y:S04]  /*49be0*/  LDL.LU R14, [R1+0x2f8] ;  /* 0x0002f800010e7983 */ /* 0x000ee80000300800 */
[----:B------:R-:W3:Y:S04]  /*49bf0*/  LDL.LU R15, [R1+0x2fc] ;  /* 0x0002fc00010f7983 */ /* 0x000ee80000300800 */
        /* <DEDUP_REMOVED lines=40> */
[----:B------:R-:W-:Y:S04]  /*49e80*/  STL.64 [R1+0x390], R16 ;  /* 0x0003901001007387 */ /* 0x000fe80000100a00 */
[----:B------:R1:W-:Y:S04]  /*49e90*/  STL.64 [R1+0x398], R18 ;  /* 0x0003981201007387 */ /* 0x0003e80000100a00 */
[----:B-1----:R-:W4:Y:S04]  /*49ea0*/  LDL.LU.64 R18, [R1+0x13b8] ;  /* 0x0013b80001127983 */ /* 0x002f280000300a00 */
[----:B------:R-:W3:Y:S04]  /*49eb0*/  LDL.LU.64 R16, [R1+0x13b0] ;  /* 0x0013b00001107983 */ /* 0x000ee80000300a00 */
[----:B------:R1:W-:Y:S04]  /*49ec0*/  STL.64 [R1+0x1368], R20 ;  /* 0x0013681401007387 */ /* 0x0003e80000100a00 */
[----:B-1----:R-:W2:Y:S04]  /*49ed0*/  LDL.LU R20, [R1+0x380] ;  /* 0x0003800001147983 */ /* 0x002ea80000300800 */
[----:B------:R-:W2:Y:S04]  /*49ee0*/  LDL.LU R21, [R1+0x384] ;  /* 0x0003840001157983 */ /* 0x000ea80000300800 */
[----:B------:R-:W2:Y:S04]  /*49ef0*/  LDL.LU R22, [R1+0x388] ;  /* 0x0003880001167983 */ /* 0x000ea80000300800 */
[----:B------:R-:W2:Y:S04]  /*49f00*/  LDL.LU R23, [R1+0x38c] ;  /* 0x00038c0001177983 */ /* 0x000ea80000300800 */
[----:B------:R-:W-:Y:S04]  /*49f10*/  STL [R1+0x1350], R27 ;  /* 0x0013501b01007387 */ /* 0x000fe80000100800 */
[----:B------:R1:W-:Y:S01]  /*49f20*/  STL.64 [R1+0x1348], R24 ;  /* 0x0013481801007387 */ /* 0x0003e20000100a00 */
[C---:B--2---:R-:W-:Y:S08]  /*49f30*/  HMMA.1688.F32.TF32 R20, R4.reuse, R24, R20 ;  /* 0x000000180414723c */ /* 0x044ff00000081014 */
[----:B---3--:R-:W-:Y:S11]  /*49f40*/  HMMA.1688.F32.TF32 R4, R4, R16, R12 ;  /* 0x000000100404723c */ /* 0x008ff6000008100c */
[----:B------:R2:W-:Y:S04]  /*49f50*/  STL.64 [R1+0x380], R20 ;  /* 0x0003801401007387 */ /* 0x0005e80000100a00 */
[----:B------:R3:W-:Y:S04]  /*49f60*/  STL.64 [R1+0x388], R22 ;  /* 0x0003881601007387 */ /* 0x0007e80000100a00 */
[----:B-1----:R-:W4:Y:S04]  /*49f70*/  LDL.LU R24, [R1+0x2a0] ;  /* 0x0002a00001187983 */ /* 0x002f280000300800 */
[----:B------:R-:W-:Y:S04]  /*49f80*/  STL.64 [R1+0x2f0], R4 ;  /* 0x0002f00401007387 */ /* 0x000fe80000100a00 */
[----:B------:R-:W-:Y:S04]  /*49f90*/  STL.64 [R1+0x2f8], R6 ;  /* 0x0002f80601007387 */ /* 0x000fe80000100a00 */
[----:B------:R-:W4:Y:S04]  /*49fa0*/  LDL.LU R25, [R1+0x2a4] ;  /* 0x0002a40001197983 */ /* 0x000f280000300800 */
[----:B------:R-:W4:Y:S04]  /*49fb0*/  LDL.LU R26, [R1+0x2a8] ;  /* 0x0002a800011a7983 */ /* 0x000f280000300800 */
[----:B------:R-:W4:Y:S04]  /*49fc0*/  LDL.LU R27, [R1+0x2ac] ;  /* 0x0002ac00011b7983 */ /* 0x000f280000300800 */
[----:B--2---:R-:W2:Y:S04]  /*49fd0*/  LDL.LU R20, [R1+0x2b0] ;  /* 0x0002b00001147983 */ /* 0x004ea80000300800 */
        /* <DEDUP_REMOVED lines=8> */
[----:B--2---:R1:W-:Y:S04]  /*4a060*/  STL.64 [R1+0x1390], R20 ;  /* 0x0013901401007387 */ /* 0x0043e80000100a00 */
[----:B-1----:R-:W2:Y:S04]  /*4a070*/  LDL.64 R20, [R1+0x60] ;  /* 0x0000600001147983 */ /* 0x002ea80000100a00 */
[----:B----4-:R-:W-:Y:S04]  /*4a080*/  STL.64 [R1+0x1360], R26 ;  /* 0x0013601a01007387 */ /* 0x010fe80000100a00 */
[----:B------:R1:W-:Y:S04]  /*4a090*/  STL.64 [R1+0x1358], R24 ;  /* 0x0013581801007387 */ /* 0x0003e80000100a00 */
[----:B-1----:R-:W3:Y:S04]  /*4a0a0*/  LDL.64 R24, [R1+0x30] ;  /* 0x0000300001187983 */ /* 0x002ee80000100a00 */
[----:B---3--:R1:W-:Y:S04]  /*4a0b0*/  STL.64 [R1+0x1380], R24 ;  /* 0x0013801801007387 */ /* 0x0083e80000100a00 */
        /* <DEDUP_REMOVED lines=32> */
[----:B------:R1:W-:Y:S02]  /*4a2c0*/  STL.64 [R1+0x12b0], R4 ;  /* 0x0012b00401007387 */ /* 0x0003e40000100a00 */
[----:B-1----:R-:W-:-:S02]  /*4a2d0*/  IMAD.MOV.U32 R4, RZ, RZ, R29 ;  /* 0x000000ffff047224 */ /* 0x002fc400078e001d */
[----:B------:R-:W2:Y:S08]  /*4a2e0*/  LDL.LU R29, [R1+0x13a8] ;  /* 0x0013a800011d7983 */ /* 0x000eb00000300800 */
[----:B------:R-:W-:Y:S04]  /*4a2f0*/  STL.64 [R1+0x2e0], R24 ;  /* 0x0002e01801007387 */ /* 0x000fe80000100a00 */
[----:B------:R1:W-:Y:S01]  /*4a300*/  STL.64 [R1+0x2e8], R26 ;  /* 0x0002e81a01007387 */ /* 0x0003e20000100a00 */
[----:B------:R-:W-:-:S02]  /*4a310*/  IMAD.MOV.U32 R5, RZ, RZ, R2 ;  /* 0x000000ffff057224 */ /* 0x000fc400078e0002 */
[----:B------:R-:W-:Y:S02]  /*4a320*/  IMAD.MOV.U32 R6, RZ, RZ, R20 ;  /* 0x000000ffff067224 */ /* 0x000fe400078e0014 */
[----:B------:R-:W-:Y:S01]  /*4a330*/  IMAD.MOV.U32 R2, RZ, RZ, R21 ;  /* 0x000000ffff027224 */ /* 0x000fe200078e0015 */
[----:B-1----:R-:W2:Y:S04]  /*4a340*/  LDL.LU.64 R26, [R1+0x13a0] ;  /* 0x0013a000011a7983 */ /* 0x002ea80000300a00 */
[----:B------:R-:W2:Y:S04]  /*4a350*/  LDL.LU.64 R24, [R1+0x1398] ;  /* 0x0013980001187983 */ /* 0x000ea80000300a00 */
[----:B------:R-:W4:Y:S02]  /*4a360*/  LDL.LU.64 R20, [R1+0x1390] ;  /* 0x0013900001147983 */ /* 0x000f240000300a00 */
[----:B----4-:R-:W-:Y:S01]  /*4a370*/  HMMA.1688.F32.TF32 R16, R8, R20, R16 ;  /* 0x000000140810723c */ /* 0x010fe20000081010 */
[----:B------:R-:W-:-:S15]  /*4a380*/  IMAD.MOV.U32 R7, RZ, RZ, R21 ;  /* 0x000000ffff077224 */ /* 0x000fde00078e0015 */
[----:B------:R-:W-:-:S03]  /*4a390*/  NOP ;  /* 0x0000000000007918 */ /* 0x000fc60000000000 */
[----:B------:R1:W-:Y:S04]  /*4a3a0*/  STL.64 [R1+0x2d0], R16 ;  /* 0x0002d01001007387 */ /* 0x0003e80000100a00 */
[----:B------:R4:W-:Y:S01]  /*4a3b0*/  STL.64 [R1+0x2d8], R18 ;  /* 0x0002d81201007387 */ /* 0x0009e20000100a00 */
[----:B-1----:R-:W-:-:S03]  /*4a3c0*/  MOV R16, R20 ;  /* 0x0000001400107202 */ /* 0x002fc60000000f00 */
[----:B------:R-:W2:Y:S02]  /*4a3d0*/  LDL.LU.64 R20, [R1+0x1388] ;  /* 0x0013880001147983 */ /* 0x000ea40000300a00 */
[----:B--2---:R-:W-:Y:S01]  /*4a3e0*/  HMMA.1688.F32.TF32 R24, R8, R20, R24 ;  /* 0x000000140818723c */ /* 0x004fe20000081018 */
[----:B----4-:R-:W-:Y:S02]  /*4a3f0*/  IMAD.MOV.U32 R18, RZ, RZ, R20 ;  /* 0x000000ffff127224 */ /* 0x010fe400078e0014 */
[----:B------:R-:W-:-:S15]  /*4a400*/  IMAD.MOV.U32 R17, RZ, RZ, R21 ;  /* 0x000000ffff117224 */ /* 0x000fde00078e0015 */
[----:B------:R-:W-:Y:S01]  /*4a410*/  NOP ;  /* 0x0000000000007918 */ /* 0x000fe20000000000 */
[----:B------:R1:W-:Y:S04]  /*4a420*/  STL.64 [R1+0x2c0], R24 ;  /* 0x0002c01801007387 */ /* 0x0003e80000100a00 */
[----:B------:R-:W-:Y:S04]  /*4a430*/  STL.64 [R1+0x2c8], R26 ;  /* 0x0002c81a01007387 */ /* 0x000fe80000100a00 */
[----:B-1----:R-:W2:Y:S04]  /*4a440*/  LDL.LU.64 R24, [R1+0x1380] ;  /* 0x0013800001187983 */ /* 0x002ea80000300a00 */
[----:B------:R-:W2:Y:S04]  /*4a450*/  LDL.LU.64 R22, [R1+0x1378] ;  /* 0x0013780001167983 */ /* 0x000ea80000300a00 */
[----:B------:R-:W2:Y:S02]  /*4a460*/  LDL.LU.64 R20, [R1+0x1370] ;  /* 0x0013700001147983 */ /* 0x000ea40000300a00 */
[----:B--2---:R-:W-:Y:S01]  /*4a470*/  HMMA.1688.F32.TF32 R20, R8, R24, R20 ;  /* 0x000000180814723c */ /* 0x004fe20000081014 */
[----:B------:R-:W-:-:S15]  /*4a480*/  MOV R19, R25 ;  /* 0x0000001900137202 */ /* 0x000fde0000000f00 */
[----:B------:R-:W-:-:S03]  /*4a490*/  NOP ;  /* 0x0000000000007918 */ /* 0x000fc60000000000 */
[----:B------:R1:W-:Y:S04]  /*4a4a0*/  STL.64 [R1+0x2b0], R20 ;  /* 0x0002b01401007387 */ /* 0x0003e80000100a00 */
[----:B------:R2:W-:Y:S04]  /*4a4b0*/  STL.64 [R1+0x2b8], R22 ;  /* 0x0002b81601007387 */ /* 0x0005e80000100a00 */
[----:B-1----:R-:W3:Y:S01]  /*4a4c0*/  LDL.LU.64 R20, [R1+0x1368] ;  /* 0x0013680001147983 */ /* 0x002ee20000300a00 */
[----:B--2---:R-:W-:-:S03]  /*4a4d0*/  IMAD.MOV.U32 R22, RZ, RZ, R24 ;  /* 0x000000ffff167224 */ /* 0x004fc600078e0018 */
[----:B------:R-:W2:Y:S04]  /*4a4e0*/  LDL.LU.64 R26, [R1+0x1360] ;  /* 0x00136000011a7983 */ /* 0x000ea80000300a00 */
[----:B------:R-:W2:Y:S02]  /*4a4f0*/  LDL.LU.64 R24, [R1+0x1358] ;  /* 0x0013580001187983 */ /* 0x000ea40000300a00 */
[C---:B--2---:R-:W-:Y:S08]  /*4a500*/  HMMA.1688.F32.TF32 R24, R8.reuse, R4, R24 ;  /* 0x000000040818723c */ /* 0x044ff00000081018 */
[----:B---3--:R-:W-:Y:S11]  /*4a510*/  HMMA.1688.F32.TF32 R12, R8, R20, R12 ;  /* 0x00000014080c723c */ /* 0x008ff6000008100c */
[----:B------:R-:W-:Y:S04]  /*4a520*/  STL.64 [R1+0x2a0], R24 ;  /* 0x0002a01801007387 */ /* 0x000fe80000100a00 */
[----:B------:R1:W-:Y:S04]  /*4a530*/  STL.64 [R1+0x2a8], R26 ;  /* 0x0002a81a01007387 */ /* 0x0003e80000100a00 */
[----:B-1----:R-:W2:Y:S04]  /*4a540*/  LDL.LU R27, [R1+0x1350] ;  /* 0x00135000011b7983 */ /* 0x002ea80000300800 */
        /* <DEDUP_REMOVED lines=10> */
[----:B------:R-:W-:Y:S04]  /*4a5f0*/  STL.64 [R1+0x1310], R4 ;  /* 0x0013100401007387 */ /* 0x000fe80000100a00 */
[----:B------:R-:W3:Y:S04]  /*4a600*/  LDL.LU R16, [R1+0x280] ;  /* 0x0002800001107983 */ /* 0x000ee80000300800 */
[----:B------:R1:W-:Y:S04]  /*4a610*/  STL.64 [R1+0x290], R12 ;  /* 0x0002900c01007387 */ /* 0x0003e80000100a00 */
[----:B------:R4:W-:Y:S04]  /*4a620*/  STL.64 [R1+0x298], R14 ;  /* 0x0002980e01007387 */ /* 0x0009e80000100a00 */
[----:B------:R-:W3:Y:S04]  /*4a630*/  LDL.LU R17, [R1+0x284] ;  /* 0x0002840001117983 */ /* 0x000ee80000300800 */
[----:B------:R-:W3:Y:S04]  /*4a640*/  LDL.LU R18, [R1+0x288] ;  /* 0x0002880001127983 */ /* 0x000ee80000300800 */
[----:B------:R-:W3:Y:S04]  /*4a650*/  LDL.LU R19, [R1+0x28c] ;  /* 0x00028c0001137983 */ /* 0x000ee80000300800 */
[----:B-1----:R-:W2:Y:S04]  /*4a660*/  LDL.LU R12, [R1+0x1f0] ;  /* 0x0001f000010c7983 */ /* 0x002ea80000300800 */
[----:B------:R-:W2:Y:S04]  /*4a670*/  LDL.LU R13, [R1+0x1f4] ;  /* 0x0001f400010d7983 */ /* 0x000ea80000300800 */
[----:B----4-:R-:W2:Y:S04]  /*4a680*/  LDL.LU R14, [R1+0x1f8] ;  /* 0x0001f800010e7983 */ /* 0x010ea80000300800 */
[----:B------:R-:W2:Y:S04]  /*4a690*/  LDL.LU R15, [R1+0x1fc] ;  /* 0x0001fc00010f7983 */ /* 0x000ea80000300800 */
        /* <DEDUP_REMOVED lines=36> */
[----:B----4-:R-:W-:Y:S01]  /*4a8e0*/  HMMA.1688.F32.TF32 R8, R8, R16, R12 ;  /* 0x000000100808723c */ /* 0x010fe2000008100c */
[----:B------:R-:W2:Y:S04]  /*4a8f0*/  LDL.LU.64 R14, [R1+0x1330] ;  /* 0x00133000010e7983 */ /* 0x000ea80000300a00 */
[----:B------:R-:W2:-:S14]  /*4a900*/  LDL.LU.64 R12, [R1+0x1328] ;  /* 0x00132800010c7983 */ /* 0x000e9c0000300a00 */
        /* <DEDUP_REMOVED lines=37> */
[C---:B---3--:R-:W-:Y:S08]  /*4ab60*/  HMMA.1688.F32.TF32 R8, R12.reuse, R24, R8 ;  /* 0x000000180c08723c */ /* 0x048ff00000081008 */
[----:B--2---:R-:W-:Y:S01]  /*4ab70*/  HMMA.1688.F32.TF32 R20, R12, R20, R4 ;  /* 0x000000140c14723c */ /* 0x004fe20000081004 */
[----:B------:R-:W2:Y:S04]  /*4ab80*/  LDL.LU.64 R6, [R1+0x12a8] ;  /* 0x0012a80001067983 */ /* 0x000ea80000300a00 */
[----:B------:R-:W2:-:S14]  /*4ab90*/  LDL.LU.64 R4, [R1+0x12a0] ;  /* 0x0012a00001047983 */ /* 0x000e9c0000300a00 */
[----:B------:R-:W-:Y:S04]  /*4aba0*/  STL.64 [R1+0x190], R20 ;  /* 0x0001901401007387 */ /* 0x000fe80000100a00 */
[----:B------:R1:W-:Y:S04]  /*4abb0*/  STL.64 [R1+0x198], R22 ;  /* 0x0001981601007387 */ /* 0x0003e80000100a00 */
[----:B-1----:R-:W3:Y:S04]  /*4abc0*/  LDL.LU.64 R22, [R1+0x1298] ;  /* 0x0012980001167983 */ /* 0x002ee80000300a00 */
[----:B------:R-:W3:Y:S04]  /*4abd0*/  LDL.LU.64 R20, [R1+0x1290] ;  /* 0x0012900001147983 */ /* 0x000ee80000300a00 */
[----:B------:R-:W-:Y:S04]  /*4abe0*/  STL [R1+0x1220], R27 ;  /* 0x0012201b01007387 */ /* 0x000fe80000100800 */
[----:B------:R-:W-:Y:S04]  /*4abf0*/  STL.64 [R1+0x1218], R24 ;  /* 0x0012181801007387 */ /* 0x000fe80000100a00 */
[----:B------:R-:W-:Y:S04]  /*4ac00*/  STL.64 [R1+0x180], R8 ;  /* 0x0001800801007387 */ /* 0x000fe80000100a00 */
[----:B------:R-:W-:Y:S01]  /*4ac10*/  STL.64 [R1+0x188], R10 ;  /* 0x0001880a01007387 */ /* 0x000fe20000100a00 */
[----:B--2---:R-:W-:Y:S03]  /*4ac20*/  HMMA.1688.F32.TF32 R4, R12, R16, R4 ;  /* 0x000000100c04723c */ /* 0x004fe60000081004 */
[----:B------:R-:W2:-:S15]  /*4ac30*/  LDL.LU R12, [R1+0x170] ;  /* 0x00017000010c7983 */ /* 0x000e9e0000300800 */
[----:B------:R-:W-:Y:S01]  /*4ac40*/  NOP ;  /* 0x0000000000007918 */ /* 0x000fe20000000000 */
        /* <DEDUP_REMOVED lines=21> */
[----:B-1----:R-:W2:Y:S04]  /*4ada0*/  LDL.LU.64 R8, [R1+0x50] ;  /* 0x0000500001087983 */ /* 0x002ea80000300a00 */
[----:B--2---:R1:W-:Y:S04]  /*4adb0*/  STL.64 [R1+0x1288], R8 ;  /* 0x0012880801007387 */ /* 0x0043e80000100a00 */
[----:B-1----:R-:W3:Y:S04]  /*4adc0*/  LDL.LU.64 R8, [R1+0x60] ;  /* 0x0000600001087983 */ /* 0x002ee80000300a00 */
[----:B----4-:R-:W-:Y:S04]  /*4add0*/  STL.64 [R1+0x1268], R14 ;  /* 0x0012680e01007387 */ /* 0x010fe80000100a00 */
[----:B------:R1:W-:Y:S04]  /*4ade0*/  STL.64 [R1+0x1260], R12 ;  /* 0x0012600c01007387 */ /* 0x0003e80000100a00 */
[----:B-1----:R-:W2:Y:S04]  /*4adf0*/  LDL.LU.64 R12, [R1+0x40] ;  /* 0x00004000010c7983 */ /* 0x002ea80000300a00 */
[----:B--2---:R1:W-:Y:S04]  /*4ae00*/  STL.64 [R1+0x1280], R12 ;  /* 0x0012800c01007387 */ /* 0x0043e80000100a00 */
[----:B-1----:R-:W2:Y:S04]  /*4ae10*/  LDL.LU R12, [R1+0x470] ;  /* 0x00047000010c7983 */ /* 0x002ea80000300800 */
[----:B------:R-:W2:Y:S04]  /*4ae20*/  LDL.LU R13, [R1+0x474] ;  /* 0x00047400010d7983 */ /* 0x000ea80000300800 */
[----:B------:R-:W2:Y:S04]  /*4ae30*/  LDL.LU R14, [R1+0x478] ;  /* 0x00047800010e7983 */ /* 0x000ea80000300800 */
[----:B------:R-:W2:Y:S04]  /*4ae40*/  LDL.LU R15, [R1+0x47c] ;  /* 0x00047c00010f7983 */ /* 0x000ea80000300800 */
[----:B------:R-:W4:Y:S04]  /*4ae50*/  LDL.LU.64 R24, [R1+0x10] ;  /* 0x0000100001187983 */ /* 0x000f280000300a00 */
[----:B----4-:R1:W-:Y:S04]  /*4ae60*/  STL.64 [R1+0x1238], R24 ;  /* 0x0012381801007387 */ /* 0x0103e80000100a00 */
[----:B-1----:R-:W4:Y:S04]  /*4ae70*/  LDL.LU.64 R24, [R1+0x30] ;  /* 0x0000300001187983 */ /* 0x002f280000300a00 */
[----:B------:R-:W-:Y:S04]  /*4ae80*/  STL.64 [R1+0x1210], R18 ;  /* 0x0012101201007387 */ /* 0x000fe80000100a00 */
        /* <DEDUP_REMOVED lines=14> */
[----:B-1----:R-:W2:Y:S04]  /*4af70*/  LDL.LU.64 R16, [R1+0x20] ;  /* 0x0000200001107983 */ /* 0x002ea80000300a00 */
[----:B------:R1:W-:Y:S04]  /*4af80*/  STL.64 [R1+0xb0], R4 ;  /* 0x0000b00401007387 */ /* 0x0003e80000100a00 */
[----:B------:R3:W-:Y:S01]  /*4af90*/  STL.64 [R1+0xb8], R6 ;  /* 0x0000b80601007387 */ /* 0x0007e20000100a00 */
[----:B-1----:R-:W-:Y:S01]  /*4afa0*/  IMAD.MOV.U32 R5, RZ, RZ, R8 ;  /* 0x000000ffff057224 */ /* 0x002fe200078e0008 */
[----:B------:R-:W-:-:S02]  /*4afb0*/  MOV R4, R9 ;  /* 0x0000000900047202 */ /* 0x000fc40000000f00 */
[----:B------:R-:W2:Y:S02]  /*4afc0*/  LDL.LU.64 R8, [R1+0x1288] ;  /* 0x0012880001087983 */ /* 0x000ea40000300a00 */
[----:B--2---:R-:W-:Y:S01]  /*4afd0*/  HMMA.1688.F32.TF32 R12, R20, R8, R12 ;  /* 0x00000008140c723c */ /* 0x004fe2000008100c */
[----:B---3--:R-:W-:Y:S02]  /*4afe0*/  IMAD.MOV.U32 R7, RZ, RZ, R8 ;  /* 0x000000ffff077224 */ /* 0x008fe400078e0008 */
[----:B------:R-:W-:-:S15]  /*4aff0*/  IMAD.MOV.U32 R6, RZ, RZ, R9 ;  /* 0x000000ffff067224 */ /* 0x000fde00078e0009 */
[----:B------:R-:W-:Y:S01]  /*4b000*/  NOP ;  /* 0x0000000000007918 */ /* 0x000fe20000000000 */
[----:B------:R1:W-:Y:S04]  /*4b010*/  STL.64 [R1+0xa0], R12 ;  /* 0x0000a00c01007387 */ /* 0x0003e80000100a00 */
[----:B------:R-:W-:Y:S04]  /*4b020*/  STL.64 [R1+0xa8], R14 ;  /* 0x0000a80e01007387 */ /* 0x000fe80000100a00 */
[----:B-1----:R-:W2:Y:S04]  /*4b030*/  LDL.LU.64 R12, [R1+0x1280] ;  /* 0x00128000010c7983 */ /* 0x002ea80000300a00 */
[----:B------:R-:W2:Y:S04]  /*4b040*/  LDL.LU.64 R10, [R1+0x1278] ;  /* 0x00127800010a7983 */ /* 0x000ea80000300a00 */
[----:B------:R-:W2:Y:S04]  /*4b050*/  LDL.LU.64 R8, [R1+0x1270] ;  /* 0x0012700001087983 */ /* 0x000ea80000300a00 */
[----:B------:R-:W-:Y:S04]  /*4b060*/  STL.64 [R1+0x1200], R6 ;  /* 0x0012000601007387 */ /* 0x000fe80000100a00 */
[----:B------:R1:W-:Y:S04]  /*4b070*/  STL.64 [R1+0x11f8], R4 ;  /* 0x0011f80401007387 */ /* 0x0003e80000100a00 */
[----:B-1----:R-:W3:Y:S01]  /*4b080*/  LDL.LU R4, [R1+0x420] ;  /* 0x0004200001047983 */ /* 0x002ee20000300800 */
[----:B--2---:R-:W-:-:S15]  /*4b090*/  HMMA.1688.F32.TF32 R8, R20, R12, R8 ;  /* 0x0000000c1408723c */ /* 0x004fde0000081008 */
[----:B------:R-:W-:-:S04]  /*4b0a0*/  NOP ;  /* 0x0000000000007918 */ /* 0x000fc80000000000 */
[----:B------:R1:W-:Y:S04]  /*4b0b0*/  STL.64 [R1+0x90], R8 ;  /* 0x0000900801007387 */ /* 0x0003e80000100a00 */
[----:B------:R-:W-:Y:S04]  /*4b0c0*/  STL.64 [R1+0x98], R10 ;  /* 0x0000980a01007387 */ /* 0x000fe80000100a00 */
[----:B------:R-:W4:Y:S01]  /*4b0d0*/  LDL.LU.64 R14, [R1+0x1268] ;  /* 0x00126800010e7983 */ /* 0x000f220000300a00 */
[----:B-1----:R-:W-:Y:S02]  /*4b0e0*/  IMAD.MOV.U32 R9, RZ, RZ, R12 ;  /* 0x000000ffff097224 */ /* 0x002fe400078e000c */
[----:B------:R-:W-:-:S02]  /*4b0f0*/  IMAD.MOV.U32 R8, RZ, RZ, R13 ;  /* 0x000000ffff087224 */ /* 0x000fc400078e000d */
[----:B------:R-:W4:Y:S02]  /*4b100*/  LDL.LU.64 R12, [R1+0x1260] ;  /* 0x00126000010c7983 */ /* 0x000f240000300a00 */
[----:B----4-:R-:W-:-:S15]  /*4b110*/  HMMA.1688.F32.TF32 R12, R20, R24, R12 ;  /* 0x00000018140c723c */ /* 0x010fde000008100c */
[----:B------:R-:W-:-:S04]  /*4b120*/  NOP ;  /* 0x0000000000007918 */ /* 0x000fc80000000000 */
[----:B------:R-:W-:Y:S04]  /*4b130*/  STL.64 [R1+0x80], R12 ;  /* 0x0000800c01007387 */ /* 0x000fe80000100a00 */
[----:B------:R1:W-:Y:S04]  /*4b140*/  STL.64 [R1+0x88], R14 ;  /* 0x0000880e01007387 */ /* 0x0003e80000100a00 */
[----:B-1----:R-:W2:Y:S04]  /*4b150*/  LDL.LU.64 R14, [R1+0x1258] ;  /* 0x00125800010e7983 */ /* 0x002ea80000300a00 */
[----:B------:R-:W2:Y:S01]  /*4b160*/  LDL.LU.64 R12, [R1+0x1250] ;  /* 0x00125000010c7983 */ /* 0x000ea20000300a00 */
[----:B------:R-:W-:-:S02]  /*4b170*/  IMAD.MOV.U32 R11, RZ, RZ, R24 ;  /* 0x000000ffff0b7224 */ /* 0x000fc400078e0018 */
[----:B------:R-:W-:Y:S01]  /*4b180*/  IMAD.MOV.U32 R10, RZ, RZ, R25 ;  /* 0x000000ffff0a7224 */ /* 0x000fe200078e0019 */
[----:B------:R-:W4:Y:S01]  /*4b190*/  LDL.LU.64 R18, [R1+0x1248] ;  /* 0x0012480001127983 */ /* 0x000f220000300a00 */
[----:B------:R-:W-:Y:S01]  /*4b1a0*/  MOV R7, R3 ;  /* 0x0000000300077202 */ /* 0x000fe20000000f00 */
[----:B--2---:R-:W-:Y:S01]  /*4b1b0*/  HMMA.1688.F32.TF32 R24, R20, R16, R12 ;  /* 0x000000101418723c */ /* 0x004fe2000008100c */
[----:B------:R-:W-:Y:S01]  /*4b1c0*/  MOV R13, R16 ;  /* 0x00000010000d7202 */ /* 0x000fe20000000f00 */
[----:B------:R-:W-:Y:S02]  /*4b1d0*/  IMAD.MOV.U32 R12, RZ, RZ, R17 ;  /* 0x000000ffff0c7224 */ /* 0x000fe400078e0011 */
[----:B------:R-:W-:Y:S01]  /*4b1e0*/  IMAD.MOV.U32 R5, RZ, RZ, R29 ;  /* 0x000000ffff057224 */ /* 0x000fe200078e001d */
[----:B------:R-:W4:Y:S01]  /*4b1f0*/  LDL.LU.64 R16, [R1+0x1240] ;  /* 0x0012400001107983 */ /* 0x000f220000300a00 */
[----:B------:R-:W-:-:S03]  /*4b200*/  IMAD.MOV.U32 R6, RZ, RZ, R28 ;  /* 0x000000ffff067224 */ /* 0x000fc600078e001c */
[----:B------:R-:W-:Y:S10]  /*4b210*/  LDS R14, [R0+UR8+0x3e100] ;  /* 0x03e10008000e7984 */ /* 0x000ff40008000800 */
[----:B------:R1:W-:Y:S01]  /*4b220*/  STL [R1+0x170], R24 ;  /* 0x0001701801007387 */ /* 0x0003e20000100800 */
[----:B------:R-:W-:-:S03]  /*4b230*/  IMAD.MOV.U32 R3, RZ, RZ, R25 ;  /* 0x000000ffff037224 */ /* 0x000fc600078e0019 */
[----:B------:R-:W-:Y:S04]  /*4b240*/  STL [R1+0x178], R26 ;  /* 0x0001781a01007387 */ /* 0x000fe80000100800 */
[----:B-1----:R-:W4:Y:S01]  /*4b250*/  LDL.LU.64 R24, [R1+0x1238] ;  /* 0x0012380001187983 */ /* 0x002f220000300a00 */
[----:B------:R-:W-:-:S05]  /*4b260*/  IMAD.MOV.U32 R2, RZ, RZ, R27 ;  /* 0x000000ffff027224 */ /* 0x000fca00078e001b */
[----:B------:R-:W-:Y:S04]  /*4b270*/  STL [R1+0xed4], R2 ;  /* 0x000ed40201007387 */ /* 0x000fe80000100800 */
[----:B------:R1:W-:Y:S01]  /*4b280*/  STL [R1+0xed0], R3 ;  /* 0x000ed00301007387 */ /* 0x0003e20000100800 */
[----:B----4-:R-:W-:Y:S01]  /*4b290*/  HMMA.1688.F32.TF32 R16, R20, R24, R16 ;  /* 0x000000181410723c */ /* 0x010fe20000081010 */
[----:B-1----:R-:W-:Y:S01]  /*4b2a0*/  IMAD.MOV.U32 R3, RZ, RZ, R24 ;  /* 0x000000ffff037224 */ /* 0x002fe200078e0018 */
[----:B------:R-:W-:-:S15]  /*4b2b0*/  MOV R2, R25 ;  /* 0x0000001900027202 */ /* 0x000fde0000000f00 */
[----:B------:R-:W-:Y:S02]  /*4b2c0*/  NOP ;  /* 0x0000000000007918 */ /* 0x000fe40000000000 */
[----:B------:R-:W-:Y:S04]  /*4b2d0*/  STL.64 [R1+0x160], R16 ;  /* 0x0001601001007387 */ /* 0x000fe80000100a00 */
[----:B------:R1:W-:Y:S04]  /*4b2e0*/  STL.64 [R1+0x168], R18 ;  /* 0x0001681201007387 */ /* 0x0003e80000100a00 */
[----:B-1----:R-:W2:Y:S04]  /*4b2f0*/  LDL.LU.64 R18, [R1+0x1230] ;  /* 0x0012300001127983 */ /* 0x002ea80000300a00 */
[----:B------:R-:W2:Y:S04]  /*4b300*/  LDL.LU.64 R16, [R1+0x1228] ;  /* 0x0012280001107983 */ /* 0x000ea80000300a00 */
[----:B------:R-:W4:Y:S04]  /*4b310*/  LDL.LU R27, [R1+0x1220] ;  /* 0x00122000011b7983 */ /* 0x000f280000300800 */
[----:B------:R-:W2:Y:S04]  /*4b320*/  LDL.LU.64 R24, [R1+0x1218] ;  /* 0x0012180001187983 */ /* 0x000ea80000300a00 */
[----:B----4-:R-:W-:Y:S01]  /*4b330*/  LDS R15, [R27+UR8+0x3e100] ;  /* 0x03e100081b0f7984 */ /* 0x010fe20008000800 */
[----:B--2---:R-:W-:-:S15]  /*4b340*/  HMMA.1688.F32.TF32 R16, R20, R24, R16 ;  /* 0x000000181410723c */ /* 0x004fde0000081010 */
[----:B------:R-:W-:-:S04]  /*4b350*/  NOP ;  /* 0x0000000000007918 */ /* 0x000fc80000000000 */
[----:B------:R-:W-:Y:S04]  /*4b360*/  STL.64 [R1+0x150], R16 ;  /* 0x0001501001007387 */ /* 0x000fe80000100a00 */
[----:B------:R1:W-:Y:S04]  /*4b370*/  STL.64 [R1+0x158], R18 ;  /* 0x0001581201007387 */ /* 0x0003e80000100a00 */
[----:B-1----:R-:W2:Y:S04]  /*4b380*/  LDL.LU.64 R18, [R1+0x1210] ;  /* 0x0012100001127983 */ /* 0x002ea80000300a00 */
[----:B------:R-:W3:Y:S04]  /*4b390*/  LDL.LU.64 R16, [R1+0x1208] ;  /* 0x0012080001107983 */ /* 0x000ee80000300a00 */
[----:B------:R1:W-:Y:S02]  /*4b3a0*/  STL.64 [R1+0x1180], R24 ;  /* 0x0011801801007387 */ /* 0x0003e40000100a00 */
[----:B-1----:R-:W-:-:S02]  /*4b3b0*/  IMAD.MOV.U32 R24, RZ, RZ, R13 ;  /* 0x000000ffff187224 */ /* 0x002fc400078e000d */
[----:B------:R-:W-:Y:S01]  /*4b3c0*/  IMAD.MOV.U32 R25, RZ, RZ, R12 ;  /* 0x000000ffff197224 */ /* 0x000fe200078e000c */
[----:B------:R-:W-:Y:S04]  /*4b3d0*/  LDS R13, [R27+UR8+0x3c100] ;  /* 0x03c100081b0d7984 */ /* 0x000fe80008000800 */
[----:B------:R-:W-:Y:S01]  /*4b3e0*/  LDS R12, [R0+UR8+0x3c100] ;  /* 0x03c10008000c7984 */ /* 0x000fe20008000800 */
[----:B---3--:R-:W-:Y:S03]  /*4b3f0*/  HMMA.1688.F32.TF32 R20, R20, R16, R4 ;  /* 0x000000101414723c */ /* 0x008fe60000081004 */
[----:B------:R-:W3:Y:S04]  /*4b400*/  LDL.LU.64 R6, [R1+0x1200] ;  /* 0x0012000001067983 */ /* 0x000ee80000300a00 */
[----:B------:R-:W4:-:S12]  /*4b410*/  LDL.LU.64 R4, [R1+0x11f8] ;  /* 0x0011f80001047983 */ /* 0x000f180000300a00 */
[----:B------:R-:W-:Y:S04]  /*4b420*/  STL.64 [R1+0x70], R20 ;  /* 0x0000701401007387 */ /* 0x000fe80000100a00 */
[----:B--2---:R-:W-:Y:S04]  /*4b430*/  STL.64 [R1+0x1190], R18 ;  /* 0x0011901201007387 */ /* 0x004fe80000100a00 */
[----:B------:R1:W-:Y:S04]  /*4b440*/  STL.64 [R1+0x1188], R16 ;  /* 0x0011881001007387 */ /* 0x0003e80000100a00 */
[----:B------:R2:W-:Y:S01]  /*4b450*/  STL.64 [R1+0x1198], R24 ;  /* 0x0011981801007387 */ /* 0x0005e20000100a00 */
[----:B------:R-:W-:-:S02]  /*4b460*/  IMAD.MOV.U32 R29, RZ, RZ, R22 ;  /* 0x000000ffff1d7224 */ /* 0x000fc400078e0016 */
[----:B------:R-:W-:Y:S01]  /*4b470*/  IMAD.MOV.U32 R28, RZ, RZ, R23 ;  /* 0x000000ffff1c7224 */ /* 0x000fe200078e0017 */
[----:B------:R-:W-:Y:S04]  /*4b480*/  LDS R22, [R0+UR8+0x3e200] ;  /* 0x03e2000800167984 */ /* 0x000fe80008000800 */
[----:B------:R-:W-:Y:S04]  /*4b490*/  LDS R23, [R27+UR8+0x3e200] ;  /* 0x03e200081b177984 */ /* 0x000fe80008000800 */
[----:B------:R-:W-:Y:S04]  /*4b4a0*/  LDS R20, [R0+UR8+0x3c200] ;  /* 0x03c2000800147984 */ /* 0x000fe80008000800 */
[----:B------:R-:W-:Y:S04]  /*4b4b0*/  LDS R21, [R27+UR8+0x3c200] ;  /* 0x03c200081b157984 */ /* 0x000fe80008000800 */
[----:B-1----:R-:W3:Y:S04]  /*4b4c0*/  LDL.LU R16, [R1+0x410] ;  /* 0x0004100001107983 */ /* 0x002ee80000300800 */
[----:B------:R-:W3:Y:S04]  /*4b4d0*/  LDL.LU R17, [R1+0x414] ;  /* 0x0004140001117983 */ /* 0x000ee80000300800 */
[----:B------:R-:W3:Y:S04]  /*4b4e0*/  LDL.LU R18, [R1+0x418] ;  /* 0x0004180001127983 */ /* 0x000ee80000300800 */
[----:B------:R-:W3:Y:S01]  /*4b4f0*/  LDL.LU R19, [R1+0x41c] ;  /* 0x00041c0001137983 */ /* 0x000ee20000300800 */
[----:B--2---:R-:W-:Y:S01]  /*4b500*/  MOV R24, R11 ;  /* 0x0000000b00187202 */ /* 0x004fe20000000f00 */
[----:B------:R-:W-:-:S02]  /*4b510*/  IMAD.MOV.U32 R25, RZ, RZ, R10 ;  /* 0x000000ffff197224 */ /* 0x000fc400078e000a */
[----:B------:R-:W-:Y:S04]  /*4b520*/  LDS R11, [R27+UR8+0x3e000] ;  /* 0x03e000081b0b7984 */ /* 0x000fe80008000800 */
[----:B------:R-:W1:Y:S04]  /*4b530*/  LDS R10, [R0+UR8+0x3e000] ;  /* 0x03e00008000a7984 */ /* 0x000e680008000800 */
[----:B---3--:R-:W-:Y:S04]  /*4b540*/  STL.64 [R1+0x11a8], R18 ;  /* 0x0011a81201007387 */ /* 0x008fe80000100a00 */
[----:B------:R2:W-:Y:S04]  /*4b550*/  STL.64 [R1+0x11a0], R16 ;  /* 0x0011a01001007387 */ /* 0x0005e80000100a00 */
        /* <DEDUP_REMOVED lines=8> */
[----:B------:R-:W3:Y:S04]  /*4b5e0*/  LDS R8, [R0+UR8+0x3c000] ;  /* 0x03c0000800087984 */ /* 0x000ee80008000800 */
[----:B--2---:R-:W-:Y:S04]  /*4b5f0*/  STL.64 [R1+0x11c0], R18 ;  /* 0x0011c01201007387 */ /* 0x004fe80000100a00 */
[----:B------:R2:W-:Y:S04]  /*4b600*/  STL.64 [R1+0x11b8], R16 ;  /* 0x0011b81001007387 */ /* 0x0005e80000100a00 */
[----:B------:R1:W-:Y:S04]  /*4b610*/  STL.64 [R1+0x11c8], R24 ;  /* 0x0011c81801007387 */ /* 0x0003e80000100a00 */
[----:B--2---:R-:W2:Y:S04]  /*4b620*/  LDL.LU R16, [R1+0x520] ;  /* 0x0005200001107983 */ /* 0x004ea80000300800 */
[----:B------:R-:W2:Y:S04]  /*4b630*/  LDL.LU R17, [R1+0x524] ;  /* 0x0005240001117983 */ /* 0x000ea80000300800 */
[----:B------:R-:W2:Y:S04]  /*4b640*/  LDL.LU R18, [R1+0x528] ;  /* 0x0005280001127983 */ /* 0x000ea80000300800 */
[----:B------:R-:W2:Y:S01]  /*4b650*/  LDL.LU R19, [R1+0x52c] ;  /* 0x00052c0001137983 */ /* 0x000ea20000300800 */
[----:B-1----:R-:W-:Y:S01]  /*4b660*/  IMAD.MOV.U32 R24, RZ, RZ, R7 ;  /* 0x000000ffff187224 */ /* 0x002fe200078e0007 */
[----:B------:R-:W-:-:S02]  /*4b670*/  MOV R25, R6 ;  /* 0x0000000600197202 */ /* 0x000fc40000000f00 */
[----:B------:R-:W-:Y:S04]  /*4b680*/  LDS R7, [R27+UR8+0x3a700] ;  /* 0x03a700081b077984 */ /* 0x000fe80008000800 */
[----:B------:R-:W-:Y:S04]  /*4b690*/  LDS R6, [R0+UR8+0x3a700] ;  /* 0x03a7000800067984 */ /* 0x000fe80008000800 */
[----:B--2---:R-:W-:Y:S04]  /*4b6a0*/  STL.64 [R1+0x11d8], R18 ;  /* 0x0011d81201007387 */ /* 0x004fe80000100a00 */
[----:B------:R1:W-:Y:S04]  /*4b6b0*/  STL.64 [R1+0x11d0], R16 ;  /* 0x0011d01001007387 */ /* 0x0003e80000100a00 */
[----:B------:R4:W-:Y:S04]  /*4b6c0*/  STL.64 [R1+0x11e0], R24 ;  /* 0x0011e01801007387 */ /* 0x0009e80000100a00 */
[----:B-1----:R-:W2:Y:S04]  /*4b6d0*/  LDL.LU R16, [R1+0x530] ;  /* 0x0005300001107983 */ /* 0x002ea80000300800 */
[----:B------:R-:W2:Y:S04]  /*4b6e0*/  LDL.LU R17, [R1+0x534] ;  /* 0x0005340001117983 */ /* 0x000ea80000300800 */
[----:B------:R-:W2:Y:S04]  /*4b6f0*/  LDL.LU R18, [R1+0x538] ;  /* 0x0005380001127983 */ /* 0x000ea80000300800 */
[----:B------:R-:W2:Y:S01]  /*4b700*/  LDL.LU R19, [R1+0x53c] ;  /* 0x00053c0001137983 */ /* 0x000ea20000300800 */
[----:B----4-:R-:W-:-:S02]  /*4b710*/  IMAD.MOV.U32 R24, RZ, RZ, R5 ;  /* 0x000000ffff187224 */ /* 0x010fc400078e0005 */
[----:B------:R-:W-:Y:S01]  /*4b720*/  IMAD.MOV.U32 R25, RZ, RZ, R4 ;  /* 0x000000ffff197224 */ /* 0x000fe200078e0004 */
[----:B------:R-:W-:Y:S04]  /*4b730*/  LDS R5, [R27+UR8+0x38700] ;  /* 0x038700081b057984 */ /* 0x000fe80008000800 */
[----:B------:R-:W1:Y:S04]  /*4b740*/  LDS R4, [R0+UR8+0x38700] ;  /* 0x0387000800047984 */ /* 0x000e680008000800 */
[----:B--2---:R-:W-:Y:S04]  /*4b750*/  STL.64 [R1+0x11f0], R18 ;  /* 0x0011f01201007387 */ /* 0x004fe80000100a00 */
[----:B------:R2:W-:Y:S04]  /*4b760*/  STL.64 [R1+0x11e8], R16 ;  /* 0x0011e81001007387 */ /* 0x0005e80000100a00 */
[----:B--2---:R-:W1:Y:S04]  /*4b770*/  LDL.LU R16, [R1+0x540] ;  /* 0x0005400001107983 */ /* 0x004e680000300800 */
[----:B------:R-:W1:Y:S04]  /*4b780*/  LDL.LU R17, [R1+0x544] ;  /* 0x0005440001117983 */ /* 0x000e680000300800 */
[----:B------:R-:W1:Y:S04]  /*4b790*/  LDL.LU R18, [R1+0x548] ;  /* 0x0005480001127983 */ /* 0x000e680000300800 */
[----:B------:R-:W1:Y:S04]  /*4b7a0*/  LDL.LU R19, [R1+0x54c] ;  /* 0x00054c0001137983 */ /* 0x000e680000300800 */
[----:B------:R-:W-:Y:S04]  /*4b7b0*/  STL.64 [R1+0x1170], R10 ;  /* 0x0011700a01007387 */ /* 0x000fe80000100a00 */
[----:B---3--:R2:W-:Y:S04]  /*4b7c0*/  STL.64 [R1+0x1168], R8 ;  /* 0x0011680801007387 */ /* 0x0085e80000100a00 */
[----:B--2---:R-:W2:Y:S04]  /*4b7d0*/  LDL.LU R8, [R1+0x3f0] ;  /* 0x0003f00001087983 */ /* 0x004ea80000300800 */
[----:B------:R-:W2:Y:S04]  /*4b7e0*/  LDL.LU R9, [R1+0x3f4] ;  /* 0x0003f40001097983 */ /* 0x000ea80000300800 */
[----:B------:R-:W2:Y:S04]  /*4b7f0*/  LDL.LU R10, [R1+0x3f8] ;  /* 0x0003f800010a7983 */ /* 0x000ea80000300800 */
[----:B------:R-:W2:Y:S04]  /*4b800*/  LDL.LU R11, [R1+0x3fc] ;  /* 0x0003fc00010b7983 */ /* 0x000ea80000300800 */
[----:B------:R-:W-:Y:S04]  /*4b810*/  STL.64 [R1+0x1110], R14 ;  /* 0x0011100e01007387 */ /* 0x000fe80000100a00 */
[----:B------:R-:W-:Y:S04]  /*4b820*/  STL.64 [R1+0x1108], R12 ;  /* 0x0011080c01007387 */ /* 0x000fe80000100a00 */
[----:B------:R-:W-:Y:S04]  /*4b830*/  STL.64 [R1+0x1090], R22 ;  /* 0x0010901601007387 */ /* 0x000fe80000100a00 */
[----:B------:R3:W-:Y:S04]  /*4b840*/  STL.64 [R1+0x1088], R20 ;  /* 0x0010881401007387 */ /* 0x0007e80000100a00 */
[----:B---3--:R-:W3:Y:S04]  /*4b850*/  LDL.LU R20, [R1+0x400] ;  /* 0x0004000001147983 */ /* 0x008ee80000300800 */
[----:B------:R-:W3:Y:S04]  /*4b860*/  LDL.LU R21, [R1+0x404] ;  /* 0x0004040001157983 */ /* 0x000ee80000300800 */
[----:B------:R-:W3:Y:S04]  /*4b870*/  LDL.LU R22, [R1+0x408] ;  /* 0x0004080001167983 */ /* 0x000ee80000300800 */
[----:B------:R-:W3:Y:S01]  /*4b880*/  LDL.LU R23, [R1+0x40c] ;  /* 0x00040c0001177983 */ /* 0x000ee20000300800 */
[----:B-1----:R-:W-:Y:S03]  /*4b890*/  HMMA.1688.F32.TF32 R24, R4, R24, R16 ;  /* 0x000000180418723c */ /* 0x002fe60000081010 */
        /* <DEDUP_REMOVED lines=25> */
[----:B------:R-:W2:-:S13]  /*4ba30*/  LDL.LU.64 R16, [R1+0x1188] ;  /* 0x0011880001107983 */ /* 0x000e9a0000300a00 */
[----:B------:R1:W-:Y:S04]  /*4ba40*/  STL.64 [R1+0x410], R24 ;  /* 0x0004101801007387 */ /* 0x0003e80000100a00 */
[----:B------:R-:W-:Y:S04]  /*4ba50*/  STL.64 [R1+0x418], R26 ;  /* 0x0004181a01007387 */ /* 0x000fe80000100a00 */
[----:B-1----:R-:W2:Y:S01]  /*4ba60*/  LDL.LU.64 R24, [R1+0x1180] ;  /* 0x0011800001187983 */ /* 0x002ea20000300a00 */
[----:B------:R-:W-:Y:S02]  /*4ba70*/  IMAD.MOV.U32 R12, RZ, RZ, R3 ;  /* 0x000000ffff0c7224 */ /* 0x000fe400078e0003 */
[----:B------:R-:W-:-:S07]  /*4ba80*/  IMAD.MOV.U32 R13, RZ, RZ, R2 ;  /* 0x000000ffff0d7224 */ /* 0x000fce00078e0002 */
[----:B---3--:R-:W-:Y:S01]  /*4ba90*/  HMMA.1688.F32.TF32 R12, R4, R12, R20 ;  /* 0x0000000c040c723c */ /* 0x008fe20000081014 */
[----:B------:R-:W3:-:S15]  /*4baa0*/  LDL.LU R20, [R1+0x210] ;  /* 0x0002100001147983 */ /* 0x000ede0000300800 */
[----:B------:R-:W-:-:S03]  /*4bab0*/  NOP ;  /* 0x0000000000007918 */ /* 0x000fc60000000000 */
[----:B------:R-:W-:Y:S04]  /*4bac0*/  STL.64 [R1+0x400], R12 ;  /* 0x0004000c01007387 */ /* 0x000fe80000100a00 */
[----:B------:R-:W-:Y:S01]  /*4bad0*/  STL.64 [R1+0x408], R14 ;  /* 0x0004080e01007387 */ /* 0x000fe20000100a00 */
[----:B--2---:R-:W-:-:S15]  /*4bae0*/  HMMA.1688.F32.TF32 R8, R4, R24, R8 ;  /* 0x000000180408723c */ /* 0x004fde0000081008 */
[----:B------:R-:W-:-:S04]  /*4baf0*/  NOP ;  /* 0x0000000000007918 */ /* 0x000fc80000000000 */
[----:B------:R1:W-:Y:S04]  /*4bb00*/  STL.64 [R1+0x3f0], R8 ;  /* 0x0003f00801007387 */ /* 0x0003e80000100a00 */
[----:B------:R2:W-:Y:S04]  /*4bb10*/  STL.64 [R1+0x3f8], R10 ;  /* 0x0003f80a01007387 */ /* 0x0005e80000100a00 */
[----:B------:R-:W3:Y:S04]  /*4bb20*/  LDL.LU R21, [R1+0x214] ;  /* 0x0002140001157983 */ /* 0x000ee80000300800 */
        /* <DEDUP_REMOVED lines=15> */
[----:B---3--:R1:W-:Y:S04]  /*4bc20*/  STL.64 [R1+0x10a8], R22 ;  /* 0x0010a81601007387 */ /* 0x0083e80000100a00 */
[----:B------:R3:W-:Y:S04]  /*4bc30*/  STL.64 [R1+0x10a0], R20 ;  /* 0x0010a01401007387 */ /* 0x0007e80000100a00 */
[----:B-1----:R-:W2:Y:S04]  /*4bc40*/  LDL.64 R22, [R1+0x28] ;  /* 0x0000280001167983 */ /* 0x002ea80000100a00 */
[----:B--2---:R1:W-:Y:S04]  /*4bc50*/  STL.64 [R1+0x1160], R22 ;  /* 0x0011601601007387 */ /* 0x0043e80000100a00 */
[----:B---3--:R-:W2:Y:S04]  /*4bc60*/  LDL.LU R20, [R1+0x360] ;  /* 0x0003600001147983 */ /* 0x008ea80000300800 */
[----:B------:R-:W2:Y:S04]  /*4bc70*/  LDL.LU R21, [R1+0x364] ;  /* 0x0003640001157983 */ /* 0x000ea80000300800 */
[----:B-1----:R-:W2:Y:S04]  /*4bc80*/  LDL.LU R22, [R1+0x368] ;  /* 0x0003680001167983 */ /* 0x002ea80000300800 */
[----:B------:R-:W2:Y:S04]  /*4bc90*/  LDL.LU R23, [R1+0x36c] ;  /* 0x00036c0001177983 */ /* 0x000ea80000300800 */
[----:B------:R-:W3:Y:S04]  /*4bca0*/  LDL.LU R24, [R1+0xd0] ;  /* 0x0000d00001187983 */ /* 0x000ee80000300800 */
[----:B------:R-:W3:Y:S01]  /*4bcb0*/  LDL.LU R25, [R1+0xd4] ;  /* 0x0000d40001197983 */ /* 0x000ee20000300800 */
[----:B----4-:R-:W-:Y:S01]  /*4bcc0*/  MOV R26, R18 ;  /* 0x00000012001a7202 */ /* 0x010fe20000000f00 */
[----:B------:R-:W-:-:S02]  /*4bcd0*/  IMAD.MOV.U32 R27, RZ, RZ, R19 ;  /* 0x000000ffff1b7224 */ /* 0x000fc400078e0013 */
[----:B------:R-:W4:Y:S04]  /*4bce0*/  LDL.LU R18, [R1+0x117c] ;  /* 0x00117c0001127983 */ /* 0x000f280000300800 */
[----:B------:R-:W4:Y:S04]  /*4bcf0*/  LDL.LU R19, [R1+0x1178] ;  /* 0x0011780001137983 */ /* 0x000f280000300800 */
[----:B------:R1:W-:Y:S04]  /*4bd00*/  STL.64 [R1+0x1020], R26 ;  /* 0x0010201a01007387 */ /* 0x0003e80000100a00 */
[----:B---3--:R-:W-:Y:S04]  /*4bd10*/  STL.64 [R1+0x1018], R24 ;  /* 0x0010181801007387 */ /* 0x008fe80000100a00 */
[----:B-1----:R-:W3:Y:S04]  /*4bd20*/  LDL R26, [R1+0x18] ;  /* 0x00001800011a7983 */ /* 0x002ee80000100800 */
[----:B------:R-:W3:Y:S01]  /*4bd30*/  LDL R27, [R1+0x1c] ;  /* 0x00001c00011b7983 */ /* 0x000ee20000100800 */
        /* <DEDUP_REMOVED lines=8> */
[----:B------:R-:W2:Y:S04]  /*4bdc0*/  LDL.LU.64 R10, [R1+0x1170] ;  /* 0x00117000010a7983 */ /* 0x000ea80000300a00 */
[----:B------:R-:W2:Y:S04]  /*4bdd0*/  LDL.LU.64 R8, [R1+0x1168] ;  /* 0x0011680001087983 */ /* 0x000ea80000300a00 */
[----:B----4-:R1:W-:Y:S04]  /*4bde0*/  STL.64 [R1+0x1118], R18 ;  /* 0x0011181201007387 */ /* 0x0103e80000100a00 */
[----:B------:R-:W4:Y:S04]  /*4bdf0*/  LDL.LU R16, [R1+0x340] ;  /* 0x0003400001107983 */ /* 0x000f280000300800 */
[----:B------:R1:W-:Y:S04]  /*4be00*/  STL.64 [R1+0x540], R4 ;  /* 0x0005400401007387 */ /* 0x0003e80000100a00 */
[----:B------:R1:W-:Y:S04]  /*4be10*/  STL.64 [R1+0x548], R6 ;  /* 0x0005480601007387 */ /* 0x0003e80000100a00 */
[----:B------:R-:W4:Y:S04]  /*4be20*/  LDL.LU R17, [R1+0x344] ;  /* 0x0003440001117983 */ /* 0x000f280000300800 */
[----:B-1----:R-:W4:Y:S04]  /*4be30*/  LDL.LU R18, [R1+0x348] ;  /* 0x0003480001127983 */ /* 0x002f280000300800 */
[----:B------:R-:W4:Y:S04]  /*4be40*/  LDL.LU R19, [R1+0x34c] ;  /* 0x00034c0001137983 */ /* 0x000f280000300800 */
[----:B------:R-:W3:Y:S04]  /*4be50*/  LDL.LU R4, [R1+0x220] ;  /* 0x0002200001047983 */ /* 0x000ee80000300800 */
[----:B------:R-:W3:Y:S04]  /*4be60*/  LDL.LU R5, [R1+0x224] ;  /* 0x0002240001057983 */ /* 0x000ee80000300800 */
[----:B------:R-:W3:Y:S04]  /*4be70*/  LDL.LU R6, [R1+0x228] ;  /* 0x0002280001067983 */ /* 0x000ee80000300800 */
[----:B------:R-:W3:Y:S01]  /*4be80*/  LDL.LU R7, [R1+0x22c] ;  /* 0x00022c0001077983 */ /* 0x000ee20000300800 */
[----:B--2---:R-:W-:Y:S03]  /*4be90*/  HMMA.1688.F32.TF32 R20, R8, R14, R20 ;  /* 0x0000000e0814723c */ /* 0x004fe60000081014 */
[----:B---3--:R1:W-:Y:S04]  /*4bea0*/  STL.64 [R1+0x10b8], R6 ;  /* 0x0010b80601007387 */ /* 0x0083e80000100a00 */
[----:B------:R-:W-:Y:S04]  /*4beb0*/  STL.64 [R1+0x10b0], R4 ;  /* 0x0010b00401007387 */ /* 0x000fe80000100a00 */
[----:B-1----:R-:W2:Y:S08]  /*4bec0*/  LDL.64 R6, [R1+0x38] ;  /* 0x0000380001067983 */ /* 0x002eb00000100a00 */
[----:B------:R1:W-:Y:S04]  /*4bed0*/  STL.64 [R1+0x370], R20 ;  /* 0x0003701401007387 */ /* 0x0003e80000100a00 */
[----:B------:R3:W-:Y:S01]  /*4bee0*/  STL.64 [R1+0x378], R22 ;  /* 0x0003781601007387 */ /* 0x0007e20000100a00 */
[----:B-1----:R-:W-:-:S03]  /*4bef0*/  IMAD.MOV.U32 R21, RZ, RZ, R14 ;  /* 0x000000ffff157224 */ /* 0x002fc600078e000e */
[----:B---3--:R-:W3:Y:S01]  /*4bf00*/  LDL.LU.64 R22, [R1+0x1160] ;  /* 0x0011600001167983 */ /* 0x008ee20000300a00 */
[----:B------:R-:W-:-:S03]  /*4bf10*/  IMAD.MOV.U32 R20, RZ, RZ, R15 ;  /* 0x000000ffff147224 */ /* 0x000fc600078e000f */
[----:B------:R-:W2:Y:S02]  /*4bf20*/  LDL.LU.64 R14, [R1+0x1158] ;  /* 0x00115800010e7983 */ /* 0x000ea40000300a00 */
[----:B--2---:R-:W-:-:S15]  /*4bf30*/  HMMA.1688.F32.TF32 R24, R8, R14, R24 ;  /* 0x0000000e0818723c */ /* 0x004fde0000081018 */
[----:B------:R-:W-:-:S04]  /*4bf40*/  NOP ;  /* 0x0000000000007918 */ /* 0x000fc80000000000 */
[----:B------:R-:W-:Y:S04]  /*4bf50*/  STL.64 [R1+0x360], R24 ;  /* 0x0003601801007387 */ /* 0x000fe80000100a00 */
[----:B------:R1:W-:Y:S04]  /*4bf60*/  STL.64 [R1+0x368], R26 ;  /* 0x0003681a01007387 */ /* 0x0003e80000100a00 */
[----:B-1----:R-:W4:Y:S01]  /*4bf70*/  LDL.LU.64 R26, [R1+0x1150] ;  /* 0x00115000011a7983 */ /* 0x002f220000300a00 */
[----:B------:R-:W-:Y:S01]  /*4bf80*/  IMAD.MOV.U32 R3, RZ, RZ, R14 ;  /* 0x000000ffff037224 */ /* 0x000fe200078e000e */
[----:B------:R-:W-:-:S02]  /*4bf90*/  MOV R2, R15 ;  /* 0x0000000f00027202 */ /* 0x000fc40000000f00 */
[----:B------:R-:W2:Y:S04]  /*4bfa0*/  LDL.LU.64 R14, [R1+0x1148] ;  /* 0x00114800010e7983 */ /* 0x000ea80000300a00 */
[----:B------:R-:W2:Y:S01]  /*4bfb0*/  LDL.LU.64 R12, [R1+0x1140] ;  /* 0x00114000010c7983 */ /* 0x000ea20000300a00 */
[----:B----4-:R-:W-:Y:S01]  /*4bfc0*/  HMMA.1688.F32.TF32 R16, R8, R26, R16 ;  /* 0x0000001a0810723c */ /* 0x010fe20000081010 */
[----:B------:R-:W-:-:S15]  /*4bfd0*/  IMAD.MOV.U32 R5, RZ, RZ, R26 ;  /* 0x000000ffff057224 */ /* 0x000fde00078e001a */
[----:B------:R-:W-:-:S03]  /*4bfe0*/  NOP ;  /* 0x0000000000007918 */ /* 0x000fc60000000000 */
[----:B------:R-:W-:Y:S04]  /*4bff0*/  STL.64 [R1+0x350], R16 ;  /* 0x0003501001007387 */ /* 0x000fe80000100a00 */
[----:B------:R2:W-:Y:S04]  /*4c000*/  STL.64 [R1+0x358], R18 ;  /* 0x0003581201007387 */ /* 0x0005e80000100a00 */
[----:B------:R-:W3:Y:S04]  /*4c010*/  LDL.LU R24, [R1+0x320] ;  /* 0x0003200001187983 */ /* 0x000ee80000300800 */
[----:B------:R-:W3:Y:S01]  /*4c020*/  LDL.LU R25, [R1+0x324] ;  /* 0x0003240001197983 */ /* 0x000ee20000300800 */
[----:B------:R-:W-:-:S03]  /*4c030*/  IMAD.MOV.U32 R4, RZ, RZ, R27 ;  /* 0x000000ffff047224 */ /* 0x000fc600078e001b */
[----:B------:R-:W3:Y:S04]  /*4c040*/  LDL.LU R26, [R1+0x328] ;  /* 0x00032800011a7983 */ /* 0x000ee80000300800 */
[----:B------:R-:W3:Y:S01]  /*4c050*/  LDL.LU R27, [R1+0x32c] ;  /* 0x00032c00011b7983 */ /* 0x000ee20000300800 */
[----:B--2---:R-:W-:Y:S03]  /*4c060*/  HMMA.1688.F32.TF32 R16, R8, R6, R12 ;  /* 0x000000060810723c */ /* 0x004fe6000008100c */
[----:B------:R-:W2:-:S15]  /*4c070*/  LDL.LU R12, [R1+0x270] ;  /* 0x00027000010c7983 */ /* 0x000e9e0000300800 */
[----:B------:R-:W-:Y:S01]  /*4c080*/  NOP ;  /* 0x0000000000007918 */ /* 0x000fe20000000000 */
[----:B------:R-:W-:Y:S04]  /*4c090*/  STL.64 [R1+0x340], R16 ;  /* 0x0003401001007387 */ /* 0x000fe80000100a00 */
[----:B------:R1:W-:Y:S04]  /*4c0a0*/  STL.64 [R1+0x348], R18 ;  /* 0x0003481201007387 */ /* 0x0003e80000100a00 */
[----:B------:R-:W2:Y:S04]  /*4c0b0*/  LDL.LU R13, [R1+0x274] ;  /* 0x00027400010d7983 */ /* 0x000ea80000300800 */
[----:B------:R-:W4:Y:S04]  /*4c0c0*/  LDL.LU R14, [R1+0x278] ;  /* 0x00027800010e7983 */ /* 0x000f280000300800 */
[----:B------:R-:W4:Y:S04]  /*4c0d0*/  LDL.LU R15, [R1+0x27c] ;  /* 0x00027c00010f7983 */ /* 0x000f280000300800 */
[----:B----4-:R-:W-:Y:S04]  /*4c0e0*/  STL.64 [R1+0x1128], R14 ;  /* 0x0011280e01007387 */ /* 0x010fe80000100a00 */
[----:B--2---:R2:W-:Y:S04]  /*4c0f0*/  STL.64 [R1+0x1120], R12 ;  /* 0x0011200c01007387 */ /* 0x0045e80000100a00 */
[----:B-1----:R-:W4:Y:S04]  /*4c100*/  LDL R18, [R1+0x8] ;  /* 0x0000080001127983 */ /* 0x002f280000100800 */
[----:B------:R-:W4:Y:S04]  /*4c110*/  LDL R19, [R1+0xc] ;  /* 0x00000c0001137983 */ /* 0x000f280000100800 */
[----:B----4-:R1:W-:Y:S04]  /*4c120*/  STL.64 [R1+0x1130], R18 ;  /* 0x0011301201007387 */ /* 0x0103e80000100a00 */
[----:B--2---:R-:W2:Y:S04]  /*4c130*/  LDL.LU R12, [R1+0x300] ;  /* 0x00030000010c7983 */ /* 0x004ea80000300800 */
[----:B------:R-:W2:Y:S04]  /*4c140*/  LDL.LU R13, [R1+0x304] ;  /* 0x00030400010d7983 */ /* 0x000ea80000300800 */
[----:B------:R-:W2:Y:S04]  /*4c150*/  LDL.LU R14, [R1+0x308] ;  /* 0x00030800010e7983 */ /* 0x000ea80000300800 */
[----:B------:R-:W2:Y:S04]  /*4c160*/  LDL.LU R15, [R1+0x30c] ;  /* 0x00030c00010f7983 */ /* 0x000ea80000300800 */
[----:B------:R-:W4:Y:S04]  /*4c170*/  LDL.LU R16, [R1+0x310] ;  /* 0x0003100001107983 */ /* 0x000f280000300800 */
[----:B------:R-:W4:Y:S04]  /*4c180*/  LDL.LU R17, [R1+0x314] ;  /* 0x0003140001117983 */ /* 0x000f280000300800 */
[----:B-1----:R-:W4:Y:S04]  /*4c190*/  LDL.LU R18, [R1+0x318] ;  /* 0x0003180001127983 */ /* 0x002f280000300800 */
[----:B------:R-:W4:Y:S04]  /*4c1a0*/  LDL.LU R19, [R1+0x31c] ;  /* 0x00031c0001137983 */ /* 0x000f280000300800 */
[----:B------:R1:W-:Y:S02]  /*4c1b0*/  STL.64 [R1+0x10c8], R6 ;  /* 0x0010c80601007387 */ /* 0x0003e40000100a00 */
[----:B-1----:R-:W-:-:S02]  /*4c1c0*/  IMAD.MOV.U32 R6, RZ, RZ, R5 ;  /* 0x000000ffff067224 */ /* 0x002fc400078e0005 */
[----:B------:R-:W-:-:S05]  /*4c1d0*/  IMAD.MOV.U32 R7, RZ, RZ, R4 ;  /* 0x000000ffff077224 */ /* 0x000fca00078e0004 */
[----:B------:R1:W-:Y:S04]  /*4c1e0*/  STL.64 [R1+0x10e0], R6 ;  /* 0x0010e00601007387 */ /* 0x0003e80000100a00 */
[----:B------:R-:W2:Y:S04]  /*4c1f0*/  LDL.LU R4, [R1+0x250] ;  /* 0x0002500001047983 */ /* 0x000ea80000300800 */
[----:B------:R-:W2:Y:S04]  /*4c200*/  LDL.LU R5, [R1+0x254] ;  /* 0x0002540001057983 */ /* 0x000ea80000300800 */
[----:B-1----:R-:W2:Y:S04]  /*4c210*/  LDL.LU R6, [R1+0x258] ;  /* 0x0002580001067983 */ /* 0x002ea80000300800 */
[----:B------:R-:W2:Y:S01]  /*4c220*/  LDL.LU R7, [R1+0x25c] ;  /* 0x00025c0001077983 */ /* 0x000ea20000300800 */
[----:B---3--:R-:W-:Y:S03]  /*4c230*/  HMMA.1688.F32.TF32 R24, R8, R22, R24 ;  /* 0x000000160818723c */ /* 0x008fe60000081018 */
[----:B--2---:R1:W-:Y:S04]  /*4c240*/  STL.64 [R1+0x10f0], R6 ;  /* 0x0010f00601007387 */ /* 0x0043e80000100a00 */
[----:B------:R-:W-:-:S12]  /*4c250*/  STL.64 [R1+0x10e8], R4 ;  /* 0x0010e80401007387 */ /* 0x000fd80000100a00 */
[----:B------:R-:W-:Y:S04]  /*4c260*/  STL.64 [R1+0x330], R24 ;  /* 0x0003301801007387 */ /* 0x000fe80000100a00 */
[----:B------:R2:W-:Y:S01]  /*4c270*/  STL.64 [R1+0x338], R26 ;  /* 0x0003381a01007387 */ /* 0x0005e20000100a00 */
[----:B-1----:R-:W-:Y:S01]  /*4c280*/  IMAD.MOV.U32 R7, RZ, RZ, R20 ;  /* 0x000000ffff077224 */ /* 0x002fe200078e0014 */
[----:B------:R-:W-:Y:S02]  /*4c290*/  MOV R6, R21 ;  /* 0x0000001500067202 */ /* 0x000fe40000000f00 */
        /* <DEDUP_REMOVED lines=31> */
[----:B------:R-:W-:Y:S09]  /*4c490*/  STL.64 [R1+0x1098], R18 ;  /* 0x0010981201007387 */ /* 0x000ff20000100a00 */
        /* <DEDUP_REMOVED lines=8> */
[----:B-1----:R-:W4:Y:S04]  /*4c520*/  LDL.LU.64 R6, [R1+0x10f0] ;  /* 0x0010f00001067983 */ /* 0x002f280000300a00 */
[----:B------:R-:W4:Y:S01]  /*4c530*/  LDL.LU.64 R4, [R1+0x10e8] ;  /* 0x0010e80001047983 */ /* 0x000f220000300a00 */
[----:B------:R-:W-:-:S02]  /*4c540*/  IMAD.MOV.U32 R18, RZ, RZ, R3 ;  /* 0x000000ffff127224 */ /* 0x000fc400078e0003 */
[----:B------:R-:W-:-:S07]  /*4c550*/  IMAD.MOV.U32 R19, RZ, RZ, R2 ;  /* 0x000000ffff137224 */ /* 0x000fce00078e0002 */
[----:B----4-:R-:W-:Y:S01]  /*4c560*/  HMMA.1688.F32.TF32 R16, R12, R18, R4 ;  /* 0x000000120c10723c */ /* 0x010fe20000081004 */
[----:B------:R-:W2:-:S15]  /*4c570*/  LDL.LU.64 R6, [R1+0x10e0] ;  /* 0x0010e00001067983 */ /* 0x000e9e0000300a00 */
[----:B------:R-:W-:-:S03]  /*4c580*/  NOP ;  /* 0x0000000000007918 */ /* 0x000fc60000000000 */
        /* <DEDUP_REMOVED lines=9> */
[----:B------:R-:W-:Y:S04]  /*4c620*/  STL.64 [R1+0x240], R4 ;  /* 0x0002400401007387 */ /* 0x000fe80000100a00 */
[----:B------:R1:W-:Y:S04]  /*4c630*/  STL.64 [R1+0x248], R6 ;  /* 0x0002480601007387 */ /* 0x0003e80000100a00 */
        /* <DEDUP_REMOVED lines=14> */
[----:B-1----:R-:W-:Y:S02]  /*4c720*/  IMAD.MOV.U32 R5, RZ, RZ, R22 ;  /* 0x000000ffff057224 */ /* 0x002fe400078e0016 */
[----:B------:R-:W-:Y:S02]  /*4c730*/  IMAD.MOV.U32 R4, RZ, RZ, R23 ;  /* 0x000000ffff047224 */ /* 0x000fe400078e0017 */
[----:B------:R-:W2:Y:S04]  /*4c740*/  LDL.LU.64 R22, [R1+0x10a8] ;  /* 0x0010a80001167983 */ /* 0x000ea80000300a00 */
[----:B------:R-:W2:Y:S04]  /*4c750*/  LDL.LU.64 R20, [R1+0x10a0] ;  /* 0x0010a00001147983 */ /* 0x000ea80000300a00 */
[----:B------:R1:W-:Y:S01]  /*4c760*/  STL.64 [R1+0x1030], R26 ;  /* 0x0010301a01007387 */ /* 0x0003e20000100a00 */
[----:B--2---:R-:W-:Y:S01]  /*4c770*/  HMMA.1688.F32.TF32 R20, R12, R26, R20 ;  /* 0x0000001a0c14723c */ /* 0x004fe20000081014 */
[----:B-1----:R-:W-:-:S02]  /*4c780*/  IMAD.MOV.U32 R26, RZ, RZ, R5 ;  /* 0x000000ffff1a7224 */ /* 0x002fc400078e0005 */
[----:B------:R-:W-:-:S15]  /*4c790*/  IMAD.MOV.U32 R27, RZ, RZ, R4 ;  /* 0x000000ffff1b7224 */ /* 0x000fde00078e0004 */
[----:B------:R-:W-:Y:S01]  /*4c7a0*/  NOP ;  /* 0x0000000000007918 */ /* 0x000fe20000000000 */
[----:B------:R1:W-:Y:S04]  /*4c7b0*/  STL.64 [R1+0x210], R20 ;  /* 0x0002101401007387 */ /* 0x0003e80000100a00 */
[----:B------:R-:W-:Y:S04]  /*4c7c0*/  STL.64 [R1+0x218], R22 ;  /* 0x0002181601007387 */ /* 0x000fe80000100a00 */
[----:B------:R2:W-:Y:S04]  /*4c7d0*/  STL.64 [R1+0x1048], R26 ;  /* 0x0010481a01007387 */ /* 0x0005e80000100a00 */
[----:B------:R-:W4:Y:S04]  /*4c7e0*/  LDL.LU R4, [R1+0x120] ;  /* 0x0001200001047983 */ /* 0x000f280000300800 */
[----:B------:R-:W4:Y:S04]  /*4c7f0*/  LDL.LU R5, [R1+0x124] ;  /* 0x0001240001057983 */ /* 0x000f280000300800 */
[----:B------:R-:W3:Y:S04]  /*4c800*/  LDL.LU R6, [R1+0x128] ;  /* 0x0001280001067983 */ /* 0x000ee80000300800 */
[----:B------:R-:W3:Y:S04]  /*4c810*/  LDL.LU R7, [R1+0x12c] ;  /* 0x00012c0001077983 */ /* 0x000ee80000300800 */
[----:B-1----:R-:W4:Y:S04]  /*4c820*/  LDL.LU R20, [R1+0x140] ;  /* 0x0001400001147983 */ /* 0x002f280000300800 */
[----:B------:R-:W4:Y:S01]  /*4c830*/  LDL.LU R21, [R1+0x144] ;  /* 0x0001440001157983 */ /* 0x000f220000300800 */
[----:B--2---:R-:W-:Y:S01]  /*4c840*/  MOV R26, R3 ;  /* 0x00000003001a7202 */ /* 0x004fe20000000f00 */
[----:B------:R-:W-:-:S02]  /*4c850*/  IMAD.MOV.U32 R27, RZ, RZ, R2 ;  /* 0x000000ffff1b7224 */ /* 0x000fc400078e0002 */
[----:B------:R-:W2:Y:S04]  /*4c860*/  LDL.LU R22, [R1+0x148] ;  /* 0x0001480001167983 */ /* 0x000ea80000300800 */
[----:B------:R-:W2:Y:S04]  /*4c870*/  LDL.LU R23, [R1+0x14c] ;  /* 0x00014c0001177983 */ /* 0x000ea80000300800 */
[----:B---3--:R1:W-:Y:S04]  /*4c880*/  STL.64 [R1+0x1078], R6 ;  /* 0x0010780601007387 */ /* 0x0083e80000100a00 */
[----:B----4-:R-:W-:Y:S04]  /*4c890*/  STL.64 [R1+0x1070], R4 ;  /* 0x0010700401007387 */ /* 0x010fe80000100a00 */
[----:B-1----:R-:W3:Y:S04]  /*4c8a0*/  LDL.64 R6, [R1+0x68] ;  /* 0x0000680001067983 */ /* 0x002ee80000100a00 */
[----:B------:R1:W-:Y:S04]  /*4c8b0*/  STL.64 [R1+0x1060], R26 ;  /* 0x0010601a01007387 */ /* 0x0003e80000100a00 */
[----:B-1----:R-:W4:Y:S01]  /*4c8c0*/  LDL.64 R26, [R1+0x48] ;  /* 0x00004800011a7983 */ /* 0x002f220000100a00 */
[C---:B------:R-:W-:Y:S03]  /*4c8d0*/  HMMA.1688.F32.TF32 R16, R12.reuse, R10, R16 ;  /* 0x0000000a0c10723c */ /* 0x040fe60000081010 */
[----:B----4-:R1:W-:Y:S04]  /*4c8e0*/  STL.64 [R1+0x1068], R26 ;  /* 0x0010681a01007387 */ /* 0x0103e80000100a00 */
[----:B-1----:R-:W4:Y:S04]  /*4c8f0*/  LDL.64 R26, [R1+0x58] ;  /* 0x00005800011a7983 */ /* 0x002f280000100a00 */
[----:B----4-:R1:W-:Y:S04]  /*4c900*/  STL.64 [R1+0x1080], R26 ;  /* 0x0010801a01007387 */ /* 0x0103e80000100a00 */
[----:B------:R-:W4:Y:S04]  /*4c910*/  LDL.LU R24, [R1+0x130] ;  /* 0x0001300001187983 */ /* 0x000f280000300800 */
[----:B------:R-:W4:Y:S04]  /*4c920*/  LDL.LU R25, [R1+0x134] ;  /* 0x0001340001197983 */ /* 0x000f280000300800 */
[----:B-1----:R-:W4:Y:S04]  /*4c930*/  LDL.LU R26, [R1+0x138] ;  /* 0x00013800011a7983 */ /* 0x002f280000300800 */
[----:B------:R-:W4:Y:S04]  /*4c940*/  LDL.LU R27, [R1+0x13c] ;  /* 0x00013c00011b7983 */ /* 0x000f280000300800 */
[----:B------:R-:W-:Y:S04]  /*4c950*/  STL.64 [R1+0x4a0], R16 ;  /* 0x0004a01001007387 */ /* 0x000fe80000100a00 */
[----:B------:R1:W-:Y:S04]  /*4c960*/  STL.64 [R1+0x4a8], R18 ;  /* 0x0004a81201007387 */ /* 0x0003e80000100a00 */
[----:B-1----:R-:W2:Y:S04]  /*4c970*/  LDL.LU.64 R18, [R1+0x1098] ;  /* 0x0010980001127983 */ /* 0x002ea80000300a00 */
        /* <DEDUP_REMOVED lines=21> */
[----:B------:R1:W-:Y:S01]  /*4cad0*/  STL.64 [R1+0x148], R14 ;  /* 0x0001480e01007387 */ /* 0x0003e20000100a00 */
[----:B---3--:R-:W-:-:S02]  /*4cae0*/  IMAD.MOV.U32 R3, RZ, RZ, R6 ;  /* 0x000000ffff037224 */ /* 0x008fc400078e0006 */
[----:B------:R-:W-:Y:S01]  /*4caf0*/  IMAD.MOV.U32 R2, RZ, RZ, R7 ;  /* 0x000000ffff027224 */ /* 0x000fe200078e0007 */
[----:B-1----:R-:W3:Y:S04]  /*4cb00*/  LDL.LU R12, [R1+0x110] ;  /* 0x00011000010c7983 */ /* 0x002ee80000300800 */
[----:B------:R-:W3:Y:S04]  /*4cb10*/  LDL.LU R13, [R1+0x114] ;  /* 0x00011400010d7983 */ /* 0x000ee80000300800 */
[----:B------:R-:W3:Y:S04]  /*4cb20*/  LDL.LU R14, [R1+0x118] ;  /* 0x00011800010e7983 */ /* 0x000ee80000300800 */
[----:B------:R-:W3:Y:S01]  /*4cb30*/  LDL.LU R15, [R1+0x11c] ;  /* 0x00011c00010f7983 */ /* 0x000ee20000300800 */
[----:B----4-:R-:W-:-:S15]  /*4cb40*/  HMMA.1688.F32.TF32 R24, R20, R6, R24 ;  /* 0x000000061418723c */ /* 0x010fde0000081018 */
[----:B------:R-:W-:-:S04]  /*4cb50*/  NOP ;  /* 0x0000000000007918 */ /* 0x000fc80000000000 */
[----:B------:R-:W-:Y:S04]  /*4cb60*/  STL.64 [R1+0x130], R24 ;  /* 0x0001301801007387 */ /* 0x000fe80000100a00 */
        /* <DEDUP_REMOVED lines=8> */
[----:B------:R-:W-:Y:S01]  /*4cbf0*/  LDS R6, [R0+UR8+0x3e300] ;  /* 0x03e3000800067984 */ /* 0x000fe20008000800 */
[----:B-1----:R-:W-:Y:S01]  /*4cc00*/  IMAD.MOV.U32 R5, RZ, RZ, R26 ;  /* 0x000000ffff057224 */ /* 0x002fe200078e001a */
[----:B------:R-:W-:-:S02]  /*4cc10*/  MOV R4, R27 ;  /* 0x0000001b00047202 */ /* 0x000fc40000000f00 */
        /* <DEDUP_REMOVED lines=35> */
[----:B------:R-:W-:Y:S01]  /*4ce50*/  STL.64 [R1+0xfa8], R18 ;  /* 0x000fa81201007387 */ /* 0x000fe20000100a00 */
[----:B--2---:R-:W-:Y:S01]  /*4ce60*/  HMMA.1688.F32.TF32 R8, R20, R18, R24 ;  /* 0x000000121408723c */ /* 0x004fe20000081018 */
[----:B------:R-:W-:Y:S02]  /*4ce70*/  LOP3.LUT R23, R0, 0x20, RZ, 0x3c, !PT ;  /* 0x0000002000177812 */ /* 0x000fe400078e3cff */
[----:B------:R-:W-:Y:S01]  /*4ce80*/  MOV R26, R5 ;  /* 0x00000005001a7202 */ /* 0x000fe20000000f00 */
[----:B------:R-:W-:Y:S01]  /*4ce90*/  IMAD.MOV.U32 R27, RZ, RZ, R4 ;  /* 0x000000ffff1b7224 */ /* 0x000fe200078e0004 */
        /* <DEDUP_REMOVED lines=11> */
[----:B------:R-:W2:Y:S04]  /*4cf50*/  LDS R9, [R23+UR8+0x3c400] ;  /* 0x03c4000817097984 */ /* 0x000ea80008000800 */
[----:B------:R-:W-:Y:S04]  /*4cf60*/  STL.64 [R1+0x1000], R26 ;  /* 0x0010001a01007387 */ /* 0x000fe80000100a00 */
        /* <DEDUP_REMOVED lines=12> */
[----:B---3--:R1:W-:Y:S04]  /*4d030*/  STL.64 [R1+0xfb8], R18 ;  /* 0x000fb81201007387 */ /* 0x0083e80000100a00 */
[----:B--2---:R-:W-:Y:S04]  /*4d040*/  STL.64 [R1+0xfb0], R16 ;  /* 0x000fb01001007387 */ /* 0x004fe80000100a00 */
[----:B-1----:R-:W2:Y:S01]  /*4d050*/  LDL.64 R18, [R1+0x28] ;  /* 0x0000280001127983 */ /* 0x002ea20000100a00 */
[----:B------:R-:W-:-:S02]  /*4d060*/  IMAD.MOV.U32 R10, RZ, RZ, R15 ;  /* 0x000000ffff0a7224 */ /* 0x000fc400078e000f */
[----:B------:R-:W-:Y:S01]  /*4d070*/  IMAD.MOV.U32 R11, RZ, RZ, R14 ;  /* 0x000000ffff0b7224 */ /* 0x000fe200078e000e */
[----:B------:R-:W-:Y:S04]  /*4d080*/  LDS R15, [R23+UR8+0x3e500] ;  /* 0x03e50008170f7984 */ /* 0x000fe80008000800 */
[----:B------:R-:W1:Y:S04]  /*4d090*/  LDS R14, [R0+UR8+0x3e500] ;  /* 0x03e50008000e7984 */ /* 0x000e680008000800 */
[----:B--2---:R2:W-:Y:S04]  /*4d0a0*/  STL.64 [R1+0xfc8], R18 ;  /* 0x000fc81201007387 */ /* 0x0045e80000100a00 */
[----:B--2---:R-:W2:Y:S04]  /*4d0b0*/  LDL.64 R18, [R1+0x38] ;  /* 0x0000380001127983 */ /* 0x004ea80000100a00 */
[----:B--2---:R-:W-:Y:S04]  /*4d0c0*/  STL.64 [R1+0xfe0], R18 ;  /* 0x000fe01201007387 */ /* 0x004fe80000100a00 */
[----:B------:R2:W-:Y:S04]  /*4d0d0*/  STL.64 [R1+0xfa0], R10 ;  /* 0x000fa00a01007387 */ /* 0x0005e80000100a00 */
[----:B--2---:R-:W2:Y:S01]  /*4d0e0*/  LDL.64 R10, [R1+0x18] ;  /* 0x00001800010a7983 */ /* 0x004ea20000100a00 */
[----:B------:R-:W-:Y:S01]  /*4d0f0*/  IMAD.MOV.U32 R18, RZ, RZ, R13 ;  /* 0x000000ffff127224 */ /* 0x000fe200078e000d */
[----:B------:R-:W-:-:S02]  /*4d100*/  MOV R19, R12 ;  /* 0x0000000c00137202 */ /* 0x000fc40000000f00 */
[----:B------:R-:W-:Y:S04]  /*4d110*/  LDS R13, [R23+UR8+0x3c500] ;  /* 0x03c50008170d7984 */ /* 0x000fe80008000800 */
[----:B------:R-:W3:Y:S04]  /*4d120*/  LDS R12, [R0+UR8+0x3c500] ;  /* 0x03c50008000c7984 */ /* 0x000ee80008000800 */
[----:B------:R-:W4:Y:S04]  /*4d130*/  LDS R23, [R23+UR8+0x3e600] ;  /* 0x03e6000817177984 */ /* 0x000f280008000800 */
[----:B--2---:R2:W-:Y:S04]  /*4d140*/  STL.64 [R1+0xfc0], R10 ;  /* 0x000fc00a01007387 */ /* 0x0045e80000100a00 */
[----:B------:R-:W3:Y:S04]  /*4d150*/  LDL.LU R8, [R1+0x3a0] ;  /* 0x0003a00001087983 */ /* 0x000ee80000300800 */
[----:B------:R-:W3:Y:S04]  /*4d160*/  LDL.LU R9, [R1+0x3a4] ;  /* 0x0003a40001097983 */ /* 0x000ee80000300800 */
[----:B--2---:R-:W2:Y:S04]  /*4d170*/  LDL.LU R10, [R1+0x3a8] ;  /* 0x0003a800010a7983 */ /* 0x004ea80000300800 */
[----:B------:R-:W2:Y:S04]  /*4d180*/  LDL.LU R11, [R1+0x3ac] ;  /* 0x0003ac00010b7983 */ /* 0x000ea80000300800 */
[----:B------:R-:W-:Y:S04]  /*4d190*/  STL.64 [R1+0xff8], R18 ;  /* 0x000ff81201007387 */ /* 0x000fe80000100a00 */
[----:B--2---:R-:W-:Y:S04]  /*4d1a0*/  STL.64 [R1+0xfd8], R10 ;  /* 0x000fd80a01007387 */ /* 0x004fe80000100a00 */
[----:B---3--:R2:W-:Y:S04]  /*4d1b0*/  STL.64 [R1+0xfd0], R8 ;  /* 0x000fd00801007387 */ /* 0x0085e80000100a00 */
        /* <DEDUP_REMOVED lines=8> */
[----:B------:R-:W4:Y:S04]  /*4d240*/  LDL.LU R24, [R1+0x3e0] ;  /* 0x0003e00001187983 */ /* 0x000f280000300800 */
        /* <DEDUP_REMOVED lines=9> */
[----:B-1----:R-:W-:Y:S04]  /*4d2e0*/  STL.64 [R1+0xf18], R14 ;  /* 0x000f180e01007387 */ /* 0x002fe80000100a00 */
        /* <DEDUP_REMOVED lines=11> */
[----:B----4-:R1:W-:Y:S02]  /*4d3a0*/  STL.64 [R1+0xe98], R22 ;  /* 0x000e981601007387 */ /* 0x0103e40000100a00 */
[----:B-1----:R-:W-:-:S02]  /*4d3b0*/  IMAD.MOV.U32 R22, RZ, RZ, R3 ;  /* 0x000000ffff167224 */ /* 0x002fc400078e0003 */
[----:B------:R-:W-:-:S07]  /*4d3c0*/  IMAD.MOV.U32 R23, RZ, RZ, R2 ;  /* 0x000000ffff177224 */ /* 0x000fce00078e0002 */
[----:B------:R-:W-:Y:S01]  /*4d3d0*/  HMMA.1688.F32.TF32 R24, R4, R22, R24 ;  /* 0x000000160418723c */ /* 0x000fe20000081018 */
[----:B------:R-:W-:-:S15]  /*4d3e0*/  STL.64 [R1+0xe90], R20 ;  /* 0x000e901401007387 */ /* 0x000fde0000100a00 */
[----:B------:R-:W-:-:S03]  /*4d3f0*/  NOP ;  /* 0x0000000000007918 */ /* 0x000fc60000000000 */
[----:B------:R-:W-:Y:S04]  /*4d400*/  STL.64 [R1+0x480], R24 ;  /* 0x0004801801007387 */ /* 0x000fe80000100a00 */
[----:B------:R1:W-:Y:S04]  /*4d410*/  STL.64 [R1+0x488], R26 ;  /* 0x0004881a01007387 */ /* 0x0003e80000100a00 */
[----:B-1----:R-:W3:Y:S02]  /*4d420*/  LDL.LU.64 R26, [R1+0x1000] ;  /* 0x00100000011a7983 */ /* 0x002ee40000300a00 */
[----:B---3--:R-:W-:-:S15]  /*4d430*/  HMMA.1688.F32.TF32 R16, R4, R26, R16 ;  /* 0x0000001a0410723c */ /* 0x008fde0000081010 */
[----:B------:R-:W-:-:S04]  /*4d440*/  NOP ;  /* 0x0000000000007918 */ /* 0x000fc80000000000 */
        /* <DEDUP_REMOVED lines=44> */
[----:B------:R-:W3:Y:S04]  /*4d710*/  LDL.LU.64 R8, [R1+0xf70] ;  /* 0x000f700001087983 */ /* 0x000ee80000300a00 */
[----:B------:R-:W-:Y:S09]  /*4d720*/  STL.64 [R1+0xf50], R18 ;  /* 0x000f501201007387 */ /* 0x000ff20000100a00 */
[----:B------:R-:W-:Y:S04]  /*4d730*/  STL.64 [R1+0x510], R4 ;  /* 0x0005100401007387 */ /* 0x000fe80000100a00 */
[----:B------:R1:W-:Y:S02]  /*4d740*/  STL.64 [R1+0x518], R6 ;  /* 0x0005180601007387 */ /* 0x0003e40000100a00 */
[----:B-1----:R-:W-:Y:S01]  /*4d750*/  IMAD.MOV.U32 R6, RZ, RZ, R21 ;  /* 0x000000ffff067224 */ /* 0x002fe200078e0015 */
[----:B------:R-:W-:-:S05]  /*4d760*/  MOV R7, R20 ;  /* 0x0000001400077202 */ /* 0x000fca0000000f00 */
[----:B------:R1:W-:Y:S04]  /*4d770*/  STL.64 [R1+0xf58], R6 ;  /* 0x000f580601007387 */ /* 0x0003e80000100a00 */
[----:B------:R-:W3:Y:S04]  /*4d780*/  LDL.LU R4, [R1+0x2e0] ;  /* 0x0002e00001047983 */ /* 0x000ee80000300800 */
[----:B------:R-:W3:Y:S04]  /*4d790*/  LDL.LU R5, [R1+0x2e4] ;  /* 0x0002e40001057983 */ /* 0x000ee80000300800 */
[----:B-1----:R-:W3:Y:S04]  /*4d7a0*/  LDL.LU R6, [R1+0x2e8] ;  /* 0x0002e80001067983 */ /* 0x002ee80000300800 */
[----:B------:R-:W3:Y:S04]  /*4d7b0*/  LDL.LU R7, [R1+0x2ec] ;  /* 0x0002ec0001077983 */ /* 0x000ee80000300800 */
[----:B------:R-:W4:Y:S01]  /*4d7c0*/  LDL.LU R24, [R1+0x160] ;  /* 0x0001600001187983 */ /* 0x000f220000300800 */
[C---:B---3--:R-:W-:Y:S08]  /*4d7d0*/  HMMA.1688.F32.TF32 R20, R8.reuse, R22, R4 ;  /* 0x000000160814723c */ /* 0x048ff00000081004 */
[----:B--2---:R-:W-:Y:S11]  /*4d7e0*/  HMMA.1688.F32.TF32 R4, R8, R26, R12 ;  /* 0x0000001a0804723c */ /* 0x004ff6000008100c */
[----:B------:R1:W-:Y:S04]  /*4d7f0*/  STL.64 [R1+0x2f0], R20 ;  /* 0x0002f01401007387 */ /* 0x0003e80000100a00 */
[----:B------:R2:W-:Y:S04]  /*4d800*/  STL.64 [R1+0x2f8], R22 ;  /* 0x0002f81601007387 */ /* 0x0005e80000100a00 */
[----:B------:R3:W-:Y:S04]  /*4d810*/  STL.64 [R1+0x2d0], R4 ;  /* 0x0002d00401007387 */ /* 0x0007e80000100a00 */
[----:B------:R1:W-:Y:S04]  /*4d820*/  STL.64 [R1+0x2d8], R6 ;  /* 0x0002d80601007387 */ /* 0x0003e80000100a00 */
[----:B------:R-:W4:Y:S04]  /*4d830*/  LDL.LU R25, [R1+0x164] ;  /* 0x0001640001197983 */ /* 0x000f280000300800 */
[----:B------:R-:W4:Y:S04]  /*4d840*/  LDL.LU R26, [R1+0x168] ;  /* 0x00016800011a7983 */ /* 0x000f280000300800 */
[----:B------:R-:W4:Y:S04]  /*4d850*/  LDL.LU R27, [R1+0x16c] ;  /* 0x00016c00011b7983 */ /* 0x000f280000300800 */
[----:B-1----:R-:W4:Y:S04]  /*4d860*/  LDL.LU R20, [R1+0x1b0] ;  /* 0x0001b00001147983 */ /* 0x002f280000300800 */
[----:B------:R-:W4:Y:S04]  /*4d870*/  LDL.LU R21, [R1+0x1b4] ;  /* 0x0001b40001157983 */ /* 0x000f280000300800 */
[----:B--2---:R-:W2:Y:S04]  /*4d880*/  LDL.LU R22, [R1+0x1b8] ;  /* 0x0001b80001167983 */ /* 0x004ea80000300800 */
[----:B------:R-:W2:Y:S04]  /*4d890*/  LDL.LU R23, [R1+0x1bc] ;  /* 0x0001bc0001177983 */ /* 0x000ea80000300800 */
[----:B------:R-:W2:Y:S04]  /*4d8a0*/  LDL.LU R12, [R1+0x1f0] ;  /* 0x0001f000010c7983 */ /* 0x000ea80000300800 */
[----:B------:R-:W2:Y:S04]  /*4d8b0*/  LDL.LU R13, [R1+0x1f4] ;  /* 0x0001f400010d7983 */ /* 0x000ea80000300800 */
[----:B------:R-:W2:Y:S04]  /*4d8c0*/  LDL.LU R14, [R1+0x1f8] ;  /* 0x0001f800010e7983 */ /* 0x000ea80000300800 */
[----:B------:R-:W2:Y:S04]  /*4d8d0*/  LDL.LU R15, [R1+0x1fc] ;  /* 0x0001fc00010f7983 */ /* 0x000ea80000300800 */
[----:B---3--:R-:W3:Y:S04]  /*4d8e0*/  LDL.LU R4, [R1+0x2b0] ;  /* 0x0002b00001047983 */ /* 0x008ee80000300800 */
        /* <DEDUP_REMOVED lines=9> */
[----:B------:R1:W-:Y:S04]  /*4d980*/  STL.64 [R1+0xf28], R14 ;  /* 0x000f280e01007387 */ /* 0x0003e80000100a00 */
[----:B------:R-:W-:Y:S04]  /*4d990*/  STL.64 [R1+0xf20], R12 ;  /* 0x000f200c01007387 */ /* 0x000fe80000100a00 */
[----:B-1----:R-:W3:Y:S04]  /*4d9a0*/  LDL.64 R14, [R1+0x8] ;  /* 0x00000800010e7983 */ /* 0x002ee80000100a00 */
[----:B---3--:R1:W-:Y:S02]  /*4d9b0*/  STL.64 [R1+0xf38], R14 ;  /* 0x000f380e01007387 */ /* 0x0083e40000100a00 */
[----:B-1----:R-:W-:-:S02]  /*4d9c0*/  IMAD.MOV.U32 R15, RZ, RZ, R16 ;  /* 0x000000ffff0f7224 */ /* 0x002fc400078e0010 */
[----:B------:R-:W-:Y:S01]  /*4d9d0*/  IMAD.MOV.U32 R14, RZ, RZ, R17 ;  /* 0x000000ffff0e7224 */ /* 0x000fe200078e0011 */
[----:B------:R-:W3:Y:S04]  /*4d9e0*/  LDL.LU R16, [R1+0x2a0] ;  /* 0x0002a00001107983 */ /* 0x000ee80000300800 */
[----:B------:R-:W3:Y:S04]  /*4d9f0*/  LDL.LU R17, [R1+0x2a4] ;  /* 0x0002a40001117983 */ /* 0x000ee80000300800 */
[----:B------:R-:W3:Y:S04]  /*4da00*/  LDL.LU R18, [R1+0x2a8] ;  /* 0x0002a80001127983 */ /* 0x000ee80000300800 */
[----:B------:R-:W3:Y:S04]  /*4da10*/  LDL.LU R19, [R1+0x2ac] ;  /* 0x0002ac0001137983 */ /* 0x000ee80000300800 */
[----:B------:R1:W-:Y:S04]  /*4da20*/  STL.64 [R1+0xee0], R22 ;  /* 0x000ee01601007387 */ /* 0x0003e80000100a00 */
[----:B----4-:R-:W-:Y:S04]  /*4da30*/  STL.64 [R1+0xed8], R20 ;  /* 0x000ed81401007387 */ /* 0x010fe80000100a00 */
[----:B-1----:R-:W2:Y:S04]  /*4da40*/  LDL.64 R22, [R1+0x48] ;  /* 0x0000480001167983 */ /* 0x002ea80000100a00 */
[----:B------:R-:W-:Y:S04]  /*4da50*/  STL.64 [R1+0xe38], R26 ;  /* 0x000e381a01007387 */ /* 0x000fe80000100a00 */
[----:B------:R-:W-:Y:S01]  /*4da60*/  STL.64 [R1+0xe30], R24 ;  /* 0x000e301801007387 */ /* 0x000fe20000100a00 */
[----:B--2---:R-:W-:-:S15]  /*4da70*/  HMMA.1688.F32.TF32 R4, R8, R22, R4 ;  /* 0x000000160804723c */ /* 0x004fde0000081004 */
[----:B------:R-:W-:-:S04]  /*4da80*/  NOP ;  /* 0x0000000000007918 */ /* 0x000fc80000000000 */
[----:B------:R-:W-:Y:S04]  /*4da90*/  STL.64 [R1+0x2c0], R4 ;  /* 0x0002c00401007387 */ /* 0x000fe80000100a00 */
[----:B------:R1:W-:Y:S04]  /*4daa0*/  STL.64 [R1+0x2c8], R6 ;  /* 0x0002c80601007387 */ /* 0x0003e80000100a00 */
[----:B-1----:R-:W2:Y:S04]  /*4dab0*/  LDL.LU.64 R6, [R1+0xf68] ;  /* 0x000f680001067983 */ /* 0x002ea80000300a00 */
[----:B------:R-:W2:Y:S04]  /*4dac0*/  LDL.LU.64 R4, [R1+0xf60] ;  /* 0x000f600001047983 */ /* 0x000ea80000300a00 */
[----:B------:R1:W-:Y:S04]  /*4dad0*/  STL.64 [R1+0xee8], R22 ;  /* 0x000ee81601007387 */ /* 0x0003e80000100a00 */
[----:B-1----:R-:W4:Y:S04]  /*4dae0*/  LDL.64 R22, [R1+0x58] ;  /* 0x0000580001167983 */ /* 0x002f280000100a00 */
[----:B----4-:R1:W-:Y:S04]  /*4daf0*/  STL.64 [R1+0xef8], R22 ;  /* 0x000ef81601007387 */ /* 0x0103e80000100a00 */
[----:B-1----:R-:W4:Y:S01]  /*4db00*/  LDL.64 R22, [R1+0x68] ;  /* 0x0000680001167983 */ /* 0x002f220000100a00 */
[----:B------:R-:W-:-:S02]  /*4db10*/  IMAD.MOV.U32 R26, RZ, RZ, R3 ;  /* 0x000000ffff1a7224 */ /* 0x000fc400078e0003 */
[----:B------:R-:W-:-:S07]  /*4db20*/  IMAD.MOV.U32 R27, RZ, RZ, R2 ;  /* 0x000000ffff1b7224 */ /* 0x000fce00078e0002 */
[C---:B--2---:R-:W-:Y:S01]  /*4db30*/  HMMA.1688.F32.TF32 R4, R8.reuse, R26, R4 ;  /* 0x0000001a0804723c */ /* 0x044fe20000081004 */
[----:B----4-:R1:W-:Y:S04]  /*4db40*/  STL.64 [R1+0xf30], R22 ;  /* 0x000f301601007387 */ /* 0x0103e80000100a00 */
[----:B------:R-:W2:Y:S04]  /*4db50*/  LDL.LU R20, [R1+0x280] ;  /* 0x0002800001147983 */ /* 0x000ea80000300800 */
[----:B------:R-:W2:Y:S04]  /*4db60*/  LDL.LU R21, [R1+0x284] ;  /* 0x0002840001157983 */ /* 0x000ea80000300800 */
[----:B-1----:R-:W4:Y:S04]  /*4db70*/  LDL.LU R22, [R1+0x288] ;  /* 0x0002880001167983 */ /* 0x002f280000300800 */
        /* <DEDUP_REMOVED lines=15> */
[C---:B--2---:R-:W-:Y:S08]  /*4dc70*/  HMMA.1688.F32.TF32 R12, R8.reuse, R14, R20 ;  /* 0x0000000e080c723c */ /* 0x044ff00000081014 */
[C---:B---3--:R-:W-:Y:S01]  /*4dc80*/  HMMA.1688.F32.TF32 R16, R8.reuse, R6, R16 ;  /* 0x000000060810723c */ /* 0x048fe20000081010 */
[----:B----4-:R-:W-:Y:S04]  /*4dc90*/  STL.64 [R1+0xf08], R26 ;  /* 0x000f081a01007387 */ /* 0x010fe80000100a00 */
[----:B------:R1:W-:Y:S04]  /*4dca0*/  STL.64 [R1+0xf00], R24 ;  /* 0x000f001801007387 */ /* 0x0003e80000100a00 */
[----:B-1----:R-:W2:Y:S04]  /*4dcb0*/  LDL.LU R24, [R1+0x1e0] ;  /* 0x0001e00001187983 */ /* 0x002ea80000300800 */
[----:B------:R-:W2:Y:S04]  /*4dcc0*/  LDL.LU R25, [R1+0x1e4] ;  /* 0x0001e40001197983 */ /* 0x000ea80000300800 */
[----:B------:R-:W2:Y:S04]  /*4dcd0*/  LDL.LU R26, [R1+0x1e8] ;  /* 0x0001e800011a7983 */ /* 0x000ea80000300800 */
[----:B------:R-:W2:Y:S04]  /*4dce0*/  LDL.LU R27, [R1+0x1ec] ;  /* 0x0001ec00011b7983 */ /* 0x000ea80000300800 */
[----:B------:R-:W-:Y:S04]  /*4dcf0*/  STL.64 [R1+0x2a0], R16 ;  /* 0x0002a01001007387 */ /* 0x000fe80000100a00 */
[----:B------:R1:W-:Y:S04]  /*4dd00*/  STL.64 [R1+0x2a8], R18 ;  /* 0x0002a81201007387 */ /* 0x0003e80000100a00 */
[----:B-1----:R-:W3:Y:S04]  /*4dd10*/  LDL.LU.64 R18, [R1+0xf50] ;  /* 0x000f500001127983 */ /* 0x002ee80000300a00 */
[----:B------:R-:W4:Y:S04]  /*4dd20*/  LDL.LU R16, [R1+0x7b4] ;  /* 0x0007b40001107983 */ /* 0x000f280000300800 */
[----:B------:R-:W2:Y:S04]  /*4dd30*/  LDL.LU.64 R22, [R1+0xf48] ;  /* 0x000f480001167983 */ /* 0x000ea80000300a00 */
[----:B------:R-:W2:Y:S04]  /*4dd40*/  LDL.LU.64 R20, [R1+0xf40] ;  /* 0x000f400001147983 */ /* 0x000ea80000300a00 */
[----:B------:R-:W-:Y:S04]  /*4dd50*/  STL.64 [R1+0x200], R12 ;  /* 0x0002000c01007387 */ /* 0x000fe80000100a00 */
[----:B------:R1:W-:Y:S04]  /*4dd60*/  STL.64 [R1+0x208], R14 ;  /* 0x0002080e01007387 */ /* 0x0003e80000100a00 */
        /* <DEDUP_REMOVED lines=8> */
[----:B------:R-:W3:Y:S04]  /*4ddf0*/  LDL.LU.64 R14, [R1+0xf28] ;  /* 0x000f2800010e7983 */ /* 0x000ee80000300a00 */
[----:B------:R-:W3:Y:S04]  /*4de00*/  LDL.LU.64 R12, [R1+0xf20] ;  /* 0x000f2000010c7983 */ /* 0x000ee80000300a00 */
[----:B------:R-:W4:Y:S01]  /*4de10*/  LDL R17, [R1+0xdb8] ;  /* 0x000db80001117983 */ /* 0x000f220000100800 */
[----:B---3--:R-:W-:Y:S03]  /*4de20*/  HMMA.1688.F32.TF32 R8, R8, R18, R12 ;  /* 0x000000120808723c */ /* 0x008fe6000008100c */
[----:B------:R-:W3:Y:S04]  /*4de30*/  LDL.LU.64 R14, [R1+0xf18] ;  /* 0x000f1800010e7983 */ /* 0x000ee80000300a00 */
[----:B------:R-:W3:Y:S04]  /*4de40*/  LDL.LU.64 R12, [R1+0xf10] ;  /* 0x000f1000010c7983 */ /* 0x000ee80000300a00 */
[----:B------:R-:W-:Y:S04]  /*4de50*/  STL.64 [R1+0xea8], R18 ;  /* 0x000ea81201007387 */ /* 0x000fe80000100a00 */
[----:B----4-:R1:W-:Y:S04]  /*4de60*/  STL.64 [R1+0xea0], R16 ;  /* 0x000ea01001007387 */ /* 0x0103e80000100a00 */
[----:B------:R-:W-:Y:S04]  /*4de70*/  STL.64 [R1+0x550], R8 ;  /* 0x0005500801007387 */ /* 0x000fe80000100a00 */
[----:B------:R4:W-:Y:S04]  /*4de80*/  STL.64 [R1+0x558], R10 ;  /* 0x0005580a01007387 */ /* 0x0009e80000100a00 */
[----:B-1----:R-:W3:Y:S04]  /*4de90*/  LDL.LU R16, [R1+0x1c0] ;  /* 0x0001c00001107983 */ /* 0x002ee80000300800 */
[----:B------:R-:W3:Y:S04]  /*4dea0*/  LDL.LU R17, [R1+0x1c4] ;  /* 0x0001c40001117983 */ /* 0x000ee80000300800 */
[----:B------:R-:W3:Y:S04]  /*4deb0*/  LDL.LU R18, [R1+0x1c8] ;  /* 0x0001c80001127983 */ /* 0x000ee80000300800 */
[----:B------:R-:W3:Y:S04]  /*4dec0*/  LDL.LU R19, [R1+0x1cc] ;  /* 0x0001cc0001137983 */ /* 0x000ee80000300800 */
[----:B----4-:R-:W4:Y:S01]  /*4ded0*/  LDL.LU.64 R10, [R1+0x18] ;  /* 0x00001800010a7983 */ /* 0x010f220000300a00 */
[----:B--2---:R-:W-:-:S02]  /*4dee0*/  IMAD.MOV.U32 R5, RZ, RZ, R22 ;  /* 0x000000ffff057224 */ /* 0x004fc400078e0016 */
[----:B------:R-:W-:Y:S01]  /*4def0*/  IMAD.MOV.U32 R4, RZ, RZ, R23 ;  /* 0x000000ffff047224 */ /* 0x000fe200078e0017 */
[C---:B---3--:R-:W-:Y:S01]  /*4df00*/  HMMA.1688.F32.TF32 R24, R12.reuse, R22, R24 ;  /* 0x000000160c18723c */ /* 0x048fe20000081018 */
[----:B----4-:R1:W-:Y:S04]  /*4df10*/  STL.64 [R1+0xec8], R10 ;  /* 0x000ec80a01007387 */ /* 0x0103e80000100a00 */
[----:B------:R-:W2:Y:S04]  /*4df20*/  LDL.LU R8, [R1+0x1a0] ;  /* 0x0001a00001087983 */ /* 0x000ea80000300800 */
[----:B------:R-:W2:Y:S04]  /*4df30*/  LDL.LU R9, [R1+0x1a4] ;  /* 0x0001a40001097983 */ /* 0x000ea80000300800 */
[----:B-1----:R-:W2:Y:S04]  /*4df40*/  LDL.LU R10, [R1+0x1a8] ;  /* 0x0001a800010a7983 */ /* 0x002ea80000300800 */
[----:B------:R-:W2:Y:S04]  /*4df50*/  LDL.LU R11, [R1+0x1ac] ;  /* 0x0001ac00010b7983 */ /* 0x000ea80000300800 */
        /* <DEDUP_REMOVED lines=11> */
[----:B------:R-:W-:-:S03]  /*4e010*/  MOV R24, R23 ;  /* 0x0000001700187202 */ /* 0x000fc60000000f00 */
        /* <DEDUP_REMOVED lines=9> */
[----:B---3--:R-:W-:Y:S01]  /*4e0b0*/  STL.64 [R1+0xe48], R26 ;  /* 0x000e481a01007387 */ /* 0x008fe20000100a00 */
[----:B----4-:R-:W-:-:S15]  /*4e0c0*/  HMMA.1688.F32.TF32 R20, R12, R26, R20 ;  /* 0x0000001a0c14723c */ /* 0x010fde0000081014 */
[----:B------:R-:W-:-:S04]  /*4e0d0*/  NOP ;  /* 0x0000000000007918 */ /* 0x000fc80000000000 */
[----:B------:R1:W-:Y:S04]  /*4e0e0*/  STL.64 [R1+0x1b0], R20 ;  /* 0x0001b01401007387 */ /* 0x0003e80000100a00 */
[----:B------:R3:W-:Y:S04]  /*4e0f0*/  STL.64 [R1+0x1b8], R22 ;  /* 0x0001b81601007387 */ /* 0x0007e80000100a00 */
[----:B-1----:R-:W4:Y:S04]  /*4e100*/  LDL.LU R20, [R1+0xc0] ;  /* 0x0000c00001147983 */ /* 0x002f280000300800 */
[----:B------:R-:W4:Y:S04]  /*4e110*/  LDL.LU R21, [R1+0xc4] ;  /* 0x0000c40001157983 */ /* 0x000f280000300800 */
[----:B---3--:R-:W3:Y:S04]  /*4e120*/  LDL.LU R22, [R1+0xc8] ;  /* 0x0000c80001167983 */ /* 0x008ee80000300800 */
[----:B------:R-:W3:Y:S01]  /*4e130*/  LDL.LU R23, [R1+0xcc] ;  /* 0x0000cc0001177983 */ /* 0x000ee20000300800 */
[----:B------:R-:W-:Y:S01]  /*4e140*/  MOV R18, R2 ;  /* 0x0000000200127202 */ /* 0x000fe20000000f00 */
[----:B------:R-:W-:Y:S01]  /*4e150*/  IMAD.MOV.U32 R19, RZ, RZ, R3 ;  /* 0x000000ffff137224 */ /* 0x000fe200078e0003 */
[----:B--2---:R-:W-:Y:S01]  /*4e160*/  HMMA.1688.F32.TF32 R8, R12, R6, R8 ;  /* 0x000000060c08723c */ /* 0x004fe20000081008 */
[----:B------:R-:W-:-:S02]  /*4e170*/  IMAD.MOV.U32 R26, RZ, RZ, R17 ;  /* 0x000000ffff1a7224 */ /* 0x000fc400078e0011 */
        /* <DEDUP_REMOVED lines=12> */
[----:B----4-:R-:W2:Y:S04]  /*4e240*/  LDL.LU R18, [R1+0x198] ;  /* 0x0001980001127983 */ /* 0x010ea80000300800 */
[----:B------:R-:W2:Y:S04]  /*4e250*/  LDL.LU R19, [R1+0x19c] ;  /* 0x00019c0001137983 */ /* 0x000ea80000300800 */
[----:B------:R1:W-:Y:S02]  /*4e260*/  STL.64 [R1+0xe60], R26 ;  /* 0x000e601a01007387 */ /* 0x0003e40000100a00 */
[----:B-1----:R-:W-:-:S02]  /*4e270*/  IMAD.MOV.U32 R26, RZ, RZ, R25 ;  /* 0x000000ffff1a7224 */ /* 0x002fc400078e0019 */
[----:B------:R-:W-:-:S05]  /*4e280*/  IMAD.MOV.U32 R27, RZ, RZ, R24 ;  /* 0x000000ffff1b7224 */ /* 0x000fca00078e0018 */
[----:B------:R1:W-:Y:S04]  /*4e290*/  STL.64 [R1+0xe78], R26 ;  /* 0x000e781a01007387 */ /* 0x0003e80000100a00 */
[----:B------:R-:W-:Y:S04]  /*4e2a0*/  STL.64 [R1+0x1a0], R8 ;  /* 0x0001a00801007387 */ /* 0x000fe80000100a00 */
[----:B------:R4:W-:Y:S01]  /*4e2b0*/  STL.64 [R1+0x1a8], R10 ;  /* 0x0001a80a01007387 */ /* 0x0009e20000100a00 */
[----:B-1----:R-:W-:-:S03]  /*4e2c0*/  MOV R27, R4 ;  /* 0x00000004001b7202 */ /* 0x002fc60000000f00 */
[----:B----4-:R-:W2:Y:S04]  /*4e2d0*/  LDL.LU.64 R10, [R1+0xec8] ;  /* 0x000ec800010a7983 */ /* 0x010ea80000300a00 */
[----:B------:R1:W-:Y:S01]  /*4e2e0*/  STL.64 [R1+0xe40], R6 ;  /* 0x000e400601007387 */ /* 0x0003e20000100a00 */
[----:B------:R-:W-:-:S03]  /*4e2f0*/  IMAD.MOV.U32 R26, RZ, RZ, R5 ;  /* 0x000000ffff1a7224 */ /* 0x000fc600078e0005 */
        /* <DEDUP_REMOVED lines=34> */
[----:B------:R-:W2:Y:S04]  /*4e520*/  LDL.LU.64 R22, [R1+0xe98] ;  /* 0x000e980001167983 */ /* 0x000ea80000300a00 */
[----:B------:R-:W2:-:S12]  /*4e530*/  LDL.LU.64 R20, [R1+0xe90] ;  /* 0x000e900001147983 */ /* 0x000e980000300a00 */
[----:B------:R1:W-:Y:S04]  /*4e540*/  STL.64 [R1+0x530], R12 ;  /* 0x0005300c01007387 */ /* 0x0003e80000100a00 */
[----:B------:R4:W-:Y:S04]  /*4e550*/  STL.64 [R1+0x538], R14 ;  /* 0x0005380e01007387 */ /* 0x0009e80000100a00 */
[----:B-1----:R-:W3:Y:S04]  /*4e560*/  LDL.LU R12, [R1+0x170] ;  /* 0x00017000010c7983 */ /* 0x002ee80000300800 */
[----:B----4-:R-:W4:Y:S01]  /*4e570*/  LDL.LU R14, [R1+0x178] ;  /* 0x00017800010e7983 */ /* 0x010f220000300800 */
        /* <DEDUP_REMOVED lines=17> */
[----:B-1----:R-:W2:Y:S01]  /*4e690*/  LDL.LU.64 R26, [R1+0xe48] ;  /* 0x000e4800011a7983 */ /* 0x002ea20000300a00 */
[----:B---3--:R-:W-:Y:S02]  /*4e6a0*/  IMAD.MOV.U32 R13, RZ, RZ, R3 ;  /* 0x000000ffff0d7224 */ /* 0x008fe400078e0003 */
[----:B------:R-:W-:Y:S01]  /*4e6b0*/  IMAD.MOV.U32 R15, RZ, RZ, R2 ;  /* 0x000000ffff0f7224 */ /* 0x000fe200078e0002 */
[----:B------:R-:W1:Y:S01]  /*4e6c0*/  LDC R3, c[0x0][0x3a0] ;  /* 0x0000e800ff037b82 */ /* 0x000e620000000800 */
[----:B--2---:R-:W-:Y:S01]  /*4e6d0*/  HMMA.1688.F32.TF32 R24, R20, R26, R4 ;  /* 0x0000001a1418723c */ /* 0x004fe20000081004 */
[----:B------:R-:W4:Y:S01]  /*4e6e0*/  LDL.LU.64 R6, [R1+0xe40] ;  /* 0x000e400001067983 */ /* 0x000f220000300a00 */
[----:B-1----:R-:W-:-:S02]  /*4e6f0*/  VIADD R2, R3, 0xffffff00 ;  /* 0xffffff0003027836 */ /* 0x002fc40000000000 */
[----:B------:R-:W-:Y:S02]  /*4e700*/  VIADD R3, R17, 0xfffffffe ;  /* 0xfffffffe11037836 */ /* 0x000fe40000000000 */
[----:B------:R-:W-:-:S03]  /*4e710*/  IMAD R2, R16, -0x80, R2 ;  /* 0xffffff8010027824 */ /* 0x000fc600078e0202 */
[----:B------:R-:W-:-:S10]  /*4e720*/  ISETP.GE.AND P0, PT, R16, R3, PT ;  /* 0x000000031000720c */ /* 0x000fd40003f06270 */
[----:B------:R-:W-:Y:S04]  /*4e730*/  STL.64 [R1+0xa0], R24 ;  /* 0x0000a01801007387 */ /* 0x000fe80000100a00 */
[----:B------:R1:W-:Y:S04]  /*4e740*/  STL.64 [R1+0xa8], R26 ;  /* 0x0000a81a01007387 */ /* 0x0003e80000100a00 */
[----:B-1----:R-:W2:Y:S04]  /*4e750*/  LDL.LU.64 R26, [R1+0xe38] ;  /* 0x000e3800011a7983 */ /* 0x002ea80000300a00 */
[----:B------:R-:W2:Y:S04]  /*4e760*/  LDL.LU.64 R24, [R1+0xe30] ;  /* 0x000e300001187983 */ /* 0x000ea80000300a00 */
[----:B------:R-:W3:Y:S01]  /*4e770*/  LDL.LU R5, [R1+0xdbc] ;  /* 0x000dbc0001057983 */ /* 0x000ee20000300800 */
[----:B----4-:R-:W-:-:S15]  /*4e780*/  HMMA.1688.F32.TF32 R12, R20, R6, R12 ;  /* 0x00000006140c723c */ /* 0x010fde000008100c */
[----:B------:R-:W-:-:S04]  /*4e790*/  NOP ;  /* 0x0000000000007918 */ /* 0x000fc80000000000 */
[----:B------:R1:W-:Y:S04]  /*4e7a0*/  STL.64 [R1+0x90], R12 ;  /* 0x0000900c01007387 */ /* 0x0003e80000100a00 */
[----:B------:R-:W-:Y:S04]  /*4e7b0*/  STL.64 [R1+0x98], R14 ;  /* 0x0000980e01007387 */ /* 0x000fe80000100a00 */
[----:B------:R-:W-:Y:S04]  /*4e7c0*/  STL [R1+0xdc8], R17 ;  /* 0x000dc81101007387 */ /* 0x000fe80000100800 */
[----:B------:R4:W-:Y:S01]  /*4e7d0*/  STL [R1+0xdcc], R16 ;  /* 0x000dcc1001007387 */ /* 0x0009e20000100800 */
[----:B-1----:R-:W-:Y:S01]  /*4e7e0*/  IMAD.MOV.U32 R13, RZ, RZ, R11 ;  /* 0x000000ffff0d7224 */ /* 0x002fe200078e000b */
[----:B----4-:R-:W-:-:S04]  /*4e7f0*/  MOV R16, R10 ;  /* 0x0000000a00107202 */ /* 0x010fc80000000f00 */
[----:B------:R1:W-:Y:S04]  /*4e800*/  STL [R1+0xe28], R13 ;  /* 0x000e280d01007387 */ /* 0x0003e80000100800 */
[----:B------:R-:W4:Y:S04]  /*4e810*/  LDL.LU R12, [R1+0x150] ;  /* 0x00015000010c7983 */ /* 0x000f280000300800 */
[----:B-1----:R-:W4:Y:S04]  /*4e820*/  LDL.LU R13, [R1+0x154] ;  /* 0x00015400010d7983 */ /* 0x002f280000300800 */
[----:B------:R-:W4:Y:S04]  /*4e830*/  LDL.LU R14, [R1+0x158] ;  /* 0x00015800010e7983 */ /* 0x000f280000300800 */
[----:B------:R-:W4:Y:S04]  /*4e840*/  LDL.LU R15, [R1+0x15c] ;  /* 0x00015c00010f7983 */ /* 0x000f280000300800 */
[----:B------:R1:W-:Y:S04]  /*4e850*/  STL.64 [R1+0xe20], R18 ;  /* 0x000e201201007387 */ /* 0x0003e80000100a00 */
[----:B------:R-:W-:Y:S04]  /*4e860*/  STL [R1+0xe18], R16 ;  /* 0x000e181001007387 */ /* 0x000fe80000100800 */
[----:B-1----:R-:W4:Y:S01]  /*4e870*/  LDL.LU.64 R18, [R1+0x8] ;  /* 0x0000080001127983 */ /* 0x002f220000300a00 */
[----:B--2---:R-:W-:Y:S01]  /*4e880*/  HMMA.1688.F32.TF32 R24, R20, R10, R24 ;  /* 0x0000000a1418723c */ /* 0x004fe20000081018 */
[----:B------:R-:W-:-:S02]  /*4e890*/  ISETP.GT.AND P1, PT, R2, RZ, PT ;  /* 0x000000ff0200720c */ /* 0x000fc40003f24270 */
[----:B------:R-:W2:Y:S02]  /*4e8a0*/  LDL.LU R8, [R1+0xdb0] ;  /* 0x000db00001087983 */ /* 0x000ea40000300800 */
[----:B------:R-:W-:Y:S02]  /*4e8b0*/  SEL R3, RZ, 0x4, !P1 ;  /* 0x00000004ff037807 */ /* 0x000fe40004800000 */
[----:B------:R-:W-:-:S04]  /*4e8c0*/  ISETP.GT.AND P1, PT, R2, 0x4, PT ;  /* 0x000000040200780c */ /* 0x000fc80003f24270 */
[----:B------:R-:W-:Y:S02]  /*4e8d0*/  SEL R4, RZ, 0x4, !P1 ;  /* 0x00000004ff047807 */ /* 0x000fe40004800000 */
[----:B------:R-:W-:-:S06]  /*4e8e0*/  SEL R3, R3, RZ, !P0 ;  /* 0x000000ff03037207 */ /* 0x000fcc0004000000 */
[----:B------:R1:W-:Y:S01]  /*4e8f0*/  STL [R1+0xddc], R24 ;  /* 0x000ddc1801007387 */ /* 0x0003e20000100800 */
[----:B------:R-:W-:-:S03]  /*4e900*/  SEL R4, R4, RZ, !P0 ;  /* 0x000000ff04047207 */ /* 0x000fc60004000000 */
[----:B-1----:R-:W2:Y:S04]  /*4e910*/  LDL.LU R24, [R1+0xd94] ;  /* 0x000d940001187983 */ /* 0x002ea80000300800 */
[----:B------:R-:W-:Y:S04]  /*4e920*/  STL [R1+0xdd8], R25 ;  /* 0x000dd81901007387 */ /* 0x000fe80000100800 */
[----:B------:R-:W-:Y:S04]  /*4e930*/  STL [R1+0xdd4], R26 ;  /* 0x000dd41a01007387 */ /* 0x000fe80000100800 */
[----:B------:R-:W-:Y:S01]  /*4e940*/  STL [R1+0xdd0], R27 ;  /* 0x000dd01b01007387 */ /* 0x000fe20000100800 */
[----:B------:R-:W-:-:S02]  /*4e950*/  ISETP.NE.U32.AND P2, PT, R3, RZ, PT ;  /* 0x000000ff0300720c */ /* 0x000fc40003f45070 */
[----:B------:R-:W-:Y:S01]  /*4e960*/  ISETP.NE.U32.AND P3, PT, R4, RZ, PT ;  /* 0x000000ff0400720c */ /* 0x000fe20003f65070 */
[----:B---3--:R-:W-:Y:S01]  /*4e970*/  VIADD R3, R5, 0x1 ;  /* 0x0000000105037836 */ /* 0x008fe20000000000 */
[----:B------:R-:W-:Y:S01]  /*4e980*/  MOV R6, R29 ;  /* 0x0000001d00067202 */ /* 0x000fe20000000f00 */
[----:B------:R-:W-:Y:S01]  /*4e990*/  IMAD.MOV.U32 R7, RZ, RZ, R28 ;  /* 0x000000ffff077224 */ /* 0x000fe200078e001c */
[----:B----4-:R-:W-:-:S15]  /*4e9a0*/  HMMA.1688.F32.TF32 R12, R20, R18, R12 ;  /* 0x00000012140c723c */ /* 0x010fde000008100c */
[----:B------:R-:W-:-:S04]  /*4e9b0*/  NOP ;  /* 0x0000000000007918 */ /* 0x000fc80000000000 */
[----:B------:R1:W-:Y:S04]  /*4e9c0*/  STL.64 [R1+0x4c0], R12 ;  /* 0x0004c00c01007387 */ /* 0x0003e80000100a00 */
[----:B------:R3:W-:Y:S04]  /*4e9d0*/  STL.64 [R1+0x4c8], R14 ;  /* 0x0004c80e01007387 */ /* 0x0007e80000100a00 */
[----:B-1----:R-:W4:Y:S01]  /*4e9e0*/  LDL.LU R13, [R1+0xe28] ;  /* 0x000e2800010d7983 */ /* 0x002f220000300800 */
[----:B---3--:R-:W-:Y:S02]  /*4e9f0*/  IMAD.MOV.U32 R15, RZ, RZ, R18 ;  /* 0x000000ffff0f7224 */ /* 0x008fe400078e0012 */
[----:B------:R-:W-:-:S02]  /*4ea00*/  IMAD.MOV.U32 R14, RZ, RZ, R19 ;  /* 0x000000ffff0e7224 */ /* 0x000fc400078e0013 */
[----:B------:R-:W3:Y:S04]  /*4ea10*/  LDL.LU.64 R18, [R1+0xe20] ;  /* 0x000e200001127983 */ /* 0x000ee80000300a00 */
[----:B------:R-:W2:Y:S04]  /*4ea20*/  LDL.LU R16, [R1+0xe18] ;  /* 0x000e180001107983 */ /* 0x000ea80000300800 */
[----:B------:R-:W2:Y:S04]  /*4ea30*/  LDL.LU R9, [R1+0xdac] ;  /* 0x000dac0001097983 */ /* 0x000ea80000300800 */
[----:B------:R-:W2:Y:S04]  /*4ea40*/  LDL.LU R25, [R1+0xd90] ;  /* 0x000d900001197983 */ /* 0x000ea80000300800 */
[----:B------:R-:W3:Y:S04]  /*4ea50*/  LDL.LU R4, [R1+0x70] ;  /* 0x0000700001047983 */ /* 0x000ee80000300800 */
[----:B------:R-:W3:Y:S04]  /*4ea60*/  LDL.LU R5, [R1+0x74] ;  /* 0x0000740001057983 */ /* 0x000ee80000300800 */
[----:B------:R-:W2:Y:S04]  /*4ea70*/  LDL.LU R29, [R1+0xe14] ;  /* 0x000e1400011d7983 */ /* 0x000ea80000300800 */
[----:B------:R-:W4:Y:S01]  /*4ea80*/  LDL.LU R28, [R1+0xe10] ;  /* 0x000e1000011c7983 */ /* 0x000f220000300800 */
[----:B------:R-:W-:-:S03]  /*4ea90*/  ISETP.GT.AND P1, PT, R3, 0x1, PT ;  /* 0x000000010300780c */ /* 0x000fc60003f24270 */
[----:B------:R-:W4:Y:S01]  /*4eaa0*/  LDL.LU R17, [R1+0xd74] ;  /* 0x000d740001117983 */ /* 0x000f220000300800 */
[----:B------:R-:W-:Y:S01]  /*4eab0*/  SEL R12, R3, RZ, !P1 ;  /* 0x000000ff030c7207 */ /* 0x000fe20004800000 */
[----:B---3--:R-:W-:Y:S01]  /*4eac0*/  HMMA.1688.F32.TF32 R20, R20, R18, R4 ;  /* 0x000000121414723c */ /* 0x008fe20000081004 */
[----:B------:R-:W1:Y:S01]  /*4ead0*/  S2R R7, SR_TID.X ;  /* 0x0000000000077919 */ /* 0x000e620000002100 */
[-C--:B--2---:R-:W-:Y:S02]  /*4eae0*/  IADD3 R8, P1, PT, R8, R29.reuse, RZ ;  /* 0x0000001d08087210 */ /* 0x084fe40007f3e0ff */
[----:B------:R-:W-:Y:S02]  /*4eaf0*/  IADD3 R24, P4, PT, R24, R29, RZ ;  /* 0x0000001d18187210 */ /* 0x000fe40007f9e0ff */
[----:B------:R-:W-:Y:S01]  /*4eb00*/  LOP3.LUT R6, R0, 0x20, RZ, 0x3c, !PT ;  /* 0x0000002000067812 */ /* 0x000fe200078e3cff */
[----:B------:R-:W-:Y:S01]  /*4eb10*/  LDS R4, [R0+UR8+0x3c700] ;  /* 0x03c7000800047984 */ /* 0x000fe20008000800 */
[----:B----4-:R-:W-:-:S02]  /*4eb20*/  IMAD.X R9, R9, 0x1, R28, P1 ;  /* 0x0000000109097824 */ /* 0x010fc400008e061c */
[----:B------:R-:W-:-:S09]  /*4eb30*/  IMAD.X R25, R25, 0x1, R28, P4 ;  /* 0x0000000119197824 */ /* 0x000fd200020e061c */
[----:B------:R-:W-:Y:S04]  /*4eb40*/  STL.64 [R1+0x520], R20 ;  /* 0x0005201401007387 */ /* 0x000fe80000100a00 */
[----:B------:R-:W-:Y:S04]  /*4eb50*/  STL.64 [R1+0x528], R22 ;  /* 0x0005281601007387 */ /* 0x000fe80000100a00 */
[----:B------:R2:W-:Y:S04]  /*4eb60*/  STL [R1+0xde4], R18 ;  /* 0x000de41201007387 */ /* 0x0005e80000100800 */
[----:B------:R-:W-:Y:S04]  /*4eb70*/  STL [R1+0xde0], R19 ;  /* 0x000de01301007387 */ /* 0x000fe80000100800 */
[----:B--2---:R-:W2:Y:S04]  /*4eb80*/  LDL.LU R18, [R1+0xd70] ;  /* 0x000d700001127983 */ /* 0x004ea80000300800 */
[----:B------:R-:W-:Y:S01]  /*4eb90*/  STL [R1+0xdb0], R8 ;  /* 0x000db00801007387 */ /* 0x000fe20000100800 */
[----:B-1----:R-:W-:-:S03]  /*4eba0*/  LOP3.LUT R5, R7, 0x1ff, RZ, 0xc0, !PT ;  /* 0x000001ff07057812 */ /* 0x002fc600078ec0ff */
[----:B------:R-:W3:Y:S04]  /*4ebb0*/  LDL.LU R20, [R1+0xd54] ;  /* 0x000d540001147983 */ /* 0x000ee80000300800 */
[----:B------:R-:W-:Y:S04]  /*4ebc0*/  STL [R1+0xd94], R24 ;  /* 0x000d941801007387 */ /* 0x000fe80000100800 */
[----:B------:R-:W-:Y:S04]  /*4ebd0*/  STL.64 [R1+0xdf8], R14 ;  /* 0x000df80e01007387 */ /* 0x000fe80000100a00 */
[----:B------:R-:W-:Y:S01]  /*4ebe0*/  STL [R1+0xdf4], R12 ;  /* 0x000df40c01007387 */ /* 0x000fe20000100800 */
[----:B------:R-:W-:-:S03]  /*4ebf0*/  IMAD.SHL.U32 R11, R5, 0x4, RZ ;  /* 0x00000004050b7824 */ /* 0x000fc600078e00ff */
[----:B------:R-:W-:Y:S04]  /*4ec00*/  STL [R1+0xdac], R9 ;  /* 0x000dac0901007387 */ /* 0x000fe80000100800 */
[----:B------:R-:W-:Y:S04]  /*4ec10*/  LDS R7, [R6+UR8+0x3e700] ;  /* 0x03e7000806077984 */ /* 0x000fe80008000800 */
[----:B------:R-:W-:Y:S04]  /*4ec20*/  LDS R5, [R6+UR8+0x3c700] ;  /* 0x03c7000806057984 */ /* 0x000fe80008000800 */
[----:B------:R-:W-:Y:S04]  /*4ec30*/  STL [R1+0xd90], R25 ;  /* 0x000d901901007387 */ /* 0x000fe80000100800 */
[----:B------:R-:W1:Y:S04]  /*4ec40*/  LDS R6, [R0+UR8+0x3e700] ;  /* 0x03e7000800067984 */ /* 0x000e680008000800 */
[----:B------:R4:W-:Y:S04]  /*4ec50*/  STL [R1+0xde8], R0 ;  /* 0x000de80001007387 */ /* 0x0009e80000100800 */
[----:B----4-:R-:W4:Y:S01]  /*4ec60*/  LDL.LU R0, [R1+0xd50] ;  /* 0x000d500001007983 */ /* 0x010f220000300800 */
[----:B------:R-:W-:Y:S01]  /*4ec70*/  BAR.SYNC.DEFER_BLOCKING 0x0 ;  /* 0x0000000000007b1d */ /* 0x000fe20000010000 */
[----:B------:R-:W-:-:S02]  /*4ec80*/  LEA R10, R12, UR4, 0x12 ;  /* 0x000000040c0a7c11 */ /* 0x000fc4000f8e90ff */
[----:B------:R-:W-:-:S03]  /*4ec90*/  ISETP.GT.AND P1, PT, R2, 0x8, PT ;  /* 0x000000080200780c */ /* 0x000fc60003f24270 */
[----:B------:R-:W4:Y:S01]  /*4eca0*/  LDL.LU R19, [R1+0xd30] ;  /* 0x000d300001137983 */ /* 0x000f220000300800 */
[----:B------:R-:W-:-:S05]  /*4ecb0*/  IADD3 R3, PT, PT, R11, R10, RZ ;  /* 0x0000000a0b037210 */ /* 0x000fca0007ffe0ff */
[----:B------:R-:W-:Y:S01]  /*4ecc0*/  @!PT LDS RZ, [RZ] ;  /* 0x00000000fffff984 */ /* 0x000fe20000000800 */
[----:B------:R-:W-:Y:S01]  /*4ecd0*/  @!PT LDS RZ, [RZ] ;  /* 0x00000000fffff984 */ /* 0x000fe20000000800 */
[----:B------:R-:W-:Y:S01]  /*4ece0*/  @!PT LDS RZ, [RZ] ;  /* 0x00000000fffff984 */ /* 0x000fe20000000800 */
[----:B------:R1:W-:Y:S02]  /*4ecf0*/  LDGSTS.E [R3], desc[UR6][R8.64], P2 ;  /* 0x0000000008037fae */ /* 0x0003e400091a1006 */
[----:B-1----:R-:W-:Y:S02]  /*4ed00*/  IMAD.MOV.U32 R8, RZ, RZ, R24 ;  /* 0x000000ffff087224 */ /* 0x002fe400078e0018 */
[----:B------:R-:W-:-:S05]  /*4ed10*/  IMAD.MOV.U32 R9, RZ, RZ, R25 ;  /* 0x000000ffff097224 */ /* 0x000fca00078e0019 */
[----:B------:R1:W-:Y:S01]  /*4ed20*/  LDGSTS.E [R3+0x2000], desc[UR6][R8.64], P3 ;  /* 0x0200000008037fae */ /* 0x0003e200099a1006 */
[----:B------:R-:W-:Y:S02]  /*4ed30*/  IADD3 R17, P3, PT, R17, R29, RZ ;  /* 0x0000001d11117210 */ /* 0x000fe40007f7e0ff */
[----:B-1----:R-:W-:Y:S02]  /*4ed40*/  SEL R8, RZ, 0x4, !P1 ;  /* 0x00000004ff087807 */ /* 0x002fe40004800000 */
[----:B------:R-:W-:Y:S02]  /*4ed50*/  ISETP.GT.AND P1, PT, R2, 0xc, PT ;  /* 0x0000000c0200780c */ /* 0x000fe40003f24270 */
[----:B------:R-:W-:Y:S01]  /*4ed60*/  SEL R8, R8, RZ, !P0 ;  /* 0x000000ff08087207 */ /* 0x000fe20004000000 */
[----:B------:R-:W-:Y:S03]  /*4ed70*/  STL [R1+0xd74], R17 ;  /* 0x000d741101007387 */ /* 0x000fe60000100800 */
[----:B------:R-:W-:-:S02]  /*4ed80*/  ISETP.NE.U32.AND P2, PT, R8, RZ, PT ;  /* 0x000000ff0800720c */ /* 0x000fc40003f45070 */
[----:B------:R-:W-:-:S04]  /*4ed90*/  SEL R8, RZ, 0x4, !P1 ;  /* 0x00000004ff087807 */ /* 0x000fc80004800000 */
[----:B------:R-:W-:-:S04]  /*4eda0*/  SEL R8, R8, RZ, !P0 ;  /* 0x000000ff08087207 */ /* 0x000fc80004000000 */
[----:B------:R-:W-:Y:S02]  /*4edb0*/  ISETP.NE.U32.AND P1, PT, R8, RZ, PT ;  /* 0x000000ff0800720c */ /* 0x000fe40003f25070 */
[----:B------:R-:W-:Y:S01]  /*4edc0*/  MOV R8, R17 ;  /* 0x0000001100087202 */ /* 0x000fe20000000f00 */
[----:B--2---:R-:W-:Y:S01]  /*4edd0*/  IMAD.X R18, R18, 0x1, R28, P3 ;  /* 0x0000000112127824 */ /* 0x004fe200018e061c */
[----:B---3--:R-:W-:-:S04]  /*4ede0*/  IADD3 R20, P4, PT, R20, R29, RZ ;  /* 0x0000001d14147210 */ /* 0x008fc80007f9e0ff */
[----:B------:R1:W-:Y:S04]  /*4edf0*/  STL [R1+0xd70], R18 ;  /* 0x000d701201007387 */ /* 0x0003e80000100800 */
[----:B------:R-:W-:Y:S04]  /*4ee00*/  STL [R1+0xd54], R20 ;  /* 0x000d541401007387 */ /* 0x000fe80000100800 */
[----:B------:R-:W2:Y:S01]  /*4ee10*/  LDL.LU R14, [R1+0xd34] ;  /* 0x000d3400010e7983 */ /* 0x000ea20000300800 */
[----:B------:R-:W-:-:S05]  /*4ee20*/  IMAD.MOV.U32 R9, RZ, RZ, R18 ;  /* 0x000000ffff097224 */ /* 0x000fca00078e0012 */
[----:B------:R3:W-:Y:S01]  /*4ee30*/  LDGSTS.E [R3+0x4000], desc[UR6][R8.64], P2 ;  /* 0x0400000008037fae */ /* 0x0007e200091a1006 */
[----:B----4-:R-:W-:-:S05]  /*4ee40*/  IMAD.X R0, R0, 0x1, R28, P4 ;  /* 0x0000000100007824 */ /* 0x010fca00020e061c */
[----:B------:R4:W-:Y:S04]  /*4ee50*/  STL [R1+0xd50], R0 ;  /* 0x000d500001007387 */ /* 0x0009e80000100800 */
[----:B-1----:R-:W2:Y:S04]  /*4ee60*/  LDL.LU R18, [R1+0xd08] ;  /* 0x000d080001127983 */ /* 0x002ea80000300800 */
[----:B------:R-:W2:Y:S01]  /*4ee70*/  LDL.LU R17, [R1+0xd0c] ;  /* 0x000d0c0001117983 */ /* 0x000ea20000300800 */
[----:B---3--:R-:W-:Y:S02]  /*4ee80*/  IMAD.MOV.U32 R8, RZ, RZ, R20 ;  /* 0x000000ffff087224 */ /* 0x008fe400078e0014 */
[----:B------:R-:W-:Y:S01]  /*4ee90*/  IMAD.MOV.U32 R9, RZ, RZ, R0 ;  /* 0x000000ffff097224 */ /* 0x000fe200078e0000 */
[----:B------:R-:W3:Y:S04]  /*4eea0*/  LDL.LU R15, [R1+0xce8] ;  /* 0x000ce800010f7983 */ /* 0x000ee80000300800 */
[----:B------:R-:W3:Y:S04]  /*4eeb0*/  LDL.LU R12, [R1+0xcec] ;  /* 0x000cec00010c7983 */ /* 0x000ee80000300800 */
[----:B------:R1:W-:Y:S01]  /*4eec0*/  LDGSTS.E [R3+0x6000], desc[UR6][R8.64], P1 ;  /* 0x0600000008037fae */ /* 0x0003e200089a1006 */
[----:B------:R-:W-:-:S03]  /*4eed0*/  ISETP.GT.AND P1, PT, R2, 0x10, PT ;  /* 0x000000100200780c */ /* 0x000fc60003f24270 */
[----:B----4-:R-:W4:Y:S01]  /*4eee0*/  LDL.LU R0, [R1+0xccc] ;  /* 0x000ccc0001007983 */ /* 0x010f220000300800 */
[----:B-1----:R-:W-:Y:S02]  /*4eef0*/  SEL R8, RZ, 0x4, !P1 ;  /* 0x00000004ff087807 */ /* 0x002fe40004800000 */
[----:B------:R-:W-:Y:S02]  /*4ef00*/  ISETP.GT.AND P1, PT, R2, 0x14, PT ;  /* 0x000000140200780c */ /* 0x000fe40003f24270 */
[----:B------:R-:W-:-:S04]  /*4ef10*/  SEL R8, R8, RZ, !P0 ;  /* 0x000000ff08087207 */ /* 0x000fc80004000000 */
[----:B------:R-:W-:Y:S02]  /*4ef20*/  ISETP.NE.U32.AND P2, PT, R8, RZ, PT ;  /* 0x000000ff0800720c */ /* 0x000fe40003f45070 */
[----:B------:R-:W-:-:S04]  /*4ef30*/  SEL R8, RZ, 0x4, !P1 ;  /* 0x00000004ff087807 */ /* 0x000fc80004800000 */
[----:B------:R-:W-:-:S04]  /*4ef40*/  SEL R8, R8, RZ, !P0 ;  /* 0x000000ff08087207 */ /* 0x000fc80004000000 */
[----:B------:R-:W-:Y:S02]  /*4ef50*/  ISETP.NE.U32.AND P1, PT, R8, RZ, PT ;  /* 0x000000ff0800720c */ /* 0x000fe40003f25070 */
[----:B--2---:R-:W-:-:S05]  /*4ef60*/  IADD3 R14, P3, PT, R14, R29, RZ ;  /* 0x0000001d0e0e7210 */ /* 0x004fca0007f7e0ff */
[----:B------:R-:W-:Y:S01]  /*4ef70*/  IMAD.X R19, R19, 0x1, R28, P3 ;  /* 0x0000000113137824 */ /* 0x000fe200018e061c */
[----:B------:R1:W-:Y:S01]  /*4ef80*/  STL [R1+0xd34], R14 ;  /* 0x000d340e01007387 */ /* 0x0003e20000100800 */
[----:B------:R-:W-:-:S03]  /*4ef90*/  IMAD.MOV.U32 R8, RZ, RZ, R14 ;  /* 0x000000ffff087224 */ /* 0x000fc600078e000e */
[----:B------:R2:W-:Y:S01]  /*4efa0*/  STL [R1+0xd30], R19 ;  /* 0x000d301301007387 */ /* 0x0005e20000100800 */
[----:B------:R-:W-:-:S05]  /*4efb0*/  IADD3 R17, P4, PT, R17, R29, RZ ;  /* 0x0000001d11117210 */ /* 0x000fca0007f9e0ff */
[----:B------:R-:W-:Y:S04]  /*4efc0*/  STL [R1+0xd0c], R17 ;  /* 0x000d0c1101007387 */ /* 0x000fe80000100800 */
[----:B-1----:R-:W2:Y:S01]  /*4efd0*/  LDL.LU R14, [R1+0xcc8] ;  /* 0x000cc800010e7983 */ /* 0x002ea20000300800 */
[----:B------:R-:W-:Y:S01]  /*4efe0*/  IMAD.MOV.U32 R9, RZ, RZ, R19 ;  /* 0x000000ffff097224 */ /* 0x000fe200078e0013 */
[----:B------:R-:W-:-:S04]  /*4eff0*/  IADD3.X R18, PT, PT, R18, R28, RZ, P4, !PT ;  /* 0x0000001c12127210 */ /* 0x000fc800027fe4ff */
[----:B------:R1:W-:Y:S02]  /*4f000*/  LDGSTS.E [R3+0x8000], desc[UR6][R8.64], P2 ;  /* 0x0800000008037fae */ /* 0x0003e400091a1006 */
[----:B-1----:R-:W-:Y:S02]  /*4f010*/  IMAD.MOV.U32 R8, RZ, RZ, R17 ;  /* 0x000000ffff087224 */ /* 0x002fe400078e0011 */
[----:B------:R-:W-:-:S05]  /*4f020*/  IMAD.MOV.U32 R9, RZ, RZ, R18 ;  /* 0x000000ffff097224 */ /* 0x000fca00078e0012 */
[----:B------:R1:W-:Y:S01]  /*4f030*/  LDGSTS.E [R3+0xa000], desc[UR6][R8.64], P1 ;  /* 0x0a00000008037fae */ /* 0x0003e200089a1006 */
[----:B------:R-:W-:Y:S02]  /*4f040*/  ISETP.GT.AND P1, PT, R2, 0x18, PT ;  /* 0x000000180200780c */ /* 0x000fe40003f24270 */
[----:B---3--:R-:W-:Y:S02]  /*4f050*/  IADD3 R12, P3, PT, R12, R29, RZ ;  /* 0x0000001d0c0c7210 */ /* 0x008fe40007f7e0ff */
[----:B-1----:R-:W-:Y:S02]  /*4f060*/  SEL R8, RZ, 0x4, !P1 ;  /* 0x00000004ff087807 */ /* 0x002fe40004800000 */
[----:B------:R-:W-:Y:S02]  /*4f070*/  ISETP.GT.AND P1, PT, R2, 0x1c, PT ;  /* 0x0000001c0200780c */ /* 0x000fe40003f24270 */
[----:B------:R-:W-:-:S04]  /*4f080*/  SEL R8, R8, RZ, !P0 ;  /* 0x000000ff08087207 */ /* 0x000fc80004000000 */
[----:B------:R-:W-:Y:S02]  /*4f090*/  ISETP.NE.U32.AND P2, PT, R8, RZ, PT ;  /* 0x000000ff0800720c */ /* 0x000fe40003f45070 */
[----:B------:R-:W-:Y:S02]  /*4f0a0*/  SEL R8, RZ, 0x4, !P1 ;  /* 0x00000004ff087807 */ /* 0x000fe40004800000 */
[----:B------:R-:W-:Y:S02]  /*4f0b0*/  IADD3.X R15, PT, PT, R15, R28, RZ, P3, !PT ;  /* 0x0000001c0f0f7210 */ /* 0x000fe40001ffe4ff */
[----:B----4-:R-:W-:Y:S01]  /*4f0c0*/  IADD3 R0, P4, PT, R0, R29, RZ ;  /* 0x0000001d00007210 */ /* 0x010fe20007f9e0ff */
[----:B------:R-:W-:Y:S01]  /*4f0d0*/  STL [R1+0xd08], R18 ;  /* 0x000d081201007387 */ /* 0x000fe20000100800 */
[----:B------:R-:W-:-:S03]  /*4f0e0*/  SEL R8, R8, RZ, !P0 ;  /* 0x000000ff08087207 */ /* 0x000fc60004000000 */
[----:B--2---:R-:W2:Y:S04]  /*4f0f0*/  LDL.LU R19, [R1+0xca8] ;  /* 0x000ca80001137983 */ /* 0x004ea80000300800 */
[----:B------:R1:W-:Y:S04]  /*4f100*/  STL [R1+0xcec], R12 ;  /* 0x000cec0c01007387 */ /* 0x0003e80000100800 */
[----:B------:R3:W-:Y:S01]  /*4f110*/  STL [R1+0xce8], R15 ;  /* 0x000ce80f01007387 */ /* 0x0007e20000100800 */
[----:B------:R-:W-:Y:S01]  /*4f120*/  ISETP.NE.U32.AND P1, PT, R8, RZ, PT ;  /* 0x000000ff0800720c */ /* 0x000fe20003f25070 */
[----:B------:R-:W-:-:S02]  /*4f130*/  IMAD.MOV.U32 R8, RZ, RZ, R12 ;  /* 0x000000ffff087224 */ /* 0x000fc400078e000c */
[----:B------:R-:W-:Y:S04]  /*4f140*/  STL [R1+0xccc], R0 ;  /* 0x000ccc0001007387 */ /* 0x000fe80000100800 */
[----:B-1----:R-:W4:Y:S01]  /*4f150*/  LDL.LU R12, [R1+0xcac] ;  /* 0x000cac00010c7983 */ /* 0x002f220000300800 */
[----:B------:R-:W-:-:S05]  /*4f160*/  IMAD.X R14, R14, 0x1, R28, P4 ;  /* 0x000000010e0e7824 */ /* 0x000fca00020e061c */
[----:B------:R1:W-:Y:S04]  /*4f170*/  STL [R1+0xcc8], R14 ;  /* 0x000cc80e01007387 */ /* 0x0003e80000100800 */
[----:B------:R-:W2:Y:S04]  /*4f180*/  LDL.LU R18, [R1+0xc80] ;  /* 0x000c800001127983 */ /* 0x000ea80000300800 */
[----:B------:R-:W2:Y:S01]  /*4f190*/  LDL.LU R17, [R1+0xc84] ;  /* 0x000c840001117983 */ /* 0x000ea20000300800 */
[----:B------:R-:W-:-:S03]  /*4f1a0*/  IMAD.MOV.U32 R9, RZ, RZ, R15 ;  /* 0x000000ffff097224 */ /* 0x000fc600078e000f */
[----:B---3--:R-:W3:Y:S04]  /*4f1b0*/  LDL.LU R15, [R1+0xc60] ;  /* 0x000c6000010f7983 */ /* 0x008ee80000300800 */
[----:B------:R1:W-:Y:S02]  /*4f1c0*/  LDGSTS.E [R3+0xc000], desc[UR6][R8.64], P2 ;  /* 0x0c00000008037fae */ /* 0x0003e400091a1006 */
[----:B-1----:R-:W-:Y:S01]  /*4f1d0*/  IMAD.MOV.U32 R8, RZ, RZ, R0 ;  /* 0x000000ffff087224 */ /* 0x002fe200078e0000 */
[----:B------:R-:W-:Y:S02]  /*4f1e0*/  MOV R9, R14 ;  /* 0x0000000e00097202 */ /* 0x000fe40000000f00 */
[----:B------:R-:W3:Y:S04]  /*4f1f0*/  LDL.LU R14, [R1+0xc64] ;  /* 0x000c6400010e7983 */ /* 0x000ee80000300800 */
[----:B------:R1:W-:Y:S01]  /*4f200*/  LDGSTS.E [R3+0xe000], desc[UR6][R8.64], P1 ;  /* 0x0e00000008037fae */ /* 0x0003e200089a1006 */
[----:B------:R-:W-:-:S03]  /*4f210*/  ISETP.GT.AND P1, PT, R2, 0x20, PT ;  /* 0x000000200200780c */ /* 0x000fc60003f24270 */
[----:B------:R-:W3:Y:S01]  /*4f220*/  LDL.LU R0, [R1+0xc44] ;  /* 0x000c440001007983 */ /* 0x000ee20000300800 */
[----:B-1----:R-:W-:Y:S02]  /*4f230*/  SEL R8, RZ, 0x4, !P1 ;  /* 0x00000004ff087807 */ /* 0x002fe40004800000 */
[----:B------:R-:W-:Y:S02]  /*4f240*/  ISETP.GT.AND P1, PT, R2, 0x24, PT ;  /* 0x000000240200780c */ /* 0x000fe40003f24270 */
[----:B------:R-:W-:-:S04]  /*4f250*/  SEL R8, R8, RZ, !P0 ;  /* 0x000000ff08087207 */ /* 0x000fc80004000000 */
[----:B------:R-:W-:Y:S02]  /*4f260*/  ISETP.NE.U32.AND P2, PT, R8, RZ, PT ;  /* 0x000000ff0800720c */ /* 0x000fe40003f45070 */
[----:B------:R-:W-:-:S04]  /*4f270*/  SEL R8, RZ, 0x4, !P1 ;  /* 0x00000004ff087807 */ /* 0x000fc80004800000 */
[----:B------:R-:W-:Y:S02]  /*4f280*/  SEL R8, R8, RZ, !P0 ;  /* 0x000000ff08087207 */ /* 0x000fe40004000000 */
[----:B----4-:R-:W-:-:S05]  /*4f290*/  IADD3 R12, P3, PT, R12, R29, RZ ;  /* 0x0000001d0c0c7210 */ /* 0x010fca0007f7e0ff */
[----:B--2---:R-:W-:Y:S01]  /*4f2a0*/  IMAD.X R19, R19, 0x1, R28, P3 ;  /* 0x0000000113137824 */ /* 0x004fe200018e061c */
[----:B------:R1:W-:Y:S01]  /*4f2b0*/  STL [R1+0xcac], R12 ;  /* 0x000cac0c01007387 */ /* 0x0003e20000100800 */
[----:B------:R-:W-:Y:S01]  /*4f2c0*/  ISETP.NE.U32.AND P1, PT, R8, RZ, PT ;  /* 0x000000ff0800720c */ /* 0x000fe20003f25070 */
[----:B------:R-:W-:Y:S02]  /*4f2d0*/  IMAD.MOV.U32 R8, RZ, RZ, R12 ;  /* 0x000000ffff087224 */ /* 0x000fe400078e000c */
[----:B------:R2:W-:Y:S01]  /*4f2e0*/  STL [R1+0xca8], R19 ;  /* 0x000ca81301007387 */ /* 0x0005e20000100800 */
[----:B------:R-:W-:-:S05]  /*4f2f0*/  IADD3 R17, P4, PT, R17, R29, RZ ;  /* 0x0000001d11117210 */ /* 0x000fca0007f9e0ff */
[----:B------:R-:W-:Y:S04]  /*4f300*/  STL [R1+0xc84], R17 ;  /* 0x000c841101007387 */ /* 0x000fe80000100800 */
[----:B-1----:R-:W4:Y:S01]  /*4f310*/  LDL.LU R12, [R1+0xc40] ;  /* 0x000c4000010c7983 */ /* 0x002f220000300800 */
[----:B------:R-:W-:Y:S02]  /*4f320*/  IMAD.MOV.U32 R9, RZ, RZ, R19 ;  /* 0x000000ffff097224 */ /* 0x000fe400078e0013 */
[----:B------:R-:W-:-:S03]  /*4f330*/  IMAD.X R18, R18, 0x1, R28, P4 ;  /* 0x0000000112127824 */ /* 0x000fc600020e061c */
[----:B------:R1:W-:Y:S02]  /*4f340*/  LDGSTS.E [R3+0x10000], desc[UR6][R8.64], P2 ;  /* 0x1000000008037fae */ /* 0x0003e400091a1006 */
[----:B-1----:R-:W-:Y:S01]  /*4f350*/  MOV R8, R17 ;  /* 0x0000001100087202 */ /* 0x002fe20000000f00 */
        /* <DEDUP_REMOVED lines=8> */
[----:B------:R-:W-:Y:S01]  /*4f3e0*/  SEL R8, RZ, 0x4, !P1 ;  /* 0x00000004ff087807 */ /* 0x000fe20004800000 */
[----:B------:R-:W-:Y:S01]  /*4f3f0*/  IMAD.X R15, R15, 0x1, R28, P3 ;  /* 0x000000010f0f7824 */ /* 0x000fe200018e061c */
[----:B------:R-:W-:Y:S01]  /*4f400*/  IADD3 R0, P4, PT, R0, R29, RZ ;  /* 0x0000001d00007210 */ /* 0x000fe20007f9e0ff */
        /* <DEDUP_REMOVED lines=8> */
[----:B-1----:R-:W2:Y:S01]  /*4f490*/  LDL.LU R14, [R1+0xc24] ;  /* 0x000c2400010e7983 */ /* 0x002ea20000300800 */
[----:B----4-:R-:W-:-:S05]  /*4f4a0*/  IMAD.X R12, R12, 0x1, R28, P4 ;  /* 0x000000010c0c7824 */ /* 0x010fca00020e061c */
[----:B------:R1:W-:Y:S04]  /*4f4b0*/  STL [R1+0xc40], R12 ;  /* 0x000c400c01007387 */ /* 0x0003e80000100800 */
[----:B------:R-:W4:Y:S04]  /*4f4c0*/  LDL.LU R18, [R1+0xc00] ;  /* 0x000c000001127983 */ /* 0x000f280000300800 */
[----:B------:R-:W4:Y:S01]  /*4f4d0*/  LDL.LU R17, [R1+0xc04] ;  /* 0x000c040001117983 */ /* 0x000f220000300800 */
[----:B------:R-:W-:-:S03]  /*4f4e0*/  MOV R9, R15 ;  /* 0x0000000f00097202 */ /* 0x000fc60000000f00 */
[----:B---3--:R-:W3:Y:S04]  /*4f4f0*/  LDL.LU R15, [R1+0x7bc] ;  /* 0x0007bc00010f7983 */ /* 0x008ee80000300800 */
[----:B------:R1:W-:Y:S02]  /*4f500*/  LDGSTS.E [R3+0x14000], desc[UR6][R8.64], P2 ;  /* 0x1400000008037fae */ /* 0x0003e400091a1006 */
[----:B-1----:R-:W-:Y:S02]  /*4f510*/  IMAD.MOV.U32 R8, RZ, RZ, R0 ;  /* 0x000000ffff087224 */ /* 0x002fe400078e0000 */
[----:B------:R-:W-:Y:S02]  /*4f520*/  IMAD.MOV.U32 R9, RZ, RZ, R12 ;  /* 0x000000ffff097224 */ /* 0x000fe400078e000c */
        /* <DEDUP_REMOVED lines=10> */
[----:B--2---:R-:W-:-:S05]  /*4f5d0*/  IADD3 R14, P3, PT, R14, R29, RZ ;  /* 0x0000001d0e0e7210 */ /* 0x004fca0007f7e0ff */
[----:B------:R-:W-:Y:S01]  /*4f5e0*/  IMAD.X R19, R19, 0x1, R28, P3 ;  /* 0x0000000113137824 */ /* 0x000fe200018e061c */
[----:B------:R1:W-:Y:S01]  /*4f5f0*/  STL [R1+0xc24], R14 ;  /* 0x000c240e01007387 */ /* 0x0003e20000100800 */
[----:B------:R-:W-:Y:S01]  /*4f600*/  ISETP.NE.U32.AND P1, PT, R8, RZ, PT ;  /* 0x000000ff0800720c */ /* 0x000fe20003f25070 */
[----:B------:R-:W-:Y:S02]  /*4f610*/  IMAD.MOV.U32 R8, RZ, RZ, R14 ;  /* 0x000000ffff087224 */ /* 0x000fe400078e000e */
[----:B------:R2:W-:Y:S01]  /*4f620*/  STL [R1+0xc20], R19 ;  /* 0x000c201301007387 */ /* 0x0005e20000100800 */
[----:B----4-:R-:W-:-:S05]  /*4f630*/  IADD3 R17, P4, PT, R17, R29, RZ ;  /* 0x0000001d11117210 */ /* 0x010fca0007f9e0ff */
[----:B------:R-:W-:Y:S04]  /*4f640*/  STL [R1+0xc04], R17 ;  /* 0x000c041101007387 */ /* 0x000fe80000100800 */
[----:B-1----:R-:W4:Y:S01]  /*4f650*/  LDL.LU R14, [R1+0x7dc] ;  /* 0x0007dc00010e7983 */ /* 0x002f220000300800 */
[----:B------:R-:W-:Y:S01]  /*4f660*/  IMAD.MOV.U32 R9, RZ, RZ, R19 ;  /* 0x000000ffff097224 */ /* 0x000fe200078e0013 */
[----:B------:R-:W-:-:S04]  /*4f670*/  IADD3.X R18, PT, PT, R18, R28, RZ, P4, !PT ;  /* 0x0000001c12127210 */ /* 0x000fc800027fe4ff */
[----:B------:R1:W-:Y:S02]  /*4f680*/  LDGSTS.E [R3+0x18000], desc[UR6][R8.64], P2 ;  /* 0x1800000008037fae */ /* 0x0003e400091a1006 */
[----:B-1----:R-:W-:Y:S01]  /*4f690*/  IMAD.MOV.U32 R8, RZ, RZ, R17 ;  /* 0x000000ffff087224 */ /* 0x002fe200078e0011 */
[----:B------:R-:W-:-:S05]  /*4f6a0*/  MOV R9, R18 ;  /* 0x0000001200097202 */ /* 0x000fca0000000f00 */
        /* <DEDUP_REMOVED lines=210> */
[-C--:B---3--:R-:W-:Y:S02]  /*503d0*/  IADD3 R12, P3, PT, R12, R29.reuse, RZ ;  /* 0x0000001d0c0c7210 */ /* 0x088fe40007f7e0ff */
[----:B-1----:R-:W-:Y:S02]  /*503e0*/  SEL R8, RZ, 0x4, !P1 ;  /* 0x00000004ff087807 */ /* 0x002fe40004800000 */
[----:B------:R-:W-:Y:S02]  /*503f0*/  ISETP.GT.AND P1, PT, R2, 0x7c, PT ;  /* 0x0000007c0200780c */ /* 0x000fe40003f24270 */
[----:B------:R-:W-:Y:S02]  /*50400*/  SEL R8, R8, RZ, !P0 ;  /* 0x000000ff08087207 */ /* 0x000fe40004000000 */
[----:B------:R-:W-:-:S02]  /*50410*/  IADD3 R0, P4, PT, R0, R29, RZ ;  /* 0x0000001d00007210 */ /* 0x000fc40007f9e0ff */
[----:B------:R-:W-:Y:S02]  /*50420*/  ISETP.NE.U32.AND P2, PT, R8, RZ, PT ;  /* 0x000000ff0800720c */ /* 0x000fe40003f45070 */
[----:B------:R-:W-:Y:S01]  /*50430*/  SEL R8, RZ, 0x4, !P1 ;  /* 0x00000004ff087807 */ /* 0x000fe20004800000 */
[----:B------:R-:W-:Y:S01]  /*50440*/  IMAD.X R15, R15, 0x1, R28, P3 ;  /* 0x000000010f0f7824 */ /* 0x000fe200018e061c */
[----:B------:R-:W-:Y:S04]  /*50450*/  STL [R1+0x99c], R18 ;  /* 0x00099c1201007387 */ /* 0x000fe80000100800 */
[----:B--2---:R-:W2:Y:S01]  /*50460*/  LDL.LU R19, [R1+0xda4] ;  /* 0x000da40001137983 */ /* 0x004ea20000300800 */
[----:B------:R-:W-:-:S03]  /*50470*/  SEL R8, R8, RZ, !P0 ;  /* 0x000000ff08087207 */ /* 0x000fc60004000000 */
[----:B------:R1:W-:Y:S04]  /*50480*/  STL [R1+0x9c0], R12 ;  /* 0x0009c00c01007387 */ /* 0x0003e80000100800 */
[----:B------:R3:W-:Y:S04]  /*50490*/  STL [R1+0x9bc], R15 ;  /* 0x0009bc0f01007387 */ /* 0x0007e80000100800 */
[----:B------:R-:W-:Y:S01]  /*504a0*/  STL [R1+0x9e0], R0 ;  /* 0x0009e00001007387 */ /* 0x000fe20000100800 */
[----:B------:R-:W-:Y:S01]  /*504b0*/  ISETP.NE.U32.AND P1, PT, R8, RZ, PT ;  /* 0x000000ff0800720c */ /* 0x000fe20003f25070 */
[----:B------:R-:W-:-:S02]  /*504c0*/  IMAD.MOV.U32 R8, RZ, RZ, R12 ;  /* 0x000000ffff087224 */ /* 0x000fc400078e000c */
        /* <DEDUP_REMOVED lines=14> */
[----:B-1----:R-:W-:-:S04]  /*505b0*/  SEL R8, RZ, 0x4, !P1 ;  /* 0x00000004ff087807 */ /* 0x002fc80004800000 */
[----:B------:R-:W-:-:S04]  /*505c0*/  SEL R8, R8, RZ, !P0 ;  /* 0x000000ff08087207 */ /* 0x000fc80004000000 */
[----:B------:R-:W-:Y:S02]  /*505d0*/  ISETP.NE.U32.AND P1, PT, R8, RZ, PT ;  /* 0x000000ff0800720c */ /* 0x000fe40003f25070 */
[----:B--2---:R-:W-:-:S05]  /*505e0*/  IADD3 R12, P3, PT, R12, R29, RZ ;  /* 0x0000001d0c0c7210 */ /* 0x004fca0007f7e0ff */
[----:B------:R-:W-:Y:S01]  /*505f0*/  IMAD.X R19, R19, 0x1, R28, P3 ;  /* 0x0000000113137824 */ /* 0x000fe200018e061c */
[----:B------:R1:W-:Y:S01]  /*50600*/  STL [R1+0xdb4], R12 ;  /* 0x000db40c01007387 */ /* 0x0003e20000100800 */
[----:B------:R-:W-:Y:S01]  /*50610*/  IMAD.MOV.U32 R8, RZ, RZ, R12 ;  /* 0x000000ffff087224 */ /* 0x000fe200078e000c */
[----:B----4-:R-:W-:-:S05]  /*50620*/  IADD3 R17, P4, PT, R17, R29, RZ ;  /* 0x0000001d11117210 */ /* 0x010fca0007f9e0ff */
[----:B------:R-:W-:Y:S04]  /*50630*/  STL [R1+0xd98], R17 ;  /* 0x000d981101007387 */ /* 0x000fe80000100800 */
[----:B------:R2:W-:Y:S04]  /*50640*/  STL [R1+0xda4], R19 ;  /* 0x000da41301007387 */ /* 0x0005e80000100800 */
[----:B-1----:R-:W4:Y:S01]  /*50650*/  LDL.LU R12, [R1+0xd44] ;  /* 0x000d4400010c7983 */ /* 0x002f220000300800 */
[----:B------:R-:W-:-:S04]  /*50660*/  ISETP.GT.AND P2, PT, R2, 0x5, PT ;  /* 0x000000050200780c */ /* 0x000fc80003f44270 */
[----:B------:R-:W-:-:S04]  /*50670*/  SEL R3, RZ, 0x4, !P2 ;  /* 0x00000004ff037807 */ /* 0x000fc80005000000 */
[----:B------:R-:W-:-:S04]  /*50680*/  SEL R3, R3, RZ, !P0 ;  /* 0x000000ff03037207 */ /* 0x000fc80004000000 */
[----:B------:R-:W-:Y:S02]  /*50690*/  ISETP.NE.U32.AND P2, PT, R3, RZ, PT ;  /* 0x000000ff0300720c */ /* 0x000fe40003f45070 */
[----:B------:R-:W-:Y:S01]  /*506a0*/  LOP3.LUT R3, R11, 0x20, RZ, 0x3c, !PT ;  /* 0x000000200b037812 */ /* 0x000fe200078e3cff */
[----:B------:R-:W-:Y:S02]  /*506b0*/  IMAD.MOV.U32 R9, RZ, RZ, R19 ;  /* 0x000000ffff097224 */ /* 0x000fe400078e0013 */
[----:B------:R-:W-:Y:S01]  /*506c0*/  IMAD.X R18, R18, 0x1, R28, P4 ;  /* 0x0000000112127824 */ /* 0x000fe200020e061c */
[----:B------:R-:W-:-:S05]  /*506d0*/  IADD3 R3, PT, PT, R3, R10, RZ ;  /* 0x0000000a03037210 */ /* 0x000fca0007ffe0ff */
[----:B------:R1:W-:Y:S01]  /*506e0*/  LDGSTS.E [R3+0x800], desc[UR6][R8.64], P1 ;  /* 0x0080000008037fae */ /* 0x0003e200089a1006 */
[----:B------:R-:W-:Y:S02]  /*506f0*/  ISETP.GT.AND P1, PT, R2, 0x9, PT ;  /* 0x000000090200780c */ /* 0x000fe40003f24270 */
[----:B-1----:R-:W-:Y:S01]  /*50700*/  MOV R8, R17 ;  /* 0x0000001100087202 */ /* 0x002fe20000000f00 */
[----:B------:R-:W-:-:S05]  /*50710*/  IMAD.MOV.U32 R9, RZ, RZ, R18 ;  /* 0x000000ffff097224 */ /* 0x000fca00078e0012 */
[----:B------:R1:W-:Y:S01]  /*50720*/  LDGSTS.E [R3+0x2800], desc[UR6][R8.64], P2 ;  /* 0x0280000008037fae */ /* 0x0003e200091a1006 */
[----:B---3--:R-:W-:Y:S02]  /*50730*/  IADD3 R14, P3, PT, R14, R29, RZ ;  /* 0x0000001d0e0e7210 */ /* 0x008fe40007f7e0ff */
[----:B-1----:R-:W-:Y:S02]  /*50740*/  SEL R8, RZ, 0x4, !P1 ;  /* 0x00000004ff087807 */ /* 0x002fe40004800000 */
[----:B------:R-:W-:Y:S02]  /*50750*/  ISETP.GT.AND P1, PT, R2, 0xd, PT ;  /* 0x0000000d0200780c */ /* 0x000fe40003f24270 */
[----:B------:R-:W-:-:S04]  /*50760*/  SEL R8, R8, RZ, !P0 ;  /* 0x000000ff08087207 */ /* 0x000fc80004000000 */
[----:B------:R-:W-:Y:S02]  /*50770*/  ISETP.NE.U32.AND P2, PT, R8, RZ, PT ;  /* 0x000000ff0800720c */ /* 0x000fe40003f45070 */
[----:B------:R-:W-:Y:S02]  /*50780*/  SEL R8, RZ, 0x4, !P1 ;  /* 0x00000004ff087807 */ /* 0x000fe40004800000 */
[----:B------:R-:W-:Y:S01]  /*50790*/  IADD3 R0, P4, PT, R0, R29, RZ ;  /* 0x0000001d00007210 */ /* 0x000fe20007f9e0ff */
[----:B------:R-:W-:Y:S01]  /*507a0*/  IMAD.X R15, R15, 0x1, R28, P3 ;  /* 0x000000010f0f7824 */ /* 0x000fe200018e061c */
[----:B------:R-:W-:Y:S01]  /*507b0*/  STL [R1+0xd84], R18 ;  /* 0x000d841201007387 */ /* 0x000fe20000100800 */
[----:B------:R-:W-:-:S03]  /*507c0*/  SEL R8, R8, RZ, !P0 ;  /* 0x000000ff08087207 */ /* 0x000fc60004000000 */
[----:B--2---:R-:W2:Y:S04]  /*507d0*/  LDL.LU R19, [R1+0xd24] ;  /* 0x000d240001137983 */ /* 0x004ea80000300800 */
[----:B------:R1:W-:Y:S04]  /*507e0*/  STL [R1+0xd78], R14 ;  /* 0x000d780e01007387 */ /* 0x0003e80000100800 */
[----:B------:R3:W-:Y:S01]  /*507f0*/  STL [R1+0xd64], R15 ;  /* 0x000d640f01007387 */ /* 0x0007e20000100800 */
[----:B------:R-:W-:Y:S02]  /*50800*/  ISETP.NE.U32.AND P1, PT, R8, RZ, PT ;  /* 0x000000ff0800720c */ /* 0x000fe40003f25070 */
[----:B------:R-:W-:Y:S01]  /*50810*/  MOV R8, R14 ;  /* 0x0000000e00087202 */ /* 0x000fe20000000f00 */
[----:B------:R-:W-:Y:S04]  /*50820*/  STL [R1+0xd58], R0 ;  /* 0x000d580001007387 */ /* 0x000fe80000100800 */
[----:B-1----:R-:W2:Y:S01]  /*50830*/  LDL.LU R14, [R1+0xd38] ;  /* 0x000d3800010e7983 */ /* 0x002ea20000300800 */
[----:B----4-:R-:W-:-:S05]  /*50840*/  IMAD.X R12, R12, 0x1, R28, P4 ;  /* 0x000000010c0c7824 */ /* 0x010fca00020e061c */
[----:B------:R1:W-:Y:S04]  /*50850*/  STL [R1+0xd44], R12 ;  /* 0x000d440c01007387 */ /* 0x0003e80000100800 */
[----:B------:R-:W4:Y:S04]  /*50860*/  LDL.LU R18, [R1+0xd10] ;  /* 0x000d100001127983 */ /* 0x000f280000300800 */
[----:B------:R-:W4:Y:S01]  /*50870*/  LDL.LU R17, [R1+0xd14] ;  /* 0x000d140001117983 */ /* 0x000f220000300800 */
[----:B------:R-:W-:-:S03]  /*50880*/  IMAD.MOV.U32 R9, RZ, RZ, R15 ;  /* 0x000000ffff097224 */ /* 0x000fc600078e000f */
        /* <DEDUP_REMOVED lines=13> */
[----:B------:R-:W-:-:S04]  /*50960*/  SEL R8, R8, RZ, !P0 ;  /* 0x000000ff08087207 */ /* 0x000fc80004000000 */
[----:B------:R-:W-:Y:S02]  /*50970*/  ISETP.NE.U32.AND P1, PT, R8, RZ, PT ;  /* 0x000000ff0800720c */ /* 0x000fe40003f25070 */
[----:B--2---:R-:W-:-:S04]  /*50980*/  IADD3 R14, P3, PT, R14, R29, RZ ;  /* 0x0000001d0e0e7210 */ /* 0x004fc80007f7e0ff */
[----:B------:R-:W-:Y:S01]  /*50990*/  IADD3.X R19, PT, PT, R19, R28, RZ, P3, !PT ;  /* 0x0000001c13137210 */ /* 0x000fe20001ffe4ff */
[----:B------:R1:W-:Y:S01]  /*509a0*/  STL [R1+0xd38], R14 ;  /* 0x000d380e01007387 */ /* 0x0003e20000100800 */
[----:B------:R-:W-:-:S03]  /*509b0*/  IMAD.MOV.U32 R8, RZ, RZ, R14 ;  /* 0x000000ffff087224 */ /* 0x000fc600078e000e */
[----:B------:R2:W-:Y:S01]  /*509c0*/  STL [R1+0xd24], R19 ;  /* 0x000d241301007387 */ /* 0x0005e20000100800 */
[----:B----4-:R-:W-:-:S05]  /*509d0*/  IADD3 R17, P4, PT, R17, R29, RZ ;  /* 0x0000001d11117210 */ /* 0x010fca0007f9e0ff */
        /* <DEDUP_REMOVED lines=45> */
[----:B--2---:R-:W-:-:S04]  /*50cb0*/  IADD3 R12, P3, PT, R12, R29, RZ ;  /* 0x0000001d0c0c7210 */ /* 0x004fc80007f7e0ff */
[----:B------:R-:W-:Y:S01]  /*50cc0*/  IADD3.X R19, PT, PT, R19, R28, RZ, P3, !PT ;  /* 0x0000001c13137210 */ /* 0x000fe20001ffe4ff */
[----:B------:R1:W-:Y:S01]  /*50cd0*/  STL [R1+0xcb4], R12 ;  /* 0x000cb40c01007387 */ /* 0x0003e20000100800 */
[----:B------:R-:W-:Y:S01]  /*50ce0*/  ISETP.NE.U32.AND P1, PT, R8, RZ, PT ;  /* 0x000000ff0800720c */ /* 0x000fe20003f25070 */
[----:B------:R-:W-:Y:S02]  /*50cf0*/  IMAD.MOV.U32 R8, RZ, RZ, R12 ;  /* 0x000000ffff087224 */ /* 0x000fe400078e000c */
        /* <DEDUP_REMOVED lines=285> */
[----:B------:R-:W-:Y:S02]  /*51ed0*/  ISETP.NE.U32.AND P1, PT, R8, RZ, PT ;  /* 0x000000ff0800720c */ /* 0x000fe40003f25070 */
[----:B------:R-:W-:-:S02]  /*51ee0*/  MOV R8, R12 ;  /* 0x0000000c00087202 */ /* 0x000fc40000000f00 */
        /* <DEDUP_REMOVED lines=17> */
[----:B--2---:R-:W-:-:S04]  /*52000*/  IADD3 R12, P3, PT, R12, R29, RZ ;  /* 0x0000001d0c0c7210 */ /* 0x004fc80007f7e0ff */
[----:B------:R-:W-:Y:S01]  /*52010*/  IADD3.X R19, PT, PT, R19, R28, RZ, P3, !PT ;  /* 0x0000001c13137210 */ /* 0x000fe20001ffe4ff */
        /* <DEDUP_REMOVED lines=10> */
[----:B------:R-:W-:Y:S02]  /*520c0*/  LOP3.LUT R3, R11, 0x40, RZ, 0x3c, !PT ;  /* 0x000000400b037812 */ /* 0x000fe400078e3cff */
[----:B------:R-:W-:Y:S01]  /*520d0*/  MOV R9, R19 ;  /* 0x0000001300097202 */ /* 0x000fe20000000f00 */
[----:B------:R-:W-:Y:S02]  /*520e0*/  IMAD.X R18, R18, 0x1, R28, P4 ;  /* 0x0000000112127824 */ /* 0x000fe400020e061c */
[----:B------:R-:W-:-:S05]  /*520f0*/  IMAD.IADD R3, R3, 0x1, R10 ;  /* 0x0000000103037824 */ /* 0x000fca00078e020a */
[----:B------:R1:W-:Y:S01]  /*52100*/  LDGSTS.E [R3+0x1000], desc[UR6][R8.64], P1 ;  /* 0x0100000008037fae */ /* 0x0003e200089a1006 */
[----:B------:R-:W-:Y:S01]  /*52110*/  ISETP.GT.AND P1, PT, R2, 0xa, PT ;  /* 0x0000000a0200780c */ /* 0x000fe20003f24270 */
[----:B-1----:R-:W-:Y:S02]  /*52120*/  IMAD.MOV.U32 R8, RZ, RZ, R17 ;  /* 0x000000ffff087224 */ /* 0x002fe400078e0011 */
[----:B------:R-:W-:-:S05]  /*52130*/  IMAD.MOV.U32 R9, RZ, RZ, R18 ;  /* 0x000000ffff097224 */ /* 0x000fca00078e0012 */
[----:B------:R1:W-:Y:S01]  /*52140*/  LDGSTS.E [R3+0x3000], desc[UR6][R8.64], P2 ;  /* 0x0300000008037fae */ /* 0x0003e200091a1006 */
        /* <DEDUP_REMOVED lines=17> */
[----:B----4-:R-:W-:-:S05]  /*52260*/  IADD3.X R12, PT, PT, R12, R28, RZ, P4, !PT ;  /* 0x0000001c0c0c7210 */ /* 0x010fca00027fe4ff */
[----:B------:R1:W-:Y:S04]  /*52270*/  STL [R1+0xd3c], R12 ;  /* 0x000d3c0c01007387 */ /* 0x0003e80000100800 */
[----:B------:R-:W4:Y:S04]  /*52280*/  LDL.LU R18, [R1+0xcfc] ;  /* 0x000cfc0001127983 */ /* 0x000f280000300800 */
[----:B------:R-:W4:Y:S01]  /*52290*/  LDL.LU R17, [R1+0xd18] ;  /* 0x000d180001117983 */ /* 0x000f220000300800 */
        /* <DEDUP_REMOVED lines=21> */
[----:B----4-:R-:W-:-:S05]  /*523f0*/  IADD3 R17, P4, PT, R17, R29, RZ ;  /* 0x0000001d11117210 */ /* 0x010fca0007f9e0ff */
[----:B------:R-:W-:Y:S04]  /*52400*/  STL [R1+0xd18], R17 ;  /* 0x000d181101007387 */ /* 0x000fe80000100800 */
[----:B-1----:R-:W4:Y:S01]  /*52410*/  LDL.LU R14, [R1+0xcbc] ;  /* 0x000cbc00010e7983 */ /* 0x002f220000300800 */
[----:B------:R-:W-:Y:S01]  /*52420*/  MOV R9, R19 ;  /* 0x0000001300097202 */ /* 0x000fe20000000f00 */
[----:B------:R-:W-:-:S04]  /*52430*/  IMAD.X R18, R18, 0x1, R28, P4 ;  /* 0x0000000112127824 */ /* 0x000fc800020e061c */
        /* <DEDUP_REMOVED lines=258> */
[----:B------:R-:W-:Y:S01]  /*53460*/  IMAD.X R18, R18, 0x1, R28, P4 ;  /* 0x0000000112127824 */ /* 0x000fe200020e061c */
[----:B------:R-:W-:-:S04]  /*53470*/  MOV R9, R19 ;  /* 0x0000001300097202 */ /* 0x000fc80000000f00 */
[----:B------:R1:W-:Y:S04]  /*53480*/  STL [R1+0x92c], R18 ;  /* 0x00092c1201007387 */ /* 0x0003e80000100800 */
[----:B--2---:R-:W2:Y:S04]  /*53490*/  LDL.LU R19, [R1+0x98c] ;  /* 0x00098c0001137983 */ /* 0x004ea80000300800 */
[----:B------:R1:W-:Y:S01]  /*534a0*/  LDGSTS.E [R3+0x31000], desc[UR6][R8.64], P2 ;  /* 0x3100000008037fae */ /* 0x0003e200091a1006 */
[-C--:B---3--:R-:W-:Y:S02]  /*534b0*/  IADD3 R14, P3, PT, R14, R29.reuse, RZ ;  /* 0x0000001d0e0e7210 */ /* 0x088fe40007f7e0ff */
[----:B------:R-:W-:-:S03]  /*534c0*/  IADD3 R0, P4, PT, R0, R29, RZ ;  /* 0x0000001d00007210 */ /* 0x000fc60007f9e0ff */
[----:B------:R-:W-:Y:S01]  /*534d0*/  IMAD.X R15, R15, 0x1, R28, P3 ;  /* 0x000000010f0f7824 */ /* 0x000fe200018e061c */
[----:B------:R-:W-:Y:S01]  /*534e0*/  STL [R1+0x950], R14 ;  /* 0x0009500e01007387 */ /* 0x000fe20000100800 */
[----:B-1----:R-:W-:Y:S02]  /*534f0*/  IMAD.MOV.U32 R8, RZ, RZ, R17 ;  /* 0x000000ffff087224 */ /* 0x002fe400078e0011 */
[----:B------:R-:W-:Y:S01]  /*53500*/  IMAD.MOV.U32 R9, RZ, RZ, R18 ;  /* 0x000000ffff097224 */ /* 0x000fe200078e0012 */
[----:B------:R1:W-:Y:S04]  /*53510*/  STL [R1+0x94c], R15 ;  /* 0x00094c0f01007387 */ /* 0x0003e80000100800 */
[----:B------:R3:W-:Y:S04]  /*53520*/  STL [R1+0x970], R0 ;  /* 0x0009700001007387 */ /* 0x0007e80000100800 */
[----:B------:R-:W2:Y:S04]  /*53530*/  LDL.LU R18, [R1+0x990] ;  /* 0x0009900001127983 */ /* 0x000ea80000300800 */
[----:B------:R1:W-:Y:S02]  /*53540*/  LDGSTS.E [R3+0x33000], desc[UR6][R8.64], P1 ;  /* 0x3300000008037fae */ /* 0x0003e400089a1006 */
[----:B-1----:R-:W-:Y:S01]  /*53550*/  IMAD.MOV.U32 R9, RZ, RZ, R15 ;  /* 0x000000ffff097224 */ /* 0x002fe200078e000f */
[----:B------:R-:W-:-:S02]  /*53560*/  ISETP.GT.AND P1, PT, R2, 0x6a, PT ;  /* 0x0000006a0200780c */ /* 0x000fc40003f24270 */
[----:B----4-:R-:W-:-:S05]  /*53570*/  IADD3.X R12, PT, PT, R12, R28, RZ, P4, !PT ;  /* 0x0000001c0c0c7210 */ /* 0x010fca00027fe4ff */
[----:B------:R1:W-:Y:S04]  /*53580*/  STL [R1+0x96c], R12 ;  /* 0x00096c0c01007387 */ /* 0x0003e80000100800 */
[----:B------:R-:W4:Y:S04]  /*53590*/  LDL.LU R17, [R1+0x9ac] ;  /* 0x0009ac0001117983 */ /* 0x000f280000300800 */
[----:B------:R-:W4:Y:S01]  /*535a0*/  LDL.LU R15, [R1+0x9b0] ;  /* 0x0009b000010f7983 */ /* 0x000f220000300800 */
[----:B------:R-:W-:Y:S02]  /*535b0*/  SEL R8, RZ, 0x4, !P1 ;  /* 0x00000004ff087807 */ /* 0x000fe40004800000 */
[----:B------:R-:W-:-:S02]  /*535c0*/  ISETP.GT.AND P1, PT, R2, 0x6e, PT ;  /* 0x0000006e0200780c */ /* 0x000fc40003f24270 */
[----:B------:R-:W-:-:S04]  /*535d0*/  SEL R8, R8, RZ, !P0 ;  /* 0x000000ff08087207 */ /* 0x000fc80004000000 */
[----:B------:R-:W-:Y:S02]  /*535e0*/  ISETP.NE.U32.AND P2, PT, R8, RZ, PT ;  /* 0x000000ff0800720c */ /* 0x000fe40003f45070 */
[----:B------:R-:W-:-:S04]  /*535f0*/  SEL R8, RZ, 0x4, !P1 ;  /* 0x00000004ff087807 */ /* 0x000fc80004800000 */
[----:B------:R-:W-:-:S04]  /*53600*/  SEL R8, R8, RZ, !P0 ;  /* 0x000000ff08087207 */ /* 0x000fc80004000000 */
[----:B------:R-:W-:Y:S01]  /*53610*/  ISETP.NE.U32.AND P1, PT, R8, RZ, PT ;  /* 0x000000ff0800720c */ /* 0x000fe20003f25070 */
[----:B------:R-:W-:Y:S01]  /*53620*/  IMAD.MOV.U32 R8, RZ, RZ, R14 ;  /* 0x000000ffff087224 */ /* 0x000fe200078e000e */
[----:B--2---:R-:W-:Y:S01]  /*53630*/  IADD3 R18, P3, PT, R18, R29, RZ ;  /* 0x0000001d12127210 */ /* 0x004fe20007f7e0ff */
[----:B------:R-:W2:Y:S04]  /*53640*/  LDL.LU R14, [R1+0x9cc] ;  /* 0x0009cc00010e7983 */ /* 0x000ea80000300800 */
[----:B------:R1:W-:Y:S02]  /*53650*/  LDGSTS.E [R3+0x35000], desc[UR6][R8.64], P2 ;  /* 0x3500000008037fae */ /* 0x0003e400091a1006 */
[----:B-1----:R-:W-:Y:S01]  /*53660*/  IMAD.MOV.U32 R8, RZ, RZ, R0 ;  /* 0x000000ffff087224 */ /* 0x002fe200078e0000 */
[----:B------:R-:W-:Y:S01]  /*53670*/  MOV R9, R12 ;  /* 0x0000000c00097202 */ /* 0x000fe20000000f00 */
[----:B---3--:R-:W3:Y:S01]  /*53680*/  LDL.LU R0, [R1+0x9d0] ;  /* 0x0009d00001007983 */ /* 0x008ee20000300800 */
[----:B------:R-:W-:-:S03]  /*53690*/  IMAD.X R19, R19, 0x1, R28, P3 ;  /* 0x0000000113137824 */ /* 0x000fc600018e061c */
[----:B------:R-:W2:Y:S04]  /*536a0*/  LDL.LU R12, [R1+0x9f0] ;  /* 0x0009f000010c7983 */ /* 0x000ea80000300800 */
[----:B------:R1:W-:Y:S01]  /*536b0*/  LDGSTS.E [R3+0x37000], desc[UR6][R8.64], P1 ;  /* 0x3700000008037fae */ /* 0x0003e200089a1006 */
[----:B------:R-:W-:-:S04]  /*536c0*/  ISETP.GT.AND P1, PT, R2, 0x72, PT ;  /* 0x000000720200780c */ /* 0x000fc80003f24270 */
[----:B-1----:R-:W-:Y:S02]  /*536d0*/  SEL R8, RZ, 0x4, !P1 ;  /* 0x00000004ff087807 */ /* 0x002fe40004800000 */
[----:B------:R-:W-:Y:S02]  /*536e0*/  ISETP.GT.AND P1, PT, R2, 0x76, PT ;  /* 0x000000760200780c */ /* 0x000fe40003f24270 */
[----:B------:R-:W-:-:S04]  /*536f0*/  SEL R8, R8, RZ, !P0 ;  /* 0x000000ff08087207 */ /* 0x000fc80004000000 */
[----:B------:R-:W-:Y:S02]  /*53700*/  ISETP.NE.U32.AND P2, PT, R8, RZ, PT ;  /* 0x000000ff0800720c */ /* 0x000fe40003f45070 */
[----:B------:R-:W-:Y:S01]  /*53710*/  SEL R8, RZ, 0x4, !P1 ;  /* 0x00000004ff087807 */ /* 0x000fe20004800000 */
[----:B------:R1:W-:Y:S03]  /*53720*/  STL [R1+0x990], R18 ;  /* 0x0009901201007387 */ /* 0x0003e60000100800 */
[----:B------:R-:W-:Y:S01]  /*53730*/  SEL R8, R8, RZ, !P0 ;  /* 0x000000ff08087207 */ /* 0x000fe20004000000 */
[----:B------:R-:W-:Y:S03]  /*53740*/  STL [R1+0x98c], R19 ;  /* 0x00098c1301007387 */ /* 0x000fe60000100800 */
[----:B------:R-:W-:Y:S01]  /*53750*/  ISETP.NE.U32.AND P1, PT, R8, RZ, PT ;  /* 0x000000ff0800720c */ /* 0x000fe20003f25070 */
[----:B------:R-:W-:Y:S01]  /*53760*/  IMAD.MOV.U32 R8, RZ, RZ, R18 ;  /* 0x000000ffff087224 */ /* 0x000fe200078e0012 */
        /* <DEDUP_REMOVED lines=10> */
[-C--:B---3--:R-:W-:Y:S02]  /*53810*/  IADD3 R0, P3, PT, R0, R29.reuse, RZ ;  /* 0x0000001d00007210 */ /* 0x088fe40007f7e0ff */
[----:B-1----:R-:W-:Y:S02]  /*53820*/  SEL R8, RZ, 0x4, !P1 ;  /* 0x00000004ff087807 */ /* 0x002fe40004800000 */
[----:B------:R-:W-:Y:S02]  /*53830*/  ISETP.GT.AND P1, PT, R2, 0x7e, PT ;  /* 0x0000007e0200780c */ /* 0x000fe40003f24270 */
[----:B------:R-:W-:Y:S02]  /*53840*/  SEL R8, R8, RZ, !P0 ;  /* 0x000000ff08087207 */ /* 0x000fe40004000000 */
[----:B--2---:R-:W-:Y:S01]  /*53850*/  IADD3 R12, P4, PT, R12, R29, RZ ;  /* 0x0000001d0c0c7210 */ /* 0x004fe20007f9e0ff */
[----:B------:R-:W-:Y:S01]  /*53860*/  IMAD.X R14, R14, 0x1, R28, P3 ;  /* 0x000000010e0e7824 */ /* 0x000fe200018e061c */
[----:B------:R-:W-:-:S02]  /*53870*/  ISETP.NE.U32.AND P2, PT, R8, RZ, PT ;  /* 0x000000ff0800720c */ /* 0x000fc40003f45070 */
[----:B------:R-:W-:Y:S01]  /*53880*/  SEL R8, RZ, 0x4, !P1 ;  /* 0x00000004ff087807 */ /* 0x000fe20004800000 */
[----:B------:R1:W-:Y:S03]  /*53890*/  STL [R1+0x9ac], R17 ;  /* 0x0009ac1101007387 */ /* 0x0003e60000100800 */
[----:B------:R-:W-:Y:S01]  /*538a0*/  SEL R8, R8, RZ, !P0 ;  /* 0x000000ff08087207 */ /* 0x000fe20004000000 */
[----:B------:R-:W-:Y:S01]  /*538b0*/  IMAD.MOV.U32 R9, RZ, RZ, R14 ;  /* 0x000000ffff097224 */ /* 0x000fe200078e000e */
[----:B-1----:R-:W2:Y:S04]  /*538c0*/  LDL.LU R17, [R1+0xd8c] ;  /* 0x000d8c0001117983 */ /* 0x002ea80000300800 */
[----:B------:R-:W3:Y:S04]  /*538d0*/  LDL.LU R15, [R1+0xda0] ;  /* 0x000da000010f7983 */ /* 0x000ee80000300800 */
[----:B------:R-:W-:Y:S04]  /*538e0*/  STL [R1+0x9d0], R0 ;  /* 0x0009d00001007387 */ /* 0x000fe80000100800 */
[----:B------:R1:W-:Y:S04]  /*538f0*/  STL [R1+0x9cc], R14 ;  /* 0x0009cc0e01007387 */ /* 0x0003e80000100800 */
[----:B------:R-:W-:Y:S01]  /*53900*/  STL [R1+0x9f0], R12 ;  /* 0x0009f00c01007387 */ /* 0x000fe20000100800 */
[----:B------:R-:W-:Y:S01]  /*53910*/  ISETP.NE.U32.AND P1, PT, R8, RZ, PT ;  /* 0x000000ff0800720c */ /* 0x000fe20003f25070 */
[----:B------:R-:W-:-:S05]  /*53920*/  IMAD.MOV.U32 R8, RZ, RZ, R0 ;  /* 0x000000ffff087224 */ /* 0x000fca00078e0000 */
[----:B------:R4:W-:Y:S04]  /*53930*/  LDGSTS.E [R3+0x3d000], desc[UR6][R8.64], P2 ;  /* 0x3d00000008037fae */ /* 0x0009e800091a1006 */
[----:B-1----:R-:W2:Y:S01]  /*53940*/  LDL.LU R14, [R1+0xd6c] ;  /* 0x000d6c00010e7983 */ /* 0x002ea20000300800 */
[----:B----4-:R-:W-:-:S05]  /*53950*/  IADD3.X R18, PT, PT, R18, R28, RZ, P4, !PT ;  /* 0x0000001c12127210 */ /* 0x010fca00027fe4ff */
[----:B------:R1:W-:Y:S04]  /*53960*/  STL [R1+0x9ec], R18 ;  /* 0x0009ec1201007387 */ /* 0x0003e80000100800 */
[----:B------:R-:W4:Y:S01]  /*53970*/  LDL.LU R0, [R1+0xd80] ;  /* 0x000d800001007983 */ /* 0x000f220000300800 */
[----:B------:R-:W-:Y:S01]  /*53980*/  IMAD.MOV.U32 R8, RZ, RZ, R12 ;  /* 0x000000ffff087224 */ /* 0x000fe200078e000c */
[----:B------:R-:W-:Y:S02]  /*53990*/  MOV R9, R18 ;  /* 0x0000001200097202 */ /* 0x000fe40000000f00 */
[----:B------:R-:W-:-:S03]  /*539a0*/  ISETP.GT.AND P2, PT, R2, 0x7, PT ;  /* 0x000000070200780c */ /* 0x000fc60003f44270 */
[----:B------:R1:W-:Y:S04]  /*539b0*/  LDGSTS.E [R3+0x3f000], desc[UR6][R8.64], P1 ;  /* 0x3f00000008037fae */ /* 0x0003e800089a1006 */
[----:B-1----:R-:W4:Y:S04]  /*539c0*/  LDL.LU R18, [R1+0xd4c] ;  /* 0x000d4c0001127983 */ /* 0x002f280000300800 */
[----:B------:R-:W4:Y:S01]  /*539d0*/  LDL.LU R12, [R1+0xd60] ;  /* 0x000d6000010c7983 */ /* 0x000f220000300800 */
[----:B------:R-:W-:-:S04]  /*539e0*/  SEL R3, RZ, 0x4, !P2 ;  /* 0x00000004ff037807 */ /* 0x000fc80005000000 */
[----:B------:R-:W-:-:S04]  /*539f0*/  SEL R3, R3, RZ, !P0 ;  /* 0x000000ff03037207 */ /* 0x000fc80004000000 */
[----:B------:R-:W-:Y:S02]  /*53a00*/  ISETP.NE.U32.AND P2, PT, R3, RZ, PT ;  /* 0x000000ff0300720c */ /* 0x000fe40003f45070 */
[----:B------:R-:W-:-:S05]  /*53a10*/  LOP3.LUT R3, R11, 0x60, RZ, 0x3c, !PT ;  /* 0x000000600b037812 */ /* 0x000fca00078e3cff */
[----:B------:R-:W-:Y:S01]  /*53a20*/  IMAD.IADD R3, R3, 0x1, R10 ;  /* 0x0000000103037824 */ /* 0x000fe200078e020a */
[----:B---3--:R-:W-:-:S05]  /*53a30*/  IADD3 R15, P3, PT, R15, R29, RZ ;  /* 0x0000001d0f0f7210 */ /* 0x008fca0007f7e0ff */
[----:B--2---:R-:W-:Y:S01]  /*53a40*/  IMAD.X R17, R17, 0x1, R28, P3 ;  /* 0x0000000111117824 */ /* 0x004fe200018e061c */
[----:B------:R-:W-:Y:S03]  /*53a50*/  STL [R1+0xda0], R15 ;  /* 0x000da00f01007387 */ /* 0x000fe60000100800 */
[----:B------:R-:W-:Y:S01]  /*53a60*/  IMAD.MOV.U32 R9, RZ, RZ, R17 ;  /* 0x000000ffff097224 */ /* 0x000fe200078e0011 */
[----:B------:R1:W-:Y:S01]  /*53a70*/  STL [R1+0xd8c], R17 ;  /* 0x000d8c1101007387 */ /* 0x0003e20000100800 */
[----:B----4-:R-:W-:-:S05]  /*53a80*/  IADD3 R0, P4, PT, R0, R29, RZ ;  /* 0x0000001d00007210 */ /* 0x010fca0007f9e0ff */
[----:B------:R-:W-:Y:S01]  /*53a90*/  IMAD.X R14, R14, 0x1, R28, P4 ;  /* 0x000000010e0e7824 */ /* 0x000fe200020e061c */
[----:B------:R-:W-:Y:S04]  /*53aa0*/  STL [R1+0xd80], R0 ;  /* 0x000d800001007387 */ /* 0x000fe80000100800 */
[----:B-1----:R-:W2:Y:S04]  /*53ab0*/  LDL.LU R17, [R1+0xd2c] ;  /* 0x000d2c0001117983 */ /* 0x002ea80000300800 */
[----:B------:R1:W-:Y:S04]  /*53ac0*/  STL [R1+0xd6c], R14 ;  /* 0x000d6c0e01007387 */ /* 0x0003e80000100800 */
[----:B------:R-:W3:Y:S01]  /*53ad0*/  LDL.LU R10, [R1+0xd40] ;  /* 0x000d4000010a7983 */ /* 0x000ee20000300800 */
[----:B------:R-:W-:-:S04]  /*53ae0*/  ISETP.GT.AND P1, PT, R2, 0x3, PT ;  /* 0x000000030200780c */ /* 0x000fc80003f24270 */
[----:B------:R-:W-:-:S04]  /*53af0*/  SEL R8, RZ, 0x4, !P1 ;  /* 0x00000004ff087807 */ /* 0x000fc80004800000 */
[----:B------:R-:W-:-:S04]  /*53b00*/  SEL R8, R8, RZ, !P0 ;  /* 0x000000ff08087207 */ /* 0x000fc80004000000 */
[----:B------:R-:W-:Y:S02]  /*53b10*/  ISETP.NE.U32.AND P1, PT, R8, RZ, PT ;  /* 0x000000ff0800720c */ /* 0x000fe40003f25070 */
[----:B------:R-:W-:Y:S02]  /*53b20*/  MOV R8, R15 ;  /* 0x0000000f00087202 */ /* 0x000fe40000000f00 */
[----:B------:R-:W-:Y:S01]  /*53b30*/  IADD3 R12, P3, PT, R12, R29, RZ ;  /* 0x0000001d0c0c7210 */ /* 0x000fe20007f7e0ff */
[----:B------:R-:W4:Y:S08]  /*53b40*/  LDL.LU R15, [R1+0xd04] ;  /* 0x000d0400010f7983 */ /* 0x000f300000300800 */
[----:B------:R1:W-:Y:S01]  /*53b50*/  LDGSTS.E [R3+0x1800], desc[UR6][R8.64], P1 ;  /* 0x0180000008037fae */ /* 0x0003e200089a1006 */
[----:B------:R-:W-:Y:S01]  /*53b60*/  ISETP.GT.AND P1, PT, R2, 0xb, PT ;  /* 0x0000000b0200780c */ /* 0x000fe20003f24270 */
[----:B-1----:R-:W-:-:S02]  /*53b70*/  IMAD.MOV.U32 R8, RZ, RZ, R0 ;  /* 0x000000ffff087224 */ /* 0x002fc400078e0000 */
[----:B------:R-:W-:Y:S01]  /*53b80*/  IMAD.MOV.U32 R9, RZ, RZ, R14 ;  /* 0x000000ffff097224 */ /* 0x000fe200078e000e */
[----:B------:R-:W-:Y:S01]  /*53b90*/  IADD3.X R18, PT, PT, R18, R28, RZ, P3, !PT ;  /* 0x0000001c12127210 */ /* 0x000fe20001ffe4ff */
[----:B------:R-:W4:Y:S04]  /*53ba0*/  LDL.LU R14, [R1+0xd20] ;  /* 0x000d2000010e7983 */ /* 0x000f280000300800 */
[----:B------:R1:W-:Y:S04]  /*53bb0*/  LDGSTS.E [R3+0x3800], desc[UR6][R8.64], P2 ;  /* 0x0380000008037fae */ /* 0x0003e800091a1006 */
[----:B------:R-:W4:Y:S01]  /*53bc0*/  LDL.LU R0, [R1+0xd00] ;  /* 0x000d000001007983 */ /* 0x000f220000300800 */
[----:B-1----:R-:W-:-:S02]  /*53bd0*/  SEL R8, RZ, 0x4, !P1 ;  /* 0x00000004ff087807 */ /* 0x002fc40004800000 */
[----:B------:R-:W-:Y:S02]  /*53be0*/  ISETP.GT.AND P1, PT, R2, 0xf, PT ;  /* 0x0000000f0200780c */ /* 0x000fe40003f24270 */
[----:B------:R-:W-:-:S04]  /*53bf0*/  SEL R8, R8, RZ, !P0 ;  /* 0x000000ff08087207 */ /* 0x000fc80004000000 */
[----:B------:R-:W-:Y:S02]  /*53c00*/  ISETP.NE.U32.AND P2, PT, R8, RZ, PT ;  /* 0x000000ff0800720c */ /* 0x000fe40003f45070 */
[----:B------:R-:W-:Y:S01]  /*53c10*/  SEL R8, RZ, 0x4, !P1 ;  /* 0x00000004ff087807 */ /* 0x000fe20004800000 */
[----:B------:R1:W-:Y:S03]  /*53c20*/  STL [R1+0xd60], R12 ;  /* 0x000d600c01007387 */ /* 0x0003e60000100800 */
[----:B------:R-:W-:Y:S01]  /*53c30*/  SEL R8, R8, RZ, !P0 ;  /* 0x000000ff08087207 */ /* 0x000fe20004000000 */
[----:B------:R1:W-:Y:S03]  /*53c40*/  STL [R1+0xd4c], R18 ;  /* 0x000d4c1201007387 */ /* 0x0003e60000100800 */
[----:B------:R-:W-:Y:S01]  /*53c50*/  ISETP.NE.U32.AND P1, PT, R8, RZ, PT ;  /* 0x000000ff0800720c */ /* 0x000fe20003f25070 */
[----:B------:R-:W-:Y:S01]  /*53c60*/  IMAD.MOV.U32 R8, RZ, RZ, R12 ;  /* 0x000000ffff087224 */ /* 0x000fe200078e000c */
[----:B---3--:R-:W-:-:S05]  /*53c70*/  IADD3 R10, P4, PT, R10, R29, RZ ;  /* 0x0000001d0a0a7210 */ /* 0x008fca0007f9e0ff */
[----:B------:R3:W-:Y:S04]  /*53c80*/  STL [R1+0xd40], R10 ;  /* 0x000d400a01007387 */ /* 0x0007e80000100800 */
[----:B-1----:R-:W4:Y:S01]  /*53c90*/  LDL.LU R12, [R1+0xce4] ;  /* 0x000ce400010c7983 */ /* 0x002f220000300800 */
[----:B--2---:R-:W-:Y:S02]  /*53ca0*/  IMAD.X R17, R17, 0x1, R28, P4 ;  /* 0x0000000111117824 */ /* 0x004fe400020e061c */
[----:B------:R-:W-:-:S03]  /*53cb0*/  IMAD.MOV.U32 R9, RZ, RZ, R18 ;  /* 0x000000ffff097224 */ /* 0x000fc600078e0012 */
[----:B------:R1:W-:Y:S04]  /*53cc0*/  STL [R1+0xd2c], R17 ;  /* 0x000d2c1101007387 */ /* 0x0003e80000100800 */
[----:B------:R2:W-:Y:S04]  /*53cd0*/  LDGSTS.E [R3+0x5800], desc[UR6][R8.64], P2 ;  /* 0x0580000008037fae */ /* 0x0005e800091a1006 */
[----:B------:R-:W4:Y:S01]  /*53ce0*/  LDL.LU R18, [R1+0xcc4] ;  /* 0x000cc40001127983 */ /* 0x000f220000300800 */
[----:B--2---:R-:W-:Y:S01]  /*53cf0*/  MOV R8, R10 ;  /* 0x0000000a00087202 */ /* 0x004fe20000000f00 */
[----:B------:R-:W-:-:S02]  /*53d00*/  IMAD.MOV.U32 R9, RZ, RZ, R17 ;  /* 0x000000ffff097224 */ /* 0x000fc400078e0011 */
[----:B---3--:R-:W2:Y:S04]  /*53d10*/  LDL.LU R10, [R1+0xce0] ;  /* 0x000ce000010a7983 */ /* 0x008ea80000300800 */
[----:B------:R3:W-:Y:S01]  /*53d20*/  LDGSTS.E [R3+0x7800], desc[UR6][R8.64], P1 ;  /* 0x0780000008037fae */ /* 0x0007e200089a1006 */
[-C--:B----4-:R-:W-:Y:S02]  /*53d30*/  IADD3 R14, P3, PT, R14, R29.reuse, RZ ;  /* 0x0000001d0e0e7210 */ /* 0x090fe40007f7e0ff */
[----:B------:R-:W-:-:S03]  /*53d40*/  IADD3 R0, P4, PT, R0, R29, RZ ;  /* 0x0000001d00007210 */ /* 0x000fc60007f9e0ff */
[----:B------:R-:W-:Y:S01]  /*53d50*/  IMAD.X R15, R15, 0x1, R28, P3 ;  /* 0x000000010f0f7824 */ /* 0x000fe200018e061c */
[----:B------:R-:W-:Y:S04]  /*53d60*/  STL [R1+0xd20], R14 ;  /* 0x000d200e01007387 */ /* 0x000fe80000100800 */
[----:B------:R4:W-:Y:S04]  /*53d70*/  STL [R1+0xd04], R15 ;  /* 0x000d040f01007387 */ /* 0x0009e80000100800 */
[----:B------:R-:W-:Y:S04]  /*53d80*/  STL [R1+0xd00], R0 ;  /* 0x000d000001007387 */ /* 0x000fe80000100800 */
[----:B-1----:R-:W2:Y:S01]  /*53d90*/  LDL.LU R17, [R1+0xca4] ;  /* 0x000ca40001117983 */ /* 0x002ea20000300800 */
[----:B---3--:R-:W-:-:S02]  /*53da0*/  IMAD.MOV.U32 R9, RZ, RZ, R15 ;  /* 0x000000ffff097224 */ /* 0x008fc400078e000f */
[----:B------:R-:W-:-:S05]  /*53db0*/  IMAD.X R12, R12, 0x1, R28, P4 ;  /* 0x000000010c0c7824 */ /* 0x000fca00020e061c */
[----:B------:R1:W-:Y:S04]  /*53dc0*/  STL [R1+0xce4], R12 ;  /* 0x000ce40c01007387 */ /* 0x0003e80000100800 */
[----:B----4-:R-:W3:Y:S01]  /*53dd0*/  LDL.LU R15, [R1+0xcc0] ;  /* 0x000cc000010f7983 */ /* 0x010ee20000300800 */
[----:B------:R-:W-:-:S04]  /*53de0*/  ISETP.GT.AND P1, PT, R2, 0x13, PT ;  /* 0x000000130200780c */ /* 0x000fc80003f24270 */
[----:B------:R-:W-:Y:S02]  /*53df0*/  SEL R8, RZ, 0x4, !P1 ;  /* 0x00000004ff087807 */ /* 0x000fe40004800000 */
[----:B------:R-:W-:Y:S02]  /*53e00*/  ISETP.GT.AND P1, PT, R2, 0x17, PT ;  /* 0x000000170200780c */ /* 0x000fe40003f24270 */
[----:B------:R-:W-:-:S04]  /*53e10*/  SEL R8, R8, RZ, !P0 ;  /* 0x000000ff08087207 */ /* 0x000fc80004000000 */
[----:B------:R-:W-:Y:S02]  /*53e20*/  ISETP.NE.U32.AND P2, PT, R8, RZ, PT ;  /* 0x000000ff0800720c */ /* 0x000fe40003f45070 */
[----:B------:R-:W-:-:S04]  /*53e30*/  SEL R8, RZ, 0x4, !P1 ;  /* 0x00000004ff087807 */ /* 0x000fc80004800000 */
[----:B------:R-:W-:-:S04]  /*53e40*/  SEL R8, R8, RZ, !P0 ;  /* 0x000000ff08087207 */ /* 0x000fc80004000000 */
[----:B------:R-:W-:Y:S02]  /*53e50*/  ISETP.NE.U32.AND P1, PT, R8, RZ, PT ;  /* 0x000000ff0800720c */ /* 0x000fe40003f25070 */
[----:B------:R-:W-:Y:S02]  /*53e60*/  MOV R8, R14 ;  /* 0x0000000e00087202 */ /* 0x000fe40000000f00 */
[----:B--2---:R-:W-:Y:S01]  /*53e70*/  IADD3 R10, P3, PT, R10, R29, RZ ;  /* 0x0000001d0a0a7210 */ /* 0x004fe20007f7e0ff */
[----:B------:R-:W2:Y:S04]  /*53e80*/  LDL.LU R14, [R1+0xc7c] ;  /* 0x000c7c00010e7983 */ /* 0x000ea80000300800 */
[----:B------:R4:W-:Y:S02]  /*53e90*/  LDGSTS.E [R3+0x9800], desc[UR6][R8.64], P2 ;  /* 0x0980000008037fae */ /* 0x0009e400091a1006 */
[----:B----4-:R-:W-:-:S02]  /*53ea0*/  IMAD.MOV.U32 R8, RZ, RZ, R0 ;  /* 0x000000ffff087224 */ /* 0x010fc400078e0000 */
[----:B------:R-:W-:Y:S02]  /*53eb0*/  IMAD.MOV.U32 R9, RZ, RZ, R12 ;  /* 0x000000ffff097224 */ /* 0x000fe400078e000c */
[----:B-1----:R-:W4:Y:S04]  /*53ec0*/  LDL.LU R12, [R1+0xca0] ;  /* 0x000ca000010c7983 */ /* 0x002f280000300800 */
[----:B------:R1:W-:Y:S01]  /*53ed0*/  LDGSTS.E [R3+0xb800], desc[UR6][R8.64], P1 ;  /* 0x0b80000008037fae */ /* 0x0003e200089a1006 */
[----:B------:R-:W-:Y:S02]  /*53ee0*/  ISETP.GT.AND P1, PT, R2, 0x1b, PT ;  /* 0x0000001b0200780c */ /* 0x000fe40003f24270 */
[----:B------:R-:W-:Y:S01]  /*53ef0*/  IADD3.X R18, PT, PT, R18, R28, RZ, P3, !PT ;  /* 0x0000001c12127210 */ /* 0x000fe20001ffe4ff */
[----:B------:R-:W2:Y:S01]  /*53f00*/  LDL.LU R0, [R1+0xc98] ;  /* 0x000c980001007983 */ /* 0x000ea20000300800 */
        /* <DEDUP_REMOVED lines=11> */
[----:B------:R-:W-:Y:S04]  /*53fc0*/  STL [R1+0xcc0], R15 ;  /* 0x000cc00f01007387 */ /* 0x000fe80000100800 */
[----:B-1----:R-:W3:Y:S01]  /*53fd0*/  LDL.LU R10, [R1+0xc5c] ;  /* 0x000c5c00010a7983 */ /* 0x002ee20000300800 */
[----:B------:R-:W-:Y:S02]  /*53fe0*/  IMAD.X R17, R17, 0x1, R28, P4 ;  /* 0x0000000111117824 */ /* 0x000fe400020e061c */
[----:B------:R-:W-:-:S03]  /*53ff0*/  IMAD.MOV.U32 R9, RZ, RZ, R18 ;  /* 0x000000ffff097224 */ /* 0x000fc600078e0012 */
[----:B------:R1:W-:Y:S04]  /*54000*/  STL [R1+0xca4], R17 ;  /* 0x000ca41101007387 */ /* 0x0003e80000100800 */
[----:B------:R-:W3:Y:S04]  /*54010*/  LDL.LU R19, [R1+0xc3c] ;  /* 0x000c3c0001137983 */ /* 0x000ee80000300800 */
[----:B------:R1:W-:Y:S02]  /*54020*/  LDGSTS.E [R3+0xd800], desc[UR6][R8.64], P2 ;  /* 0x0d80000008037fae */ /* 0x0003e400091a1006 */
[----:B-1----:R-:W-:Y:S01]  /*54030*/  MOV R8, R15 ;  /* 0x0000000f00087202 */ /* 0x002fe20000000f00 */
[----:B------:R-:W-:-:S05]  /*54040*/  IMAD.MOV.U32 R9, RZ, RZ, R17 ;  /* 0x000000ffff097224 */ /* 0x000fca00078e0011 */
[----:B------:R1:W-:Y:S01]  /*54050*/  LDGSTS.E [R3+0xf800], desc[UR6][R8.64], P1 ;  /* 0x0f80000008037fae */ /* 0x0003e200089a1006 */
[-C--:B----4-:R-:W-:Y:S02]  /*54060*/  IADD3 R12, P3, PT, R12, R29.reuse, RZ ;  /* 0x0000001d0c0c7210 */ /* 0x090fe40007f7e0ff */
[----:B--2---:R-:W-:-:S03]  /*54070*/  IADD3 R0, P4, PT, R0, R29, RZ ;  /* 0x0000001d00007210 */ /* 0x004fc60007f9e0ff */
[----:B------:R-:W-:Y:S01]  /*54080*/  IMAD.X R14, R14, 0x1, R28, P3 ;  /* 0x000000010e0e7824 */ /* 0x000fe200018e061c */
[----:B------:R-:W-:Y:S04]  /*54090*/  STL [R1+0xca0], R12 ;  /* 0x000ca00c01007387 */ /* 0x000fe80000100800 */
[----:B------:R2:W-:Y:S04]  /*540a0*/  STL [R1+0xc7c], R14 ;  /* 0x000c7c0e01007387 */ /* 0x0005e80000100800 */
[----:B------:R-:W-:Y:S04]  /*540b0*/  STL [R1+0xc98], R0 ;  /* 0x000c980001007387 */ /* 0x000fe80000100800 */
[----:B------:R-:W4:Y:S01]  /*540c0*/  LDL.LU R18, [R1+0xc78] ;  /* 0x000c780001127983 */ /* 0x000f220000300800 */
[----:B------:R-:W-:-:S04]  /*540d0*/  ISETP.GT.AND P1, PT, R2, 0x23, PT ;  /* 0x000000230200780c */ /* 0x000fc80003f24270 */
[----:B-1----:R-:W-:Y:S02]  /*540e0*/  SEL R8, RZ, 0x4, !P1 ;  /* 0x00000004ff087807 */ /* 0x002fe40004800000 */
[----:B------:R-:W-:Y:S02]  /*540f0*/  ISETP.GT.AND P1, PT, R2, 0x27, PT ;  /* 0x000000270200780c */ /* 0x000fe40003f24270 */
[----:B------:R-:W-:-:S04]  /*54100*/  SEL R8, R8, RZ, !P0 ;  /* 0x000000ff08087207 */ /* 0x000fc80004000000 */
[----:B------:R-:W-:Y:S02]  /*54110*/  ISETP.NE.U32.AND P2, PT, R8, RZ, PT ;  /* 0x000000ff0800720c */ /* 0x000fe40003f45070 */
[----:B------:R-:W-:-:S04]  /*54120*/  SEL R8, RZ, 0x4, !P1 ;  /* 0x00000004ff087807 */ /* 0x000fc80004800000 */
[----:B------:R-:W-:Y:S01]  /*54130*/  SEL R8, R8, RZ, !P0 ;  /* 0x000000ff08087207 */ /* 0x000fe20004000000 */
[----:B------:R-:W-:-:S03]  /*54140*/  IMAD.MOV.U32 R9, RZ, RZ, R14 ;  /* 0x000000ffff097224 */ /* 0x000fc600078e000e */
[----:B------:R-:W-:Y:S02]  /*54150*/  ISETP.NE.U32.AND P1, PT, R8, RZ, PT ;  /* 0x000000ff0800720c */ /* 0x000fe40003f25070 */
[----:B------:R-:W-:-:S05]  /*54160*/  MOV R8, R12 ;  /* 0x0000000c00087202 */ /* 0x000fca0000000f00 */
[----:B------:R1:W-:Y:S02]  /*54170*/  LDGSTS.E [R3+0x11800], desc[UR6][R8.64], P2 ;  /* 0x1180000008037fae */ /* 0x0003e400091a1006 */
[----:B-1----:R-:W-:Y:S02]  /*54180*/  IMAD.MOV.U32 R8, RZ, RZ, R0 ;  /* 0x000000ffff087224 */ /* 0x002fe400078e0000 */
[----:B---3--:R-:W-:-:S05]  /*54190*/  IMAD.X R10, R10, 0x1, R28, P4 ;  /* 0x000000010a0a7824 */ /* 0x008fca00020e061c */
[----:B------:R1:W-:Y:S04]  /*541a0*/  STL [R1+0xc5c], R10 ;  /* 0x000c5c0a01007387 */ /* 0x0003e80000100800 */
[----:B------:R-:W3:Y:S04]  /*541b0*/  LDL.LU R17, [R1+0xc1c] ;  /* 0x000c1c0001117983 */ /* 0x000ee80000300800 */
[----:B------:R-:W3:Y:S04]  /*541c0*/  LDL.LU R15, [R1+0xc58] ;  /* 0x000c5800010f7983 */ /* 0x000ee80000300800 */
[----:B--2---:R-:W2:Y:S04]  /*541d0*/  LDL.LU R14, [R1+0xbfc] ;  /* 0x000bfc00010e7983 */ /* 0x004ea80000300800 */
[----:B------:R-:W2:Y:S01]  /*541e0*/  LDL.LU R12, [R1+0xc38] ;  /* 0x000c3800010c7983 */ /* 0x000ea20000300800 */
[----:B------:R-:W-:-:S03]  /*541f0*/  IMAD.MOV.U32 R9, RZ, RZ, R10 ;  /* 0x000000ffff097224 */ /* 0x000fc600078e000a */
[----:B-1----:R-:W2:Y:S04]  /*54200*/  LDL.LU R10, [R1+0x7b8] ;  /* 0x0007b800010a7983 */ /* 0x002ea80000300800 */
[----:B------:R-:W2:Y:S04]  /*54210*/  LDL.LU R0, [R1+0xc18] ;  /* 0x000c180001007983 */ /* 0x000ea80000300800 */
[----:B------:R1:W-:Y:S01]  /*54220*/  LDGSTS.E [R3+0x13800], desc[UR6][R8.64], P1 ;  /* 0x1380000008037fae */ /* 0x0003e200089a1006 */
[----:B------:R-:W-:-:S04]  /*54230*/  ISETP.GT.AND P1, PT, R2, 0x2b, PT ;  /* 0x0000002b0200780c */ /* 0x000fc80003f24270 */
[----:B-1----:R-:W-:Y:S02]  /*54240*/  SEL R8, RZ, 0x4, !P1 ;  /* 0x00000004ff087807 */ /* 0x002fe40004800000 */
[----:B------:R-:W-:Y:S02]  /*54250*/  ISETP.GT.AND P1, PT, R2, 0x2f, PT ;  /* 0x0000002f0200780c */ /* 0x000fe40003f24270 */
[----:B------:R-:W-:-:S04]  /*54260*/  SEL R8, R8, RZ, !P0 ;  /* 0x000000ff08087207 */ /* 0x000fc80004000000 */
[----:B------:R-:W-:Y:S02]  /*54270*/  ISETP.NE.U32.AND P2, PT, R8, RZ, PT ;  /* 0x000000ff0800720c */ /* 0x000fe40003f45070 */
[----:B------:R-:W-:-:S04]  /*54280*/  SEL R8, RZ, 0x4, !P1 ;  /* 0x00000004ff087807 */ /* 0x000fc80004800000 */
[----:B------:R-:W-:Y:S02]  /*54290*/  SEL R8, R8, RZ, !P0 ;  /* 0x000000ff08087207 */ /* 0x000fe40004000000 */
[----:B----4-:R-:W-:Y:S02]  /*542a0*/  IADD3 R18, P3, PT, R18, R29, RZ ;  /* 0x0000001d12127210 */ /* 0x010fe40007f7e0ff */
[----:B------:R-:W-:Y:S02]  /*542b0*/  ISETP.NE.U32.AND P1, PT, R8, RZ, PT ;  /* 0x000000ff0800720c */ /* 0x000fe40003f25070 */
[----:B------:R-:W-:Y:S01]  /*542c0*/  IADD3.X R19, PT, PT, R19, R28, RZ, P3, !PT ;  /* 0x0000001c13137210 */ /* 0x000fe20001ffe4ff */
[----:B------:R-:W-:-:S04]  /*542d0*/  IMAD.MOV.U32 R8, RZ, RZ, R18 ;  /* 0x000000ffff087224 */ /* 0x000fc800078e0012 */
[----:B------:R-:W-:-:S05]  /*542e0*/  IMAD.MOV.U32 R9, RZ, RZ, R19 ;  /* 0x000000ffff097224 */ /* 0x000fca00078e0013 */
[----:B------:R1:W-:Y:S04]  /*542f0*/  LDGSTS.E [R3+0x15800], desc[UR6][R8.64], P2 ;  /* 0x1580000008037fae */ /* 0x0003e800091a1006 */
[----:B------:R-:W-:Y:S04]  /*54300*/  STL [R1+0xc78], R18 ;  /* 0x000c781201007387 */ /* 0x000fe80000100800 */
[----:B------:R-:W-:Y:S01]  /*54310*/  STL [R1+0xc3c], R19 ;  /* 0x000c3c1301007387 */ /* 0x000fe20000100800 */
[----:B---3--:R-:W-:-:S05]  /*54320*/  IADD3 R15, P4, PT, R15, R29, RZ ;  /* 0x0000001d0f0f7210 */ /* 0x008fca0007f9e0ff */
[----:B------:R-:W-:Y:S01]  /*54330*/  IMAD.X R17, R17, 0x1, R28, P4 ;  /* 0x0000000111117824 */ /* 0x000fe200020e061c */
[----:B-1----:R-:W-:-:S03]  /*54340*/  MOV R8, R15 ;  /* 0x0000000f00087202 */ /* 0x002fc60000000f00 */
[----:B------:R-:W-:-:S05]  /*54350*/  IMAD.MOV.U32 R9, RZ, RZ, R17 ;  /* 0x000000ffff097224 */ /* 0x000fca00078e0011 */
[----:B------:R1:W-:Y:S01]  /*54360*/  LDGSTS.E [R3+0x17800], desc[UR6][R8.64], P1 ;  /* 0x1780000008037fae */ /* 0x0003e200089a1006 */
[----:B------:R-:W-:Y:S02]  /*54370*/  ISETP.GT.AND P1, PT, R2, 0x33, PT ;  /* 0x000000330200780c */ /* 0x000fe40003f24270 */
[----:B--2---:R-:W-:Y:S02]  /*54380*/  IADD3 R12, P3, PT, R12, R29, RZ ;  /* 0x0000001d0c0c7210 */ /* 0x004fe40007f7e0ff */
[----:B-1----:R-:W-:Y:S02]  /*54390*/  SEL R8, RZ, 0x4, !P1 ;  /* 0x00000004ff087807 */ /* 0x002fe40004800000 */
[----:B------:R-:W-:Y:S02]  /*543a0*/  ISETP.GT.AND P1, PT, R2, 0x37, PT ;  /* 0x000000370200780c */ /* 0x000fe40003f24270 */
[----:B------:R-:W-:-:S04]  /*543b0*/  SEL R8, R8, RZ, !P0 ;  /* 0x000000ff08087207 */ /* 0x000fc80004000000 */
[----:B------:R-:W-:Y:S02]  /*543c0*/  ISETP.NE.U32.AND P2, PT, R8, RZ, PT ;  /* 0x000000ff0800720c */ /* 0x000fe40003f45070 */
[----:B------:R-:W-:Y:S02]  /*543d0*/  SEL R8, RZ, 0x4, !P1 ;  /* 0x00000004ff087807 */ /* 0x000fe40004800000 */
[----:B------:R-:W-:Y:S01]  /*543e0*/  IADD3 R0, P4, PT, R0, R29, RZ ;  /* 0x0000001d00007210 */ /* 0x000fe20007f9e0ff */
[--C-:B------:R-:W-:Y:S01]  /*543f0*/  IMAD.X R14, R14, 0x1, R28.reuse, P3 ;  /* 0x000000010e0e7824 */ /* 0x100fe200018e061c */
[----:B------:R-:W-:Y:S01]  /*54400*/  SEL R8, R8, RZ, !P0 ;  /* 0x000000ff08087207 */ /* 0x000fe20004000000 */
[----:B------:R-:W-:Y:S02]  /*54410*/  STL [R1+0xc58], R15 ;  /* 0x000c580f01007387 */ /* 0x000fe40000100800 */
[----:B------:R-:W-:Y:S02]  /*54420*/  IMAD.X R10, R10, 0x1, R28, P4 ;  /* 0x000000010a0a7824 */ /* 0x000fe400020e061c */
[----:B------:R-:W-:Y:S01]  /*54430*/  STL [R1+0xc1c], R17 ;  /* 0x000c1c1101007387 */ /* 0x000fe20000100800 */
[----:B------:R-:W-:-:S02]  /*54440*/  ISETP.NE.U32.AND P1, PT, R8, RZ, PT ;  /* 0x000000ff0800720c */ /* 0x000fc40003f25070 */
[----:B------:R-:W-:Y:S01]  /*54450*/  MOV R8, R12 ;  /* 0x0000000c00087202 */ /* 0x000fe20000000f00 */
[----:B------:R-:W-:Y:S01]  /*54460*/  IMAD.MOV.U32 R9, RZ, RZ, R14 ;  /* 0x000000ffff097224 */ /* 0x000fe200078e000e */
[----:B------:R-:W-:Y:S04]  /*54470*/  STL [R1+0xc38], R12 ;  /* 0x000c380c01007387 */ /* 0x000fe80000100800 */
[----:B------:R1:W-:Y:S04]  /*54480*/  STL [R1+0xbfc], R14 ;  /* 0x000bfc0e01007387 */ /* 0x0003e80000100800 */
[----:B------:R-:W-:Y:S04]  /*54490*/  STL [R1+0xc18], R0 ;  /* 0x000c180001007387 */ /* 0x000fe80000100800 */
[----:B------:R2:W-:Y:S04]  /*544a0*/  STL [R1+0x7b8], R10 ;  /* 0x0007b80a01007387 */ /* 0x0005e80000100800 */
[----:B------:R3:W-:Y:S04]  /*544b0*/  LDGSTS.E [R3+0x19800], desc[UR6][R8.64], P2 ;  /* 0x1980000008037fae */ /* 0x0007e800091a1006 */
[----:B-1----:R-:W4:Y:S04]  /*544c0*/  LDL.LU R14, [R1+0x7d4] ;  /* 0x0007d400010e7983 */ /* 0x002f280000300800 */
[----:B------:R-:W4:Y:S01]  /*544d0*/  LDL.LU R12, [R1+0x7d8] ;  /* 0x0007d800010c7983 */ /* 0x000f220000300800 */
[----:B---3--:R-:W-:-:S02]  /*544e0*/  IMAD.MOV.U32 R9, RZ, RZ, R10 ;  /* 0x000000ffff097224 */ /* 0x008fc400078e000a */
[----:B------:R-:W-:Y:S01]  /*544f0*/  IMAD.MOV.U32 R8, RZ, RZ, R0 ;  /* 0x000000ffff087224 */ /* 0x000fe200078e0000 */
[----:B--2---:R-:W2:Y:S04]  /*54500*/  LDL.LU R10, [R1+0x7f4] ;  /* 0x0007f400010a7983 */ /* 0x004ea80000300800 */
[----:B------:R-:W3:Y:S04]  /*54510*/  LDL.LU R0, [R1+0x7f8] ;  /* 0x0007f80001007983 */ /* 0x000ee80000300800 */
[----:B------:R-:W2:Y:S04]  /*54520*/  LDL.LU R26, [R1+0x68] ;  /* 0x00006800011a7983 */ /* 0x000ea80000300800 */
[----:B------:R-:W2:Y:S04]  /*54530*/  LDL.LU R27, [R1+0x6c] ;  /* 0x00006c00011b7983 */ /* 0x000ea80000300800 */
[----:B------:R1:W-:Y:S01]  /*54540*/  LDGSTS.E [R3+0x1b800], desc[UR6][R8.64], P1 ;  /* 0x1b80000008037fae */ /* 0x0003e200089a1006 */
[----:B------:R-:W-:-:S03]  /*54550*/  ISETP.GT.AND P1, PT, R2, 0x3b, PT ;  /* 0x0000003b0200780c */ /* 0x000fc60003f24270 */
[----:B------:R-:W2:Y:S04]  /*54560*/  LDL.LU R20, [R1+0x420] ;  /* 0x0004200001147983 */ /* 0x000ea80000300800 */
[----:B------:R-:W2:Y:S04]  /*54570*/  LDL.LU R21, [R1+0x424] ;  /* 0x0004240001157983 */ /* 0x000ea80000300800 */
[----:B------:R-:W2:Y:S04]  /*54580*/  LDL.LU R22, [R1+0x428] ;  /* 0x0004280001167983 */ /* 0x000ea80000300800 */
[----:B------:R-:W2:Y:S01]  /*54590*/  LDL.LU R23, [R1+0x42c] ;  /* 0x00042c0001177983 */ /* 0x000ea20000300800 */
[----:B-1----:R-:W-:-:S02]  /*545a0*/  SEL R8, RZ, 0x4, !P1 ;  /* 0x00000004ff087807 */ /* 0x002fc40004800000 */
[----:B------:R-:W-:Y:S02]  /*545b0*/  ISETP.GT.AND P1, PT, R2, 0x3f, PT ;  /* 0x0000003f0200780c */ /* 0x000fe40003f24270 */
[----:B------:R-:W-:-:S04]  /*545c0*/  SEL R8, R8, RZ, !P0 ;  /* 0x000000ff08087207 */ /* 0x000fc80004000000 */
[----:B------:R-:W-:Y:S02]  /*545d0*/  ISETP.NE.U32.AND P2, PT, R8, RZ, PT ;  /* 0x000000ff0800720c */ /* 0x000fe40003f45070 */
[----:B------:R-:W-:-:S04]  /*545e0*/  SEL R8, RZ, 0x4, !P1 ;  /* 0x00000004ff087807 */ /* 0x000fc80004800000 */
[----:B------:R-:W-:-:S04]  /*545f0*/  SEL R8, R8, RZ, !P0 ;  /* 0x000000ff08087207 */ /* 0x000fc80004000000 */
[----:B------:R-:W-:Y:S02]  /*54600*/  ISETP.NE.U32.AND P1, PT, R8, RZ, PT ;  /* 0x000000ff0800720c */ /* 0x000fe40003f25070 */
[----:B----4-:R-:W-:-:S04]  /*54610*/  IADD3 R12, P3, PT, R12, R29, RZ ;  /* 0x0000001d0c0c7210 */ /* 0x010fc80007f7e0ff */
[----:B------:R-:W-:Y:S02]  /*54620*/  IADD3.X R14, PT, PT, R14, R28, RZ, P3, !PT ;  /* 0x0000001c0e0e7210 */ /* 0x000fe40001ffe4ff */
[----:B---3--:R-:W-:Y:S01]  /*54630*/  IADD3 R0, P4, PT, R0, R29, RZ ;  /* 0x0000001d00007210 */ /* 0x008fe20007f9e0ff */
[----:B------:R-:W-:Y:S04]  /*54640*/  STL [R1+0x7d8], R12 ;  /* 0x0007d80c01007387 */ /* 0x000fe80000100800 */
[----:B------:R1:W-:Y:S01]  /*54650*/  STL [R1+0x7d4], R14 ;  /* 0x0007d40e01007387 */ /* 0x0003e20000100800 */
[----:B--2---:R-:W-:Y:S02]  /*54660*/  IMAD.X R10, R10, 0x1, R28, P4 ;  /* 0x000000010a0a7824 */ /* 0x004fe400020e061c */
[----:B------:R-:W-:Y:S01]  /*54670*/  IMAD.MOV.U32 R8, RZ, RZ, R12 ;  /* 0x000000ffff087224 */ /* 0x000fe200078e000c */
[----:B------:R-:W-:Y:S01]  /*54680*/  STL [R1+0x7f8], R0 ;  /* 0x0007f80001007387 */ /* 0x000fe20000100800 */
[----:B------:R-:W-:-:S03]  /*54690*/  IMAD.MOV.U32 R9, RZ, RZ, R14 ;  /* 0x000000ffff097224 */ /* 0x000fc600078e000e */
[----:B------:R2:W-:Y:S04]  /*546a0*/  STL [R1+0x7f4], R10 ;  /* 0x0007f40a01007387 */ /* 0x0005e80000100800 */
[----:B------:R-:W3:Y:S04]  /*546b0*/  LDL.LU R17, [R1+0x814] ;  /* 0x0008140001117983 */ /* 0x000ee80000300800 */
[----:B------:R-:W4:Y:S04]  /*546c0*/  LDL.LU R15, [R1+0x818] ;  /* 0x00081800010f7983 */ /* 0x000f280000300800 */
[----:B------:R2:W-:Y:S04]  /*546d0*/  LDGSTS.E [R3+0x1d800], desc[UR6][R8.64], P2 ;  /* 0x1d80000008037fae */ /* 0x0005e800091a1006 */
[----:B-1----:R-:W3:Y:S04]  /*546e0*/  LDL.LU R14, [R1+0x834] ;  /* 0x00083400010e7983 */ /* 0x002ee80000300800 */
[----:B------:R-:W3:Y:S01]  /*546f0*/  LDL.LU R12, [R1+0x838] ;  /* 0x00083800010c7983 */ /* 0x000ee20000300800 */
[----:B--2---:R-:W-:Y:S01]  /*54700*/  IMAD.MOV.U32 R9, RZ, RZ, R10 ;  /* 0x000000ffff097224 */ /* 0x004fe200078e000a */
[----:B------:R-:W-:-:S02]  /*54710*/  MOV R8, R0 ;  /* 0x0000000000087202 */ /* 0x000fc40000000f00 */
[----:B------:R-:W2:Y:S04]  /*54720*/  LDL.LU R10, [R1+0x854] ;  /* 0x00085400010a7983 */ /* 0x000ea80000300800 */
[----:B------:R-:W2:Y:S01]  /*54730*/  LDL.LU R0, [R1+0x858] ;  /* 0x0008580001007983 */ /* 0x000ea20000300800 */
[----:B------:R-:W-:Y:S03]  /*54740*/  HMMA.1688.F32.TF32 R20, R4, R26, R20 ;  /* 0x0000001a0414723c */ /* 0x000fe60000081014 */
[----:B------:R1:W-:Y:S01]  /*54750*/  LDGSTS.E [R3+0x1f800], desc[UR6][R8.64], P1 ;  /* 0x1f80000008037fae */ /* 0x0003e200089a1006 */
[C---:B------:R-:W-:Y:S02]  /*54760*/  ISETP.GT.AND P1, PT, R2.reuse, 0x43, PT ;  /* 0x000000430200780c */ /* 0x040fe40003f24270 */
[----:B------:R-:W-:-:S02]  /*54770*/  ISETP.GT.AND P2, PT, R2, 0x47, PT ;  /* 0x000000470200780c */ /* 0x000fc40003f44270 */
[----:B------:R-:W-:Y:S02]  /*54780*/  ISETP.GT.AND P3, PT, R2, 0x4b, PT ;  /* 0x0000004b0200780c */ /* 0x000fe40003f64270 */
[----:B-1----:R-:W-:-:S04]  /*54790*/  SEL R8, RZ, 0x4, !P1 ;  /* 0x00000004ff087807 */ /* 0x002fc80004800000 */
[----:B------:R-:W-:Y:S02]  /*547a0*/  SEL R8, R8, RZ, !P0 ;  /* 0x000000ff08087207 */ /* 0x000fe40004000000 */
[----:B------:R-:W-:Y:S02]  /*547b0*/  SEL R9, RZ, 0x4, !P2 ;  /* 0x00000004ff097807 */ /* 0x000fe40005000000 */
[----:B------:R-:W-:Y:S02]  /*547c0*/  ISETP.NE.U32.AND P1, PT, R8, RZ, PT ;  /* 0x000000ff0800720c */ /* 0x000fe40003f25070 */
[----:B------:R-:W-:Y:S02]  /*547d0*/  SEL R8, RZ, 0x4, !P3 ;  /* 0x00000004ff087807 */ /* 0x000fe40005800000 */
[----:B------:R-:W-:Y:S02]  /*547e0*/  SEL R9, R9, RZ, !P0 ;  /* 0x000000ff09097207 */ /* 0x000fe40004000000 */
[----:B------:R-:W-:-:S02]  /*547f0*/  SEL R8, R8, RZ, !P0 ;  /* 0x000000ff08087207 */ /* 0x000fc40004000000 */
[----:B------:R-:W-:Y:S02]  /*54800*/  ISETP.NE.U32.AND P2, PT, R9, RZ, PT ;  /* 0x000000ff0900720c */ /* 0x000fe40003f45070 */
[----:B------:R-:W-:Y:S02]  /*54810*/  ISETP.NE.U32.AND P3, PT, R8, RZ, PT ;  /* 0x000000ff0800720c */ /* 0x000fe40003f65070 */
[-C--:B----4-:R-:W-:Y:S02]  /*54820*/  IADD3 R15, P4, PT, R15, R29.reuse, RZ ;  /* 0x0000001d0f0f7210 */ /* 0x090fe40007f9e0ff */
[----:B---3--:R-:W-:-:S03]  /*54830*/  IADD3 R12, P5, PT, R12, R29, RZ ;  /* 0x0000001d0c0c7210 */ /* 0x008fc60007fbe0ff */
[--C-:B------:R-:W-:Y:S01]  /*54840*/  IMAD.X R17, R17, 0x1, R28.reuse, P4 ;  /* 0x0000000111117824 */ /* 0x100fe200020e061c */
[----:B------:R-:W-:Y:S04]  /*54850*/  STL [R1+0x818], R15 ;  /* 0x0008180f01007387 */ /* 0x000fe80000100800 */
[----:B------:R-:W-:Y:S01]  /*54860*/  STL [R1+0x838], R12 ;  /* 0x0008380c01007387 */ /* 0x000fe20000100800 */
[----:B------:R-:W-:-:S03]  /*54870*/  IMAD.X R14, R14, 0x1, R28, P5 ;  /* 0x000000010e0e7824 */ /* 0x000fc600028e061c */
[----:B------:R-:W-:Y:S04]  /*54880*/  STL [R1+0x814], R17 ;  /* 0x0008141101007387 */ /* 0x000fe80000100800 */
[----:B------:R1:W-:Y:S01]  /*54890*/  STL.64 [R1+0x430], R20 ;  /* 0x0004301401007387 */ /* 0x0003e20000100a00 */
[----:B--2---:R-:W-:-:S03]  /*548a0*/  IADD3 R0, P6, PT, R0, R29, RZ ;  /* 0x0000001d00007210 */ /* 0x004fc60007fde0ff */
[----:B------:R2:W-:Y:S01]  /*548b0*/  STL.64 [R1+0x438], R22 ;  /* 0x0004381601007387 */ /* 0x0005e20000100a00 */
[----:B------:R-:W-:-:S03]  /*548c0*/  IADD3.X R10, PT, PT, R10, R28, RZ, P6, !PT ;  /* 0x0000001c0a0a7210 */ /* 0x000fc600037fe4ff */
[----:B------:R-:W-:Y:S04]  /*548d0*/  STL [R1+0x858], R0 ;  /* 0x0008580001007387 */ /* 0x000fe80000100800 */
[----:B------:R3:W-:Y:S04]  /*548e0*/  STL [R1+0x834], R14 ;  /* 0x0008340e01007387 */ /* 0x0007e80000100800 */
[----:B------:R4:W-:Y:S04]  /*548f0*/  STL [R1+0x854], R10 ;  /* 0x0008540a01007387 */ /* 0x0009e80000100800 */
[----:B------:R-:W4:Y:S04]  /*54900*/  LDL.LU R26, [R1+0x58] ;  /* 0x00005800011a7983 */ /* 0x000f280000300800 */
[----:B------:R-:W4:Y:S04]  /*54910*/  LDL.LU R27, [R1+0x5c] ;  /* 0x00005c00011b7983 */ /* 0x000f280000300800 */
[----:B-1----:R-:W4:Y:S04]  /*54920*/  LDL.LU R20, [R1+0x440] ;  /* 0x0004400001147983 */ /* 0x002f280000300800 */
[----:B------:R-:W4:Y:S01]  /*54930*/  LDL.LU R21, [R1+0x444] ;  /* 0x0004440001157983 */ /* 0x000f220000300800 */
[----:B------:R-:W-:-:S02]  /*54940*/  IMAD.MOV.U32 R8, RZ, RZ, R15 ;  /* 0x000000ffff087224 */ /* 0x000fc400078e000f */
[----:B------:R-:W-:Y:S01]  /*54950*/  IMAD.MOV.U32 R9, RZ, RZ, R17 ;  /* 0x000000ffff097224 */ /* 0x000fe200078e0011 */
[----:B--2---:R-:W2:Y:S04]  /*54960*/  LDL.LU R22, [R1+0x448] ;  /* 0x0004480001167983 */ /* 0x004ea80000300800 */
[----:B------:R-:W2:Y:S04]  /*54970*/  LDL.LU R23, [R1+0x44c] ;  /* 0x00044c0001177983 */ /* 0x000ea80000300800 */
[----:B------:R1:W-:Y:S04]  /*54980*/  LDGSTS.E [R3+0x21800], desc[UR6][R8.64], P1 ;  /* 0x2180000008037fae */ /* 0x0003e800089a1006 */
[----:B------:R-:W2:Y:S01]  /*54990*/  LDL.LU R15, [R1+0x874] ;  /* 0x00087400010f7983 */ /* 0x000ea20000300800 */
[----:B-1----:R-:W-:Y:S01]  /*549a0*/  IMAD.MOV.U32 R8, RZ, RZ, R12 ;  /* 0x000000ffff087224 */ /* 0x002fe200078e000c */
[----:B------:R-:W-:-:S02]  /*549b0*/  MOV R9, R14 ;  /* 0x0000000e00097202 */ /* 0x000fc40000000f00 */
[----:B---3--:R-:W3:Y:S04]  /*549c0*/  LDL.LU R14, [R1+0x878] ;  /* 0x00087800010e7983 */ /* 0x008ee80000300800 */
[----:B------:R1:W-:Y:S02]  /*549d0*/  LDGSTS.E [R3+0x23800], desc[UR6][R8.64], P2 ;  /* 0x2380000008037fae */ /* 0x0003e400091a1006 */
[----:B-1----:R-:W-:Y:S02]  /*549e0*/  IMAD.MOV.U32 R9, RZ, RZ, R10 ;  /* 0x000000ffff097224 */ /* 0x002fe400078e000a */
[----:B------:R-:W-:Y:S01]  /*549f0*/  IMAD.MOV.U32 R8, RZ, RZ, R0 ;  /* 0x000000ffff087224 */ /* 0x000fe200078e0000 */
[----:B----4-:R-:W4:Y:S04]  /*54a00*/  LDL.LU R10, [R1+0x894] ;  /* 0x00089400010a7983 */ /* 0x010f280000300800 */
[----:B------:R-:W4:Y:S01]  /*54a10*/  LDL.LU R0, [R1+0x898] ;  /* 0x0008980001007983 */ /* 0x000f220000300800 */
[----:B------:R-:W-:-:S03]  /*54a20*/  ISETP.GT.AND P1, PT, R2, 0x4f, PT ;  /* 0x0000004f0200780c */ /* 0x000fc60003f24270 */
[----:B------:R1:W-:Y:S01]  /*54a30*/  LDGSTS.E [R3+0x25800], desc[UR6][R8.64], P3 ;  /* 0x2580000008037fae */ /* 0x0003e200099a1006 */
[C---:B------:R-:W-:Y:S02]  /*54a40*/  ISETP.GT.AND P4, PT, R2.reuse, 0x5b, PT ;  /* 0x0000005b0200780c */ /* 0x040fe40003f84270 */
[----:B-1----:R-:W-:Y:S02]  /*54a50*/  SEL R8, RZ, 0x4, !P1 ;  /* 0x00000004ff087807 */ /* 0x002fe40004800000 */
[----:B------:R-:W-:Y:S02]  /*54a60*/  ISETP.GT.AND P1, PT, R2, 0x53, PT ;  /* 0x000000530200780c */ /* 0x000fe40003f24270 */
[----:B------:R-:W-:Y:S02]  /*54a70*/  SEL R8, R8, RZ, !P0 ;  /* 0x000000ff08087207 */ /* 0x000fe40004000000 */
[----:B------:R-:W-:Y:S02]  /*54a80*/  SEL R9, RZ, 0x4, !P1 ;  /* 0x00000004ff097807 */ /* 0x000fe40004800000 */
[----:B------:R-:W-:-:S02]  /*54a90*/  ISETP.NE.U32.AND P1, PT, R8, RZ, PT ;  /* 0x000000ff0800720c */ /* 0x000fc40003f25070 */
[----:B------:R-:W-:Y:S02]  /*54aa0*/  SEL R8, R9, RZ, !P0 ;  /* 0x000000ff09087207 */ /* 0x000fe40004000000 */
[----:B------:R-:W-:Y:S02]  /*54ab0*/  ISETP.GT.AND P3, PT, R2, 0x57, PT ;  /* 0x000000570200780c */ /* 0x000fe40003f64270 */
[----:B------:R-:W-:Y:S02]  /*54ac0*/  ISETP.NE.U32.AND P2, PT, R8, RZ, PT ;  /* 0x000000ff0800720c */ /* 0x000fe40003f45070 */
[----:B------:R-:W-:Y:S02]  /*54ad0*/  SEL R8, RZ, 0x4, !P4 ;  /* 0x00000004ff087807 */ /* 0x000fe40006000000 */
[----:B------:R-:W-:Y:S02]  /*54ae0*/  SEL R9, RZ, 0x4, !P3 ;  /* 0x00000004ff097807 */ /* 0x000fe40005800000 */
[----:B------:R-:W-:-:S02]  /*54af0*/  ISETP.GT.AND P3, PT, R2, 0x5f, PT ;  /* 0x0000005f0200780c */ /* 0x000fc40003f64270 */
[----:B------:R-:W-:-:S04]  /*54b00*/  SEL R8, R8, RZ, !P0 ;  /* 0x000000ff08087207 */ /* 0x000fc80004000000 */
[----:B------:R-:W-:Y:S02]  /*54b10*/  ISETP.NE.U32.AND P4, PT, R8, RZ, PT ;  /* 0x000000ff0800720c */ /* 0x000fe40003f85070 */
[----:B------:R-:W-:Y:S02]  /*54b20*/  SEL R8, RZ, 0x4, !P3 ;  /* 0x00000004ff087807 */ /* 0x000fe40005800000 */
[----:B------:R-:W-:-:S04]  /*54b30*/  SEL R9, R9, RZ, !P0 ;  /* 0x000000ff09097207 */ /* 0x000fc80004000000 */
[----:B------:R-:W-:Y:S01]  /*54b40*/  ISETP.NE.U32.AND P6, PT, R9, RZ, PT ;  /* 0x000000ff0900720c */ /* 0x000fe20003fc5070 */
[----:B--2---:R-:W-:Y:S01]  /*54b50*/  HMMA.1688.F32.TF32 R20, R4, R26, R20 ;  /* 0x0000001a0414723c */ /* 0x004fe20000081014 */
[----:B---3--:R-:W-:-:S05]  /*54b60*/  IADD3 R14, P3, PT, R14, R29, RZ ;  /* 0x0000001d0e0e7210 */ /* 0x008fca0007f7e0ff */
[----:B------:R-:W-:Y:S01]  /*54b70*/  IMAD.X R15, R15, 0x1, R28, P3 ;  /* 0x000000010f0f7824 */ /* 0x000fe200018e061c */
[----:B------:R-:W-:Y:S04]  /*54b80*/  STL [R1+0x878], R14 ;  /* 0x0008780e01007387 */ /* 0x000fe80000100800 */
[----:B------:R-:W-:Y:S01]  /*54b90*/  STL [R1+0x874], R15 ;  /* 0x0008740f01007387 */ /* 0x000fe20000100800 */
[----:B----4-:R-:W-:-:S05]  /*54ba0*/  IADD3 R0, P5, PT, R0, R29, RZ ;  /* 0x0000001d00007210 */ /* 0x010fca0007fbe0ff */
[----:B------:R-:W-:Y:S04]  /*54bb0*/  STL [R1+0x898], R0 ;  /* 0x0008980001007387 */ /* 0x000fe80000100800 */
[----:B------:R-:W-:Y:S04]  /*54bc0*/  STL.64 [R1+0x450], R20 ;  /* 0x0004501401007387 */ /* 0x000fe80000100a00 */
[----:B------:R1:W-:Y:S04]  /*54bd0*/  STL.64 [R1+0x458], R22 ;  /* 0x0004581601007387 */ /* 0x0003e80000100a00 */
[----:B------:R-:W2:Y:S01]  /*54be0*/  LDL.LU R12, [R1+0x8b8] ;  /* 0x0008b800010c7983 */ /* 0x000ea20000300800 */
[----:B------:R-:W-:-:S03]  /*54bf0*/  IMAD.MOV.U32 R9, RZ, RZ, R15 ;  /* 0x000000ffff097224 */ /* 0x000fc600078e000f */
[----:B-1----:R-:W3:Y:S04]  /*54c00*/  LDL.LU R22, [R1+0x48] ;  /* 0x0000480001167983 */ /* 0x002ee80000300800 */
[----:B------:R-:W3:Y:S04]  /*54c10*/  LDL.LU R23, [R1+0x4c] ;  /* 0x00004c0001177983 */ /* 0x000ee80000300800 */
[----:B------:R-:W4:Y:S04]  /*54c20*/  LDL.LU R15, [R1+0x8b4] ;  /* 0x0008b400010f7983 */ /* 0x000f280000300800 */
[----:B------:R-:W3:Y:S01]  /*54c30*/  LDL.LU R19, [R1+0x8d8] ;  /* 0x0008d80001137983 */ /* 0x000ee20000300800 */
[----:B------:R-:W-:-:S02]  /*54c40*/  SEL R8, R8, RZ, !P0 ;  /* 0x000000ff08087207 */ /* 0x000fc40004000000 */
[----:B------:R-:W-:Y:S02]  /*54c50*/  IADD3.X R10, PT, PT, R10, R28, RZ, P5, !PT ;  /* 0x0000001c0a0a7210 */ /* 0x000fe40002ffe4ff */
[----:B------:R-:W-:Y:S01]  /*54c60*/  ISETP.NE.U32.AND P3, PT, R8, RZ, PT ;  /* 0x000000ff0800720c */ /* 0x000fe20003f65070 */
[----:B------:R-:W-:Y:S02]  /*54c70*/  IMAD.MOV.U32 R8, RZ, RZ, R14 ;  /* 0x000000ffff087224 */ /* 0x000fe400078e000e */
[----:B------:R1:W-:Y:S01]  /*54c80*/  STL [R1+0x894], R10 ;  /* 0x0008940a01007387 */ /* 0x0003e20000100800 */
[----:B------:R-:W-:-:S03]  /*54c90*/  ISETP.GT.AND P5, PT, R2, 0x67, PT ;  /* 0x000000670200780c */ /* 0x000fc60003fa4270 */
[----:B------:R-:W3:Y:S04]  /*54ca0*/  LDL.LU R24, [R1+0x8d4] ;  /* 0x0008d40001187983 */ /* 0x000ee80000300800 */
[----:B------:R-:W3:Y:S04]  /*54cb0*/  LDL.LU R17, [R1+0x8f8] ;  /* 0x0008f80001117983 */ /* 0x000ee80000300800 */
[----:B------:R1:W-:Y:S04]  /*54cc0*/  LDGSTS.E [R3+0x27800], desc[UR6][R8.64], P1 ;  /* 0x2780000008037fae */ /* 0x0003e800089a1006 */
[----:B------:R-:W3:Y:S01]  /*54cd0*/  LDL.LU R14, [R1+0x918] ;  /* 0x00091800010e7983 */ /* 0x000ee20000300800 */
[----:B-1----:R-:W-:-:S02]  /*54ce0*/  MOV R9, R10 ;  /* 0x0000000a00097202 */ /* 0x002fc40000000f00 */
[----:B------:R-:W1:Y:S01]  /*54cf0*/  S2R R10, SR_TID.X ;  /* 0x00000000000a7919 */ /* 0x000e620000002100 */
[----:B------:R-:W-:Y:S01]  /*54d00*/  IMAD.MOV.U32 R8, RZ, RZ, R0 ;  /* 0x000000ffff087224 */ /* 0x000fe200078e0000 */
[----:B------:R-:W-:Y:S01]  /*54d10*/  ISETP.GT.AND P1, PT, R2, 0x63, PT ;  /* 0x000000630200780c */ /* 0x000fe20003f24270 */
[----:B------:R-:W3:Y:S04]  /*54d20*/  LDL.LU R0, [R1+0x938] ;  /* 0x0009380001007983 */ /* 0x000ee80000300800 */
[----:B------:R1:W-:Y:S02]  /*54d30*/  LDGSTS.E [R3+0x29800], desc[UR6][R8.64], P2 ;  /* 0x2980000008037fae */ /* 0x0003e400091a1006 */
[----:B-1----:R-:W-:Y:S02]  /*54d40*/  SEL R9, RZ, 0x4, !P1 ;  /* 0x00000004ff097807 */ /* 0x002fe40004800000 */
[----:B------:R-:W-:-:S02]  /*54d50*/  SEL R8, RZ, 0x4, !P5 ;  /* 0x00000004ff087807 */ /* 0x000fc40006800000 */
[----:B------:R-:W-:Y:S02]  /*54d60*/  SEL R9, R9, RZ, !P0 ;  /* 0x000000ff09097207 */ /* 0x000fe40004000000 */
[----:B------:R-:W-:Y:S02]  /*54d70*/  SEL R8, R8, RZ, !P0 ;  /* 0x000000ff08087207 */ /* 0x000fe40004000000 */
[----:B------:R-:W-:Y:S02]  /*54d80*/  ISETP.NE.U32.AND P2, PT, R9, RZ, PT ;  /* 0x000000ff0900720c */ /* 0x000fe40003f45070 */
[----:B--2---:R-:W-:-:S05]  /*54d90*/  IADD3 R12, P1, PT, R12, R29, RZ ;  /* 0x0000001d0c0c7210 */ /* 0x004fca0007f3e0ff */
[----:B------:R-:W-:Y:S01]  /*54da0*/  STL [R1+0x8b8], R12 ;  /* 0x0008b80c01007387 */ /* 0x000fe20000100800 */
[----:B----4-:R-:W-:Y:S01]  /*54db0*/  IMAD.X R15, R15, 0x1, R28, P1 ;  /* 0x000000010f0f7824 */ /* 0x010fe200008e061c */
[-C--:B---3--:R-:W-:Y:S02]  /*54dc0*/  IADD3 R19, P5, PT, R19, R29.reuse, RZ ;  /* 0x0000001d13137210 */ /* 0x088fe40007fbe0ff */
[----:B------:R-:W-:Y:S01]  /*54dd0*/  ISETP.NE.U32.AND P1, PT, R8, RZ, PT ;  /* 0x000000ff0800720c */ /* 0x000fe20003f25070 */
[----:B------:R-:W-:Y:S02]  /*54de0*/  IMAD.MOV.U32 R8, RZ, RZ, R12 ;  /* 0x000000ffff087224 */ /* 0x000fe400078e000c */
[----:B------:R-:W-:Y:S01]  /*54df0*/  IMAD.MOV.U32 R9, RZ, RZ, R15 ;  /* 0x000000ffff097224 */ /* 0x000fe200078e000f */
[----:B------:R1:W-:Y:S04]  /*54e00*/  STL [R1+0x8b4], R15 ;  /* 0x0008b40f01007387 */ /* 0x0003e80000100800 */
[----:B------:R-:W2:Y:S04]  /*54e10*/  LDL.LU R18, [R1+0x8f4] ;  /* 0x0008f40001127983 */ /* 0x000ea80000300800 */
[----:B------:R3:W-:Y:S04]  /*54e20*/  LDGSTS.E [R3+0x2b800], desc[UR6][R8.64], P6 ;  /* 0x2b80000008037fae */ /* 0x0007e8000b1a1006 */
[----:B-1----:R-:W4:Y:S04]  /*54e30*/  LDL.LU R15, [R1+0x914] ;  /* 0x00091400010f7983 */ /* 0x002f280000300800 */
[----:B------:R-:W-:Y:S04]  /*54e40*/  STL [R1+0x8d8], R19 ;  /* 0x0008d81301007387 */ /* 0x000fe80000100800 */
[----:B------:R-:W2:Y:S04]  /*54e50*/  LDL.LU R12, [R1+0x934] ;  /* 0x00093400010c7983 */ /* 0x000ea80000300800 */
[----:B------:R1:W-:Y:S04]  /*54e60*/  STL.64 [R1+0xe08], R10 ;  /* 0x000e080a01007387 */ /* 0x0003e80000100a00 */
[----:B------:R-:W2:Y:S04]  /*54e70*/  LDL.LU R8, [R1+0x460] ;  /* 0x0004600001087983 */ /* 0x000ea80000300800 */
[----:B------:R-:W2:Y:S04]  /*54e80*/  LDL.LU R9, [R1+0x464] ;  /* 0x0004640001097983 */ /* 0x000ea80000300800 */
[----:B-1----:R-:W2:Y:S04]  /*54e90*/  LDL.LU R10, [R1+0x468] ;  /* 0x00046800010a7983 */ /* 0x002ea80000300800 */
[----:B------:R-:W2:Y:S01]  /*54ea0*/  LDL.LU R11, [R1+0x46c] ;  /* 0x00046c00010b7983 */ /* 0x000ea20000300800 */
[----:B------:R-:W-:-:S02]  /*54eb0*/  IADD3 R17, P6, PT, R17, R29, RZ ;  /* 0x0000001d11117210 */ /* 0x000fc40007fde0ff */
[----:B------:R-:W-:Y:S02]  /*54ec0*/  IADD3.X R24, PT, PT, R24, R28, RZ, P5, !PT ;  /* 0x0000001c18187210 */ /* 0x000fe40002ffe4ff */
[-C--:B------:R-:W-:Y:S01]  /*54ed0*/  IADD3 R14, P5, PT, R14, R29.reuse, RZ ;  /* 0x0000001d0e0e7210 */ /* 0x080fe20007fbe0ff */
[----:B--2---:R-:W-:Y:S01]  /*54ee0*/  HMMA.1688.F32.TF32 R20, R4, R22, R8 ;  /* 0x000000160414723c */ /* 0x004fe20000081008 */
[----:B------:R-:W2:Y:S04]  /*54ef0*/  LDL.LU.64 R10, [R1+0xe08] ;  /* 0x000e0800010a7983 */ /* 0x000ea80000300a00 */
[----:B------:R-:W-:Y:S04]  /*54f00*/  STL [R1+0x8f8], R17 ;  /* 0x0008f81101007387 */ /* 0x000fe80000100800 */
[----:B------:R-:W-:Y:S10]  /*54f10*/  STL [R1+0x8d4], R24 ;  /* 0x0008d41801007387 */ /* 0x000ff40000100800 */
[----:B------:R1:W-:Y:S04]  /*54f20*/  STL.64 [R1+0x440], R20 ;  /* 0x0004401401007387 */ /* 0x0003e80000100a00 */
[----:B------:R1:W-:Y:S04]  /*54f30*/  STL.64 [R1+0x448], R22 ;  /* 0x0004481601007387 */ /* 0x0003e80000100a00 */
[----:B------:R-:W2:Y:S04]  /*54f40*/  LDL.LU R26, [R1+0x38] ;  /* 0x00003800011a7983 */ /* 0x000ea80000300800 */
[----:B------:R-:W2:Y:S04]  /*54f50*/  LDL.LU R27, [R1+0x3c] ;  /* 0x00003c00011b7983 */ /* 0x000ea80000300800 */
[----:B------:R3:W-:Y:S04]  /*54f60*/  STL [R1+0x918], R14 ;  /* 0x0009180e01007387 */ /* 0x0007e80000100800 */
[----:B-1----:R-:W2:Y:S04]  /*54f70*/  LDL.LU R20, [R1+0x470] ;  /* 0x0004700001147983 */ /* 0x002ea80000300800 */
[----:B------:R-:W2:Y:S04]  /*54f80*/  LDL.LU R21, [R1+0x474] ;  /* 0x0004740001157983 */ /* 0x000ea80000300800 */
[----:B------:R-:W2:Y:S04]  /*54f90*/  LDL.LU R22, [R1+0x478] ;  /* 0x0004780001167983 */ /* 0x000ea80000300800 */
[----:B------:R-:W2:Y:S01]  /*54fa0*/  LDL.LU R23, [R1+0x47c] ;  /* 0x00047c0001177983 */ /* 0x000ea20000300800 */
[----:B---3--:R-:W-:Y:S01]  /*54fb0*/  IMAD.MOV.U32 R8, RZ, RZ, R19 ;  /* 0x000000ffff087224 */ /* 0x008fe200078e0013 */
[----:B------:R-:W-:Y:S01]  /*54fc0*/  MOV R9, R24 ;  /* 0x0000001800097202 */ /* 0x000fe20000000f00 */
[--C-:B------:R-:W-:Y:S01]  /*54fd0*/  IMAD.X R18, R18, 0x1, R28.reuse, P6 ;  /* 0x0000000112127824 */ /* 0x100fe200030e061c */
[----:B------:R-:W-:Y:S01]  /*54fe0*/  IADD3 R0, P6, PT, R0, R29, RZ ;  /* 0x0000001d00007210 */ /* 0x000fe20007fde0ff */
[----:B----4-:R-:W-:-:S02]  /*54ff0*/  IMAD.X R15, R15, 0x1, R28, P5 ;  /* 0x000000010f0f7824 */ /* 0x010fc400028e061c */
[----:B------:R1:W-:Y:S02]  /*55000*/  LDGSTS.E [R3+0x2d800], desc[UR6][R8.64], P4 ;  /* 0x2d80000008037fae */ /* 0x0003e4000a1a1006 */
[----:B------:R-:W-:Y:S02]  /*55010*/  IMAD.X R12, R12, 0x1, R28, P6 ;  /* 0x000000010c0c7824 */ /* 0x000fe400030e061c */
[----:B------:R-:W-:Y:S04]  /*55020*/  STL [R1+0x8f4], R18 ;  /* 0x0008f41201007387 */ /* 0x000fe80000100800 */
[----:B------:R-:W-:Y:S04]  /*55030*/  STL [R1+0x938], R0 ;  /* 0x0009380001007387 */ /* 0x000fe80000100800 */
[----:B------:R3:W-:Y:S01]  /*55040*/  STL [R1+0x914], R15 ;  /* 0x0009140f01007387 */ /* 0x0007e20000100800 */
[----:B-1----:R-:W-:-:S02]  /*55050*/  IMAD.MOV.U32 R8, RZ, RZ, R17 ;  /* 0x000000ffff087224 */ /* 0x002fc400078e0011 */
[----:B------:R-:W-:Y:S01]  /*55060*/  IMAD.MOV.U32 R9, RZ, RZ, R18 ;  /* 0x000000ffff097224 */ /* 0x000fe200078e0012 */
[----:B------:R-:W-:Y:S04]  /*55070*/  STL [R1+0x934], R12 ;  /* 0x0009340c01007387 */ /* 0x000fe80000100800 */
[----:B------:R1:W-:Y:S02]  /*55080*/  LDGSTS.E [R3+0x2f800], desc[UR6][R8.64], P3 ;  /* 0x2f80000008037fae */ /* 0x0003e400099a1006 */
[----:B-1----:R-:W-:Y:S01]  /*55090*/  MOV R8, R14 ;  /* 0x0000000e00087202 */ /* 0x002fe20000000f00 */
[----:B------:R-:W-:Y:S01]  /*550a0*/  IMAD.MOV.U32 R9, RZ, RZ, R15 ;  /* 0x000000ffff097224 */ /* 0x000fe200078e000f */
[----:B------:R-:W4:Y:S04]  /*550b0*/  LDL.LU R14, [R1+0x28] ;  /* 0x00002800010e7983 */ /* 0x000f280000300800 */
[----:B---3--:R-:W4:Y:S04]  /*550c0*/  LDL.LU R15, [R1+0x2c] ;  /* 0x00002c00010f7983 */ /* 0x008f280000300800 */
[----:B------:R-:W3:Y:S04]  /*550d0*/  LDL.LU R17, [R1+0x958] ;  /* 0x0009580001117983 */ /* 0x000ee80000300800 */
[----:B------:R-:W3:Y:S04]  /*550e0*/  LDL.LU R18, [R1+0x954] ;  /* 0x0009540001127983 */ /* 0x000ee80000300800 */
[----:B------:R1:W-:Y:S01]  /*550f0*/  LDGSTS.E [R3+0x31800], desc[UR6][R8.64], P2 ;  /* 0x3180000008037fae */ /* 0x0003e200091a1006 */
[----:B--2---:R-:W-:Y:S01]  /*55100*/  HMMA.1688.F32.TF32 R20, R4, R26, R20 ;  /* 0x0000001a0414723c */ /* 0x004fe20000081014 */
[----:B------:R-:W-:Y:S01]  /*55110*/  MOV R26, R16 ;  /* 0x00000010001a7202 */ /* 0x000fe20000000f00 */
[----:B------:R-:W-:-:S15]  /*55120*/  IMAD.MOV.U32 R27, RZ, RZ, R13 ;  /* 0x000000ffff1b7224 */ /* 0x000fde00078e000d */
[----:B------:R-:W-:Y:S02]  /*55130*/  NOP ;  /* 0x0000000000007918 */ /* 0x000fe40000000000 */
[----:B------:R-:W-:Y:S04]  /*55140*/  STL.64 [R1+0x310], R20 ;  /* 0x0003101401007387 */ /* 0x000fe80000100a00 */
[----:B------:R-:W-:Y:S04]  /*55150*/  STL.64 [R1+0x318], R22 ;  /* 0x0003181601007387 */ /* 0x000fe80000100a00 */
[----:B------:R2:W-:Y:S04]  /*55160*/  STL.64 [R1+0xe00], R26 ;  /* 0x000e001a01007387 */ /* 0x0005e80000100a00 */
[----:B------:R-:W4:Y:S04]  /*55170*/  LDL.LU R24, [R1+0x410] ;  /* 0x0004100001187983 */ /* 0x000f280000300800 */
[----:B------:R-:W4:Y:S04]  /*55180*/  LDL.LU R25, [R1+0x414] ;  /* 0x0004140001197983 */ /* 0x000f280000300800 */
[----:B--2---:R-:W4:Y:S04]  /*55190*/  LDL.LU R26, [R1+0x418] ;  /* 0x00041800011a7983 */ /* 0x004f280000300800 */
[----:B------:R-:W4:Y:S01]  /*551a0*/  LDL.LU R27, [R1+0x41c] ;  /* 0x00041c00011b7983 */ /* 0x000f220000300800 */
[----:B-1----:R-:W-:-:S02]  /*551b0*/  IMAD.MOV.U32 R8, RZ, RZ, R0 ;  /* 0x000000ffff087224 */ /* 0x002fc400078e0000 */
[----:B------:R-:W-:Y:S01]  /*551c0*/  IMAD.MOV.U32 R9, RZ, RZ, R12 ;  /* 0x000000ffff097224 */ /* 0x000fe200078e000c */
[C---:B------:R-:W-:Y:S02]  /*551d0*/  ISETP.GT.AND P3, PT, R2.reuse, 0x6f, PT ;  /* 0x0000006f0200780c */ /* 0x040fe40003f64270 */
[C---:B------:R-:W-:Y:S01]  /*551e0*/  ISETP.GT.AND P5, PT, R2.reuse, 0x77, PT ;  /* 0x000000770200780c */ /* 0x040fe20003fa4270 */
[----:B------:R-:W2:Y:S04]  /*551f0*/  LDL.LU R20, [R1+0x400] ;  /* 0x0004000001147983 */ /* 0x000ea80000300800 */
[----:B------:R1:W-:Y:S01]  /*55200*/  LDGSTS.E [R3+0x33800], desc[UR6][R8.64], P1 ;  /* 0x3380000008037fae */ /* 0x0003e200089a1006 */
[----:B------:R-:W-:-:S03]  /*55210*/  ISETP.GT.AND P1, PT, R2, 0x6b, PT ;  /* 0x0000006b0200780c */ /* 0x000fc60003f24270 */
[----:B------:R-:W2:Y:S04]  /*55220*/  LDL.LU R21, [R1+0x404] ;  /* 0x0004040001157983 */ /* 0x000ea80000300800 */
[----:B------:R-:W2:Y:S04]  /*55230*/  LDL.LU R22, [R1+0x408] ;  /* 0x0004080001167983 */ /* 0x000ea80000300800 */
[----:B------:R-:W2:Y:S04]  /*55240*/  LDL.LU R23, [R1+0x40c] ;  /* 0x00040c0001177983 */ /* 0x000ea80000300800 */
[----:B------:R-:W2:Y:S04]  /*55250*/  LDL.LU R16, [R1+0x974] ;  /* 0x0009740001107983 */ /* 0x000ea80000300800 */
[----:B------:R-:W2:Y:S01]  /*55260*/  LDL.LU R0, [R1+0x978] ;  /* 0x0009780001007983 */ /* 0x000ea20000300800 */
[----:B-1----:R-:W-:-:S02]  /*55270*/  LOP3.LUT R9, R10, 0x180, RZ, 0xc0, !PT ;  /* 0x000001800a097812 */ /* 0x002fc400078ec0ff */
[----:B------:R-:W-:Y:S02]  /*55280*/  SEL R8, RZ, 0x4, !P1 ;  /* 0x00000004ff087807 */ /* 0x000fe40004800000 */
[----:B------:R-:W-:Y:S02]  /*55290*/  LOP3.LUT R10, R10, 0x7f, RZ, 0xc0, !PT ;  /* 0x0000007f0a0a7812 */ /* 0x000fe400078ec0ff */
[----:B------:R-:W-:Y:S02]  /*552a0*/  SEL R8, R8, RZ, !P0 ;  /* 0x000000ff08087207 */ /* 0x000fe40004000000 */
[----:B------:R-:W-:Y:S02]  /*552b0*/  ISETP.GE.AND P2, PT, R10, R2, PT ;  /* 0x000000020a00720c */ /* 0x000fe40003f46270 */
[----:B------:R-:W-:Y:S02]  /*552c0*/  SEL R10, RZ, 0x4, !P3 ;  /* 0x00000004ff0a7807 */ /* 0x000fe40005800000 */
[----:B------:R-:W-:-:S02]  /*552d0*/  ISETP.NE.U32.AND P3, PT, R8, RZ, PT ;  /* 0x000000ff0800720c */ /* 0x000fc40003f65070 */
[----:B------:R-:W-:Y:S02]  /*552e0*/  SEL R8, R10, RZ, !P0 ;  /* 0x000000ff0a087207 */ /* 0x000fe40004000000 */
[----:B------:R-:W-:Y:S02]  /*552f0*/  SEL R10, RZ, 0x4, !P5 ;  /* 0x00000004ff0a7807 */ /* 0x000fe40006800000 */
[----:B---3--:R-:W-:-:S05]  /*55300*/  IADD3 R17, P5, PT, R17, R29, RZ ;  /* 0x0000001d11117210 */ /* 0x008fca0007fbe0ff */
[----:B------:R-:W-:Y:S01]  /*55310*/  IMAD.X R18, R18, 0x1, R28, P5 ;  /* 0x0000000112127824 */ /* 0x000fe200028e061c */
[----:B------:R-:W-:Y:S04]  /*55320*/  STL [R1+0x958], R17 ;  /* 0x0009581101007387 */ /* 0x000fe80000100800 */
[----:B------:R-:W-:Y:S01]  /*55330*/  STL [R1+0x954], R18 ;  /* 0x0009541201007387 */ /* 0x000fe20000100800 */
[----:B----4-:R-:W-:Y:S03]  /*55340*/  HMMA.1688.F32.TF32 R12, R4, R14, R24 ;  /* 0x0000000e040c723c */ /* 0x010fe60000081018 */
[----:B------:R-:W3:Y:S01]  /*55350*/  LDL.LU.64 R26, [R1+0xe00] ;  /* 0x000e0000011a7983 */ /* 0x000ee20000300a00 */
[----:B------:R-:W-:-:S02]  /*55360*/  SHF.R.U32.HI R9, RZ, 0x3, R9 ;  /* 0x00000003ff097819 */ /* 0x000fc40000011609 */
[C---:B------:R-:W-:Y:S02]  /*55370*/  ISETP.GT.AND P4, PT, R2.reuse, 0x73, PT ;  /* 0x000000730200780c */ /* 0x040fe40003f84270 */
[C---:B------:R-:W-:Y:S02]  /*55380*/  ISETP.GT.AND P6, PT, R2.reuse, 0x7b, PT ;  /* 0x0000007b0200780c */ /* 0x040fe40003fc4270 */
[----:B------:R-:W-:Y:S02]  /*55390*/  ISETP.GT.AND P1, PT, R2, 0x7f, PT ;  /* 0x0000007f0200780c */ /* 0x000fe40003f24270 */
[----:B------:R-:W-:Y:S02]  /*553a0*/  LOP3.LUT R2, R11, R9, RZ, 0x3c, !PT ;  /* 0x000000090b027212 */ /* 0x000fe400078e3cff */
[----:B------:R-:W-:Y:S02]  /*553b0*/  SEL R9, RZ, 0x4, !P4 ;  /* 0x00000004ff097807 */ /* 0x000fe40006000000 */
[----:B------:R-:W-:-:S02]  /*553c0*/  ISETP.NE.U32.AND P4, PT, R8, RZ, PT ;  /* 0x000000ff0800720c */ /* 0x000fc40003f85070 */
[----:B------:R-:W-:Y:S02]  /*553d0*/  SEL R8, R10, RZ, !P0 ;  /* 0x000000ff0a087207 */ /* 0x000fe40004000000 */
[----:B------:R-:W-:-:S04]  /*553e0*/  SEL R9, R9, RZ, !P0 ;  /* 0x000000ff09097207 */ /* 0x000fc80004000000 */
[----:B------:R-:W-:Y:S02]  /*553f0*/  ISETP.NE.U32.AND P5, PT, R9, RZ, PT ;  /* 0x000000ff0900720c */ /* 0x000fe40003fa5070 */
[----:B------:R-:W-:Y:S02]  /*55400*/  SEL R9, RZ, 0x4, !P6 ;  /* 0x00000004ff097807 */ /* 0x000fe40007000000 */
[----:B------:R-:W-:Y:S02]  /*55410*/  ISETP.NE.U32.AND P6, PT, R8, RZ, PT ;  /* 0x000000ff0800720c */ /* 0x000fe40003fc5070 */
[----:B------:R-:W-:Y:S02]  /*55420*/  SEL R8, RZ, 0x4, !P1 ;  /* 0x00000004ff087807 */ /* 0x000fe40004800000 */
[----:B--2---:R-:W-:Y:S02]  /*55430*/  IADD3 R0, P1, PT, R0, R29, RZ ;  /* 0x0000001d00007210 */ /* 0x004fe40007f3e0ff */
[----:B------:R-:W-:-:S02]  /*55440*/  SEL R10, RZ, 0x4, P2 ;  /* 0x00000004ff0a7807 */ /* 0x000fc40001000000 */
[----:B------:R-:W-:Y:S02]  /*55450*/  SEL R9, R9, RZ, !P0 ;  /* 0x000000ff09097207 */ /* 0x000fe40004000000 */
[----:B------:R-:W-:Y:S01]  /*55460*/  SEL R8, R8, RZ, !P0 ;  /* 0x000000ff08087207 */ /* 0x000fe20004000000 */
[----:B------:R-:W-:Y:S01]  /*55470*/  STL.64 [R1+0x2e0], R12 ;  /* 0x0002e00c01007387 */ /* 0x000fe20000100a00 */
[----:B------:R-:W-:Y:S01]  /*55480*/  IMAD.X R16, R16, 0x1, R28, P1 ;  /* 0x0000000110107824 */ /* 0x000fe200008e061c */
[----:B------:R-:W-:Y:S02]  /*55490*/  SEL R10, R10, RZ, !P0 ;  /* 0x000000ff0a0a7207 */ /* 0x000fe40004000000 */
[----:B------:R1:W-:Y:S01]  /*554a0*/  STL.64 [R1+0x2e8], R14 ;  /* 0x0002e80e01007387 */ /* 0x0003e20000100a00 */
[----:B------:R-:W-:Y:S02]  /*554b0*/  ISETP.NE.U32.AND P1, PT, R9, RZ, PT ;  /* 0x000000ff0900720c */ /* 0x000fe40003f25070 */
[----:B------:R-:W-:-:S02]  /*554c0*/  ISETP.NE.U32.AND P0, PT, R8, RZ, PT ;  /* 0x000000ff0800720c */ /* 0x000fc40003f05070 */
[----:B------:R-:W-:Y:S01]  /*554d0*/  MOV R8, R17 ;  /* 0x0000001100087202 */ /* 0x000fe20000000f00 */
[----:B------:R-:W-:-:S05]  /*554e0*/  IMAD.MOV.U32 R9, RZ, RZ, R18 ;  /* 0x000000ffff097224 */ /* 0x000fca00078e0012 */
[----:B------:R2:W-:Y:S04]  /*554f0*/  LDGSTS.E [R3+0x35800], desc[UR6][R8.64], P3 ;  /* 0x3580000008037fae */ /* 0x0005e800099a1006 */
[----:B-1----:R-:W4:Y:S04]  /*55500*/  LDL.LU.64 R14, [R1+0xdf8] ;  /* 0x000df800010e7983 */ /* 0x002f280000300a00 */
[----:B------:R-:W4:Y:S04]  /*55510*/  LDL.LU R12, [R1+0xdf4] ;  /* 0x000df400010c7983 */ /* 0x000f280000300800 */
[----:B------:R-:W4:Y:S04]  /*55520*/  LDL.LU R11, [R1+0x998] ;  /* 0x00099800010b7983 */ /* 0x000f280000300800 */
[----:B------:R-:W4:Y:S04]  /*55530*/  LDL.LU R13, [R1+0x9b8] ;  /* 0x0009b800010d7983 */ /* 0x000f280000300800 */
[----:B------:R-:W-:Y:S04]  /*55540*/  STL [R1+0x978], R0 ;  /* 0x0009780001007387 */ /* 0x000fe80000100800 */
[----:B------:R1:W-:Y:S04]  /*55550*/  STL [R1+0x974], R16 ;  /* 0x0009741001007387 */ /* 0x0003e80000100800 */
[----:B------:R-:W4:Y:S01]  /*55560*/  LDL.LU R19, [R1+0x994] ;  /* 0x0009940001137983 */ /* 0x000f220000300800 */
[----:B--2---:R-:W-:-:S03]  /*55570*/  IMAD.MOV.U32 R9, RZ, RZ, R16 ;  /* 0x000000ffff097224 */ /* 0x004fc600078e0010 */
[----:B-1----:R-:W2:Y:S01]  /*55580*/  LDL.LU R16, [R1+0x9b4] ;  /* 0x0009b40001107983 */ /* 0x002ea20000300800 */
[----:B---3--:R-:W-:-:S15]  /*55590*/  HMMA.1688.F32.TF32 R20, R4, R26, R20 ;  /* 0x0000001a0414723c */ /* 0x008fde0000081014 */
[----:B------:R-:W-:-:S04]  /*555a0*/  NOP ;  /* 0x0000000000007918 */ /* 0x000fc80000000000 */
[----:B------:R1:W-:Y:S04]  /*555b0*/  STL.64 [R1+0x1d0], R20 ;  /* 0x0001d01401007387 */ /* 0x0003e80000100a00 */
[----:B------:R4:W-:Y:S04]  /*555c0*/  STL.64 [R1+0x1d8], R22 ;  /* 0x0001d81601007387 */ /* 0x0009e80000100a00 */
[----:B-1----:R-:W3:Y:S01]  /*555d0*/  LDL.LU R21, [R1+0x9d4] ;  /* 0x0009d40001157983 */ /* 0x002ee20000300800 */
[----:B------:R-:W-:Y:S02]  /*555e0*/  IMAD.MOV.U32 R8, RZ, RZ, R0 ;  /* 0x000000ffff087224 */ /* 0x000fe400078e0000 */
[----:B----4-:R-:W-:Y:S01]  /*555f0*/  IMAD.MOV.U32 R23, RZ, RZ, R14 ;  /* 0x000000ffff177224 */ /* 0x010fe200078e000e */
[----:B------:R-:W-:-:S02]  /*55600*/  MOV R22, R15 ;  /* 0x0000000f00167202 */ /* 0x000fc40000000f00 */
[----:B------:R1:W-:Y:S04]  /*55610*/  LDGSTS.E [R3+0x37800], desc[UR6][R8.64], P4 ;  /* 0x3780000008037fae */ /* 0x0003e8000a1a1006 */
[----:B---3--:R-:W-:Y:S04]  /*55620*/  STL [R1+0xdec], R21 ;  /* 0x000dec1501007387 */ /* 0x008fe80000100800 */
[----:B------:R-:W3:Y:S04]  /*55630*/  LDL.LU R14, [R1+0x9d8] ;  /* 0x0009d800010e7983 */ /* 0x000ee80000300800 */
[----:B------:R-:W4:Y:S04]  /*55640*/  LDL.LU R15, [R1+0x9f8] ;  /* 0x0009f800010f7983 */ /* 0x000f280000300800 */
[----:B------:R-:W2:Y:S04]  /*55650*/  LDL.LU R0, [R1+0xa00] ;  /* 0x000a000001007983 */ /* 0x000ea80000300800 */
[----:B------:R-:W2:Y:S04]  /*55660*/  LDL R26, [R1+0x7a0] ;  /* 0x0007a000011a7983 */ /* 0x000ea80000100800 */
[----:B--2---:R2:W-:Y:S04]  /*55670*/  STL [R1+0xdf0], R26 ;  /* 0x000df01a01007387 */ /* 0x0045e80000100800 */
[----:B------:R-:W3:Y:S04]  /*55680*/  LDL.LU R24, [R1+0x3f0] ;  /* 0x0003f00001187983 */ /* 0x000ee80000300800 */
[----:B------:R-:W3:Y:S04]  /*55690*/  LDL.LU R25, [R1+0x3f4] ;  /* 0x0003f40001197983 */ /* 0x000ee80000300800 */
[----:B--2---:R-:W3:Y:S04]  /*556a0*/  LDL.LU R26, [R1+0x3f8] ;  /* 0x0003f800011a7983 */ /* 0x004ee80000300800 */
[----:B------:R-:W3:Y:S01]  /*556b0*/  LDL.LU R27, [R1+0x3fc] ;  /* 0x0003fc00011b7983 */ /* 0x000ee20000300800 */
[----:B------:R-:W-:-:S02]  /*556c0*/  IADD3 R11, P4, PT, R11, R29, RZ ;  /* 0x0000001d0b0b7210 */ /* 0x000fc40007f9e0ff */
[----:B------:R-:W-:Y:S01]  /*556d0*/  IADD3 R13, P3, PT, R13, R29, RZ ;  /* 0x0000001d0d0d7210 */ /* 0x000fe20007f7e0ff */
[----:B------:R-:W2:Y:S02]  /*556e0*/  LDL R17, [R1+0x7a4] ;  /* 0x0007a40001117983 */ /* 0x000ea40000100800 */
[----:B------:R-:W-:Y:S02]  /*556f0*/  IMAD.X R19, R19, 0x1, R28, P4 ;  /* 0x0000000113137824 */ /* 0x000fe400020e061c */
[----:B------:R-:W-:Y:S04]  /*55700*/  STL [R1+0x998], R11 ;  /* 0x0009980b01007387 */ /* 0x000fe80000100800 */
[----:B------:R-:W-:Y:S04]  /*55710*/  STL [R1+0x9b8], R13 ;  /* 0x0009b80d01007387 */ /* 0x000fe80000100800 */
[----:B------:R-:W-:Y:S01]  /*55720*/  STL [R1+0x994], R19 ;  /* 0x0009941301007387 */ /* 0x000fe20000100800 */
[----:B---3--:R-:W-:Y:S03]  /*55730*/  HMMA.1688.F32.TF32 R20, R4, R22, R24 ;  /* 0x000000160414723c */ /* 0x008fe60000081018 */
[----:B------:R-:W3:-:S15]  /*55740*/  LDL.LU R26, [R1+0xdf0] ;  /* 0x000df000011a7983 */ /* 0x000ede0000300800 */
[----:B------:R-:W-:Y:S01]  /*55750*/  NOP ;  /* 0x0000000000007918 */ /* 0x000fe20000000000 */
[----:B------:R1:W-:Y:S04]  /*55760*/  STL.64 [R1+0x420], R20 ;  /* 0x0004201401007387 */ /* 0x0003e80000100a00 */
[----:B------:R-:W-:Y:S04]  /*55770*/  STL.64 [R1+0x428], R22 ;  /* 0x0004281601007387 */ /* 0x000fe80000100a00 */
[----:B-1----:R-:W2:Y:S01]  /*55780*/  LDL.LU R21, [R1+0xdec] ;  /* 0x000dec0001157983 */ /* 0x002ea20000300800 */
[----:B------:R-:W-:Y:S02]  /*55790*/  LEA R8, R12, UR4, 0x11 ;  /* 0x000000040c087c11 */ /* 0x000fe4000f8e88ff */
[----:B------:R-:W-:Y:S01]  /*557a0*/  LOP3.LUT R9, R2, 0x40, RZ, 0x3c, !PT ;  /* 0x0000004002097812 */ /* 0x000fe200078e3cff */
[----:B------:R-:W3:Y:S01]  /*557b0*/  LDL.LU R18, [R1+0x9f4] ;  /* 0x0009f40001127983 */ /* 0x000ee20000300800 */
[----:B------:R-:W-:-:S02]  /*557c0*/  ISETP.NE.U32.AND P2, PT, R10, RZ, PT ;  /* 0x000000ff0a00720c */ /* 0x000fc40003f45070 */
[--C-:B------:R-:W-:Y:S02]  /*557d0*/  IADD3 R2, PT, PT, R2, 0x100000, R8.reuse ;  /* 0x0010000002027810 */ /* 0x100fe40007ffe008 */
[----:B------:R-:W-:Y:S02]  /*557e0*/  IADD3 R8, PT, PT, R9, 0x100000, R8 ;  /* 0x0010000009087810 */ /* 0x000fe40007ffe008 */
[----:B------:R-:W-:Y:S01]  /*557f0*/  MOV R10, R11 ;  /* 0x0000000b000a7202 */ /* 0x000fe20000000f00 */
[----:B------:R-:W3:Y:S01]  /*55800*/  LDL.LU R9, [R1+0xa10] ;  /* 0x000a100001097983 */ /* 0x000ee20000300800 */
[----:B------:R-:W-:-:S03]  /*55810*/  IMAD.MOV.U32 R11, RZ, RZ, R19 ;  /* 0x000000ffff0b7224 */ /* 0x000fc600078e0013 */
[----:B------:R-:W3:Y:S01]  /*55820*/  LDL.LU R19, [R1+0x9fc] ;  /* 0x0009fc0001137983 */ /* 0x000ee20000300800 */
[-C--:B------:R-:W-:Y:S01]  /*55830*/  IADD3 R14, P4, PT, R14, R29.reuse, RZ ;  /* 0x0000001d0e0e7210 */ /* 0x080fe20007f9e0ff */
[----:B------:R-:W-:Y:S02]  /*55840*/  IMAD.X R16, R16, 0x1, R28, P3 ;  /* 0x0000000110107824 */ /* 0x000fe400018e061c */
[----:B------:R1:W-:Y:S04]  /*55850*/  LDGSTS.E [R3+0x39800], desc[UR6][R10.64], P5 ;  /* 0x398000000a037fae */ /* 0x0003e8000a9a1006 */
[----:B------:R-:W-:Y:S04]  /*55860*/  STL [R1+0x9d8], R14 ;  /* 0x0009d80e01007387 */ /* 0x000fe80000100800 */
[----:B------:R1:W-:Y:S04]  /*55870*/  STL [R1+0x9b4], R16 ;  /* 0x0009b41001007387 */ /* 0x0003e80000100800 */
[----:B------:R-:W3:Y:S01]  /*55880*/  LDL.LU R20, [R1+0xa20] ;  /* 0x000a200001147983 */ /* 0x000ee20000300800 */
[----:B----4-:R-:W-:-:S02]  /*55890*/  IADD3 R15, P3, PT, R15, R29, RZ ;  /* 0x0000001d0f0f7210 */ /* 0x010fc40007f7e0ff */
[----:B-1----:R-:W-:Y:S01]  /*558a0*/  MOV R11, R16 ;  /* 0x00000010000b7202 */ /* 0x002fe20000000f00 */
[----:B------:R-:W-:Y:S01]  /*558b0*/  IMAD.MOV.U32 R10, RZ, RZ, R13 ;  /* 0x000000ffff0a7224 */ /* 0x000fe200078e000d */
[----:B------:R-:W4:Y:S04]  /*558c0*/  LDL.LU R16, [R1+0xa0c] ;  /* 0x000a0c0001107983 */ /* 0x000f280000300800 */
[----:B------:R-:W-:Y:S04]  /*558d0*/  STL [R1+0x9f8], R15 ;  /* 0x0009f80f01007387 */ /* 0x000fe80000100800 */
[----:B------:R1:W-:Y:S01]  /*558e0*/  LDGSTS.E [R3+0x3b800], desc[UR6][R10.64], P6 ;  /* 0x3b8000000a037fae */ /* 0x0003e2000b1a1006 */
[----:B--2---:R-:W-:-:S04]  /*558f0*/  IMAD.X R21, R21, 0x1, R28, P4 ;  /* 0x0000000115157824 */ /* 0x004fc800020e061c */
[----:B-1----:R-:W-:Y:S01]  /*55900*/  IMAD.MOV.U32 R11, RZ, RZ, R21 ;  /* 0x000000ffff0b7224 */ /* 0x002fe200078e0015 */
[----:B------:R1:W-:Y:S04]  /*55910*/  STL [R1+0x9d4], R21 ;  /* 0x0009d41501007387 */ /* 0x0003e80000100800 */
[----:B------:R-:W2:Y:S04]  /*55920*/  LDL.LU R13, [R1+0xa30] ;  /* 0x000a3000010d7983 */ /* 0x000ea80000300800 */
[----:B-1----:R-:W2:Y:S01]  /*55930*/  LDL.LU R21, [R1+0xa1c] ;  /* 0x000a1c0001157983 */ /* 0x002ea20000300800 */
[----:B------:R-:W-:Y:S01]  /*55940*/  IMAD.MOV.U32 R10, RZ, RZ, R14 ;  /* 0x000000ffff0a7224 */ /* 0x000fe200078e000e */
[----:B---3--:R-:W-:Y:S01]  /*55950*/  IADD3 R0, P4, PT, R0, R26, RZ ;  /* 0x0000001a00007210 */ /* 0x008fe20007f9e0ff */
[----:B------:R-:W-:-:S03]  /*55960*/  IMAD.X R18, R18, 0x1, R28, P3 ;  /* 0x0000000112127824 */ /* 0x000fc600018e061c */
[----:B------:R1:W-:Y:S04]  /*55970*/  LDGSTS.E [R3+0x3d800], desc[UR6][R10.64], P1 ;  /* 0x3d8000000a037fae */ /* 0x0003e800089a1006 */
[----:B------:R-:W-:Y:S01]  /*55980*/  STL [R1+0xa00], R0 ;  /* 0x000a000001007387 */ /* 0x000fe20000100800 */
[----:B------:R-:W-:-:S03]  /*55990*/  IADD3 R9, P1, PT, R9, R26, RZ ;  /* 0x0000001a09097210 */ /* 0x000fc60007f3e0ff */
[----:B------:R3:W-:Y:S01]  /*559a0*/  STL [R1+0x9f4], R18 ;  /* 0x0009f41201007387 */ /* 0x0007e20000100800 */
[----:B------:R-:W-:-:S03]  /*559b0*/  IADD3.X R19, PT, PT, R19, R17, RZ, P4, !PT ;  /* 0x0000001113137210 */ /* 0x000fc600027fe4ff */
[----:B------:R-:W2:Y:S01]  /*559c0*/  LDL.LU R14, [R1+0xa40] ;  /* 0x000a4000010e7983 */ /* 0x000ea20000300800 */
[----:B-1----:R-:W-:Y:S02]  /*559d0*/  IMAD.MOV.U32 R10, RZ, RZ, R15 ;  /* 0x000000ffff0a7224 */ /* 0x002fe400078e000f */
[----:B------:R-:W-:Y:S02]  /*559e0*/  IMAD.MOV.U32 R11, RZ, RZ, R18 ;  /* 0x000000ffff0b7224 */ /* 0x000fe400078e0012 */
[----:B---3--:R-:W3:Y:S04]  /*559f0*/  LDL.LU R18, [R1+0xa2c] ;  /* 0x000a2c0001127983 */ /* 0x008ee80000300800 */
[----:B------:R-:W-:Y:S04]  /*55a00*/  STL [R1+0xa10], R9 ;  /* 0x000a100901007387 */ /* 0x000fe80000100800 */
[----:B------:R1:W-:Y:S04]  /*55a10*/  STL [R1+0x9fc], R19 ;  /* 0x0009fc1301007387 */ /* 0x0003e80000100800 */
[----:B------:R1:W-:Y:S04]  /*55a20*/  LDGSTS.E [R3+0x3f800], desc[UR6][R10.64], P0 ;  /* 0x3f8000000a037fae */ /* 0x0003e800081a1006 */
[----:B------:R-:W3:Y:S01]  /*55a30*/  LDL.LU R15, [R1+0xa50] ;  /* 0x000a5000010f7983 */ /* 0x000ee20000300800 */
[----:B------:R-:W-:Y:S01]  /*55a40*/  IADD3 R20, P0, PT, R20, R26, RZ ;  /* 0x0000001a14147210 */ /* 0x000fe20007f1e0ff */
[----:B----4-:R-:W-:-:S02]  /*55a50*/  IMAD.X R16, R16, 0x1, R17, P1 ;  /* 0x0000000110107824 */ /* 0x010fc400008e0611 */
[----:B------:R-:W0:Y:S01]  /*55a60*/  LDGDEPBAR ;  /* 0x00000000000079af */ /* 0x000e220000000000 */
[----:B-1----:R-:W-:-:S03]  /*55a70*/  IMAD.MOV.U32 R11, RZ, RZ, R19 ;  /* 0x000000ffff0b7224 */ /* 0x002fc600078e0013 */
[----:B------:R-:W4:Y:S01]  /*55a80*/  LDL.LU R19, [R1+0xa3c] ;  /* 0x000a3c0001137983 */ /* 0x000f220000300800 */
[----:B------:R-:W-:-:S03]  /*55a90*/  MOV R10, R0 ;  /* 0x00000000000a7202 */ /* 0x000fc60000000f00 */
[----:B------:R-:W-:Y:S04]  /*55aa0*/  STL [R1+0xa20], R20 ;  /* 0x000a201401007387 */ /* 0x000fe80000100800 */
[----:B------:R1:W-:Y:S04]  /*55ab0*/  STL [R1+0xa0c], R16 ;  /* 0x000a0c1001007387 */ /* 0x0003e80000100800 */
[----:B------:R-:W4:Y:S04]  /*55ac0*/  LDL.LU R0, [R1+0xa60] ;  /* 0x000a600001007983 */ /* 0x000f280000300800 */
[----:B------:R1:W-:Y:S02]  /*55ad0*/  LDGSTS.E [R2+-0x80000], desc[UR6][R10.64], P2 ;  /* 0x800000000a027fae */ /* 0x0003e400091a1006 */
[----:B-1----:R-:W-:Y:S01]  /*55ae0*/  MOV R11, R16 ;  /* 0x00000010000b7202 */ /* 0x002fe20000000f00 */
[----:B------:R-:W-:Y:S01]  /*55af0*/  IMAD.MOV.U32 R10, RZ, RZ, R9 ;  /* 0x000000ffff0a7224 */ /* 0x000fe200078e0009 */
[----:B------:R-:W4:Y:S04]  /*55b00*/  LDL.LU R16, [R1+0xa4c] ;  /* 0x000a4c0001107983 */ /* 0x000f280000300800 */
[----:B------:R1:W-:Y:S02]  /*55b10*/  LDGSTS.E [R2+-0x7f000], desc[UR6][R10.64], P2 ;  /* 0x810000000a027fae */ /* 0x0003e400091a1006 */
[----:B-1----:R-:W-:Y:S01]  /*55b20*/  IMAD.MOV.U32 R10, RZ, RZ, R20 ;  /* 0x000000ffff0a7224 */ /* 0x002fe200078e0014 */
[----:B--2---:R-:W-:-:S05]  /*55b30*/  IADD3 R13, P1, PT, R13, R26, RZ ;  /* 0x0000001a0d0d7210 */ /* 0x004fca0007f3e0ff */
[----:B------:R-:W-:Y:S01]  /*55b40*/  STL [R1+0xa30], R13 ;  /* 0x000a300d01007387 */ /* 0x000fe20000100800 */
[----:B------:R-:W-:-:S05]  /*55b50*/  IMAD.X R21, R21, 0x1, R17, P0 ;  /* 0x0000000115157824 */ /* 0x000fca00000e0611 */
[----:B------:R-:W-:Y:S04]  /*55b60*/  STL [R1+0xa1c], R21 ;  /* 0x000a1c1501007387 */ /* 0x000fe80000100800 */
[----:B------:R-:W2:Y:S04]  /*55b70*/  LDL.LU R9, [R1+0xa70] ;  /* 0x000a700001097983 */ /* 0x000ea80000300800 */
[----:B------:R-:W2:Y:S01]  /*55b80*/  LDL.LU R20, [R1+0xa5c] ;  /* 0x000a5c0001147983 */ /* 0x000ea20000300800 */
[----:B------:R-:W-:Y:S01]  /*55b90*/  IMAD.MOV.U32 R11, RZ, RZ, R21 ;  /* 0x000000ffff0b7224 */ /* 0x000fe200078e0015 */
[----:B------:R-:W-:-:S04]  /*55ba0*/  IADD3 R14, P0, PT, R14, R26, RZ ;  /* 0x0000001a0e0e7210 */ /* 0x000fc80007f1e0ff */
[----:B------:R1:W-:Y:S04]  /*55bb0*/  LDGSTS.E [R2+-0x7e000], desc[UR6][R10.64], P2 ;  /* 0x820000000a027fae */ /* 0x0003e800091a1006 */
[----:B------:R-:W-:Y:S01]  /*55bc0*/  STL [R1+0xa40], R14 ;  /* 0x000a400e01007387 */ /* 0x000fe20000100800 */
[----:B---3--:R-:W-:Y:S01]  /*55bd0*/  IMAD.X R18, R18, 0x1, R17, P1 ;  /* 0x0000000112127824 */ /* 0x008fe200008e0611 */
[----:B------:R-:W-:-:S04]  /*55be0*/  IADD3 R15, P1, PT, R15, R26, RZ ;  /* 0x0000001a0f0f7210 */ /* 0x000fc80007f3e0ff */
[----:B------:R3:W-:Y:S01]  /*55bf0*/  STL [R1+0xa2c], R18 ;  /* 0x000a2c1201007387 */ /* 0x0007e20000100800 */
[----:B-1----:R-:W-:Y:S02]  /*55c00*/  IMAD.MOV.U32 R10, RZ, RZ, R13 ;  /* 0x000000ffff0a7224 */ /* 0x002fe400078e000d */
[----:B------:R-:W-:Y:S01]  /*55c10*/  IMAD.MOV.U32 R11, RZ, RZ, R18 ;  /* 0x000000ffff0b7224 */ /* 0x000fe200078e0012 */
[----:B------:R-:W2:Y:S04]  /*55c20*/  LDL.LU R3, [R1+0xa80] ;  /* 0x000a800001037983 */ /* 0x000ea80000300800 */
[----:B------:R1:W-:Y:S04]  /*55c30*/  LDGSTS.E [R2+-0x7d000], desc[UR6][R10.64], P2 ;  /* 0x830000000a027fae */ /* 0x0003e800091a1006 */
[----:B---3--:R-:W3:Y:S01]  /*55c40*/  LDL.LU R18, [R1+0xa6c] ;  /* 0x000a6c0001127983 */ /* 0x008ee20000300800 */
[----:B----4-:R-:W-:-:S03]  /*55c50*/  IADD3.X R19, PT, PT, R19, R17, RZ, P0, !PT ;  /* 0x0000001113137210 */ /* 0x010fc600007fe4ff */
[----:B------:R-:W-:Y:S04]  /*55c60*/  STL [R1+0xa50], R15 ;  /* 0x000a500f01007387 */ /* 0x000fe80000100800 */
[----:B------:R4:W-:Y:S04]  /*55c70*/  STL [R1+0xa3c], R19 ;  /* 0x000a3c1301007387 */ /* 0x0009e80000100800 */
[----:B------:R-:W3:Y:S01]  /*55c80*/  LDL.LU R13, [R1+0xa90] ;  /* 0x000a9000010d7983 */ /* 0x000ee20000300800 */
[----:B-1----:R-:W-:-:S03]  /*55c90*/  IMAD.MOV.U32 R11, RZ, RZ, R19 ;  /* 0x000000ffff0b7224 */ /* 0x002fc600078e0013 */
[----:B----4-:R-:W4:Y:S01]  /*55ca0*/  LDL.LU R19, [R1+0xa7c] ;  /* 0x000a7c0001137983 */ /* 0x010f220000300800 */
[----:B------:R-:W-:Y:S02]  /*55cb0*/  IADD3 R0, P0, PT, R0, R26, RZ ;  /* 0x0000001a00007210 */ /* 0x000fe40007f1e0ff */
[----:B------:R-:W-:Y:S01]  /*55cc0*/  MOV R10, R14 ;  /* 0x0000000e000a7202 */ /* 0x000fe20000000f00 */
[----:B------:R-:W-:Y:S02]  /*55cd0*/  IMAD.X R16, R16, 0x1, R17, P1 ;  /* 0x0000000110107824 */ /* 0x000fe400008e0611 */
[----:B------:R-:W-:Y:S04]  /*55ce0*/  STL [R1+0xa60], R0 ;  /* 0x000a600001007387 */ /* 0x000fe80000100800 */
[----:B------:R1:W-:Y:S04]  /*55cf0*/  STL [R1+0xa4c], R16 ;  /* 0x000a4c1001007387 */ /* 0x0003e80000100800 */
[----:B------:R1:W-:Y:S04]  /*55d00*/  LDGSTS.E [R2+-0x7c000], desc[UR6][R10.64], P2 ;  /* 0x840000000a027fae */ /* 0x0003e800091a1006 */
[----:B------:R-:W4:Y:S01]  /*55d10*/  LDL.LU R14, [R1+0xaa0] ;  /* 0x000aa000010e7983 */ /* 0x000f220000300800 */
[----:B-1----:R-:W-:Y:S01]  /*55d20*/  MOV R11, R16 ;  /* 0x00000010000b7202 */ /* 0x002fe20000000f00 */
[----:B------:R-:W-:-:S02]  /*55d30*/  IMAD.MOV.U32 R10, RZ, RZ, R15 ;  /* 0x000000ffff0a7224 */ /* 0x000fc400078e000f */
[----:B------:R-:W4:Y:S04]  /*55d40*/  LDL.LU R16, [R1+0xa8c] ;  /* 0x000a8c0001107983 */ /* 0x000f280000300800 */
[----:B------:R1:W-:Y:S01]  /*55d50*/  LDGSTS.E [R2+-0x7b000], desc[UR6][R10.64], P2 ;  /* 0x850000000a027fae */ /* 0x0003e200091a1006 */
[----:B--2---:R-:W-:Y:S01]  /*55d60*/  IADD3 R9, P1, PT, R9, R26, RZ ;  /* 0x0000001a09097210 */ /* 0x004fe20007f3e0ff */
[----:B------:R-:W-:-:S04]  /*55d70*/  IMAD.X R20, R20, 0x1, R17, P0 ;  /* 0x0000000114147824 */ /* 0x000fc800000e0611 */
[----:B------:R-:W-:Y:S04]  /*55d80*/  STL [R1+0xa70], R9 ;  /* 0x000a700901007387 */ /* 0x000fe80000100800 */
[----:B------:R2:W-:Y:S04]  /*55d90*/  STL [R1+0xa5c], R20 ;  /* 0x000a5c1401007387 */ /* 0x0005e80000100800 */
[----:B------:R-:W4:Y:S01]  /*55da0*/  LDL.LU R15, [R1+0xab0] ;  /* 0x000ab000010f7983 */ /* 0x000f220000300800 */
[----:B-1----:R-:W-:-:S03]  /*55db0*/  IMAD.MOV.U32 R11, RZ, RZ, R20 ;  /* 0x000000ffff0b7224 */ /* 0x002fc600078e0014 */
[----:B--2---:R-:W2:Y:S01]  /*55dc0*/  LDL.LU R20, [R1+0xa9c] ;  /* 0x000a9c0001147983 */ /* 0x004ea20000300800 */
[----:B------:R-:W-:-:S05]  /*55dd0*/  IMAD.MOV.U32 R10, RZ, RZ, R0 ;  /* 0x000000ffff0a7224 */ /* 0x000fca00078e0000 */
[----:B------:R1:W-:Y:S01]  /*55de0*/  LDGSTS.E [R2+-0x7a000], desc[UR6][R10.64], P2 ;  /* 0x860000000a027fae */ /* 0x0003e200091a1006 */
[----:B------:R-:W-:Y:S01]  /*55df0*/  IADD3 R3, P0, PT, R3, R26, RZ ;  /* 0x0000001a03037210 */ /* 0x000fe20007f1e0ff */
[----:B---3--:R-:W-:-:S04]  /*55e00*/  IMAD.X R18, R18, 0x1, R17, P1 ;  /* 0x0000000112127824 */ /* 0x008fc800008e0611 */
[----:B------:R-:W-:Y:S04]  /*55e10*/  STL [R1+0xa80], R3 ;  /* 0x000a800301007387 */ /* 0x000fe80000100800 */
[----:B------:R3:W-:Y:S01]  /*55e20*/  STL [R1+0xa6c], R18 ;  /* 0x000a6c1201007387 */ /* 0x0007e20000100800 */
[----:B-1----:R-:W-:Y:S02]  /*55e30*/  IMAD.MOV.U32 R10, RZ, RZ, R9 ;  /* 0x000000ffff0a7224 */ /* 0x002fe400078e0009 */
[----:B------:R-:W-:Y:S01]  /*55e40*/  IMAD.MOV.U32 R11, RZ, RZ, R18 ;  /* 0x000000ffff0b7224 */ /* 0x000fe200078e0012 */
[----:B------:R-:W2:Y:S01]  /*55e50*/  LDL.LU R0, [R1+0xac0] ;  /* 0x000ac00001007983 */ /* 0x000ea20000300800 */
[----:B------:R-:W-:-:S03]  /*55e60*/  IADD3 R13, P1, PT, R13, R26, RZ ;  /* 0x0000001a0d0d7210 */ /* 0x000fc60007f3e0ff */
[----:B------:R1:W-:Y:S04]  /*55e70*/  LDGSTS.E [R2+-0x79000], desc[UR6][R10.64], P2 ;  /* 0x870000000a027fae */ /* 0x0003e800091a1006 */
[----:B---3--:R-:W3:Y:S04]  /*55e80*/  LDL.LU R18, [R1+0xaac] ;  /* 0x000aac0001127983 */ /* 0x008ee80000300800 */
[----:B------:R-:W-:Y:S01]  /*55e90*/  STL [R1+0xa90], R13 ;  /* 0x000a900d01007387 */ /* 0x000fe20000100800 */
[----:B----4-:R-:W-:-:S05]  /*55ea0*/  IADD3.X R19, PT, PT, R19, R17, RZ, P0, !PT ;  /* 0x0000001113137210 */ /* 0x010fca00007fe4ff */
        /* <DEDUP_REMOVED lines=8> */
[----:B------:R1:W-:Y:S04]  /*55f30*/  LDGSTS.E [R2+-0x78000], desc[UR6][R10.64], P2 ;  /* 0x880000000a027fae */ /* 0x0003e800091a1006 */
[----:B------:R1:W-:Y:S04]  /*55f40*/  STL [R1+0xa8c], R16 ;  /* 0x000a8c1001007387 */ /* 0x0003e80000100800 */
[----:B------:R-:W4:Y:S01]  /*55f50*/  LDL.LU R3, [R1+0xae0] ;  /* 0x000ae00001037983 */ /* 0x000f220000300800 */
[----:B-1----:R-:W-:Y:S01]  /*55f60*/  MOV R11, R16 ;  /* 0x00000010000b7202 */ /* 0x002fe20000000f00 */
[----:B------:R-:W-:-:S02]  /*55f70*/  IMAD.MOV.U32 R10, RZ, RZ, R13 ;  /* 0x000000ffff0a7224 */ /* 0x000fc400078e000d */
[----:B------:R-:W4:Y:S04]  /*55f80*/  LDL.LU R16, [R1+0xacc] ;  /* 0x000acc0001107983 */ /* 0x000f280000300800 */
[----:B------:R1:W-:Y:S01]  /*55f90*/  LDGSTS.E [R2+-0x77000], desc[UR6][R10.64], P2 ;  /* 0x890000000a027fae */ /* 0x0003e200091a1006 */
[----:B------:R-:W-:-:S05]  /*55fa0*/  IADD3 R15, P1, PT, R15, R26, RZ ;  /* 0x0000001a0f0f7210 */ /* 0x000fca0007f3e0ff */
[----:B------:R-:W-:Y:S01]  /*55fb0*/  STL [R1+0xab0], R15 ;  /* 0x000ab00f01007387 */ /* 0x000fe20000100800 */
[----:B--2---:R-:W-:-:S04]  /*55fc0*/  IMAD.X R20, R20, 0x1, R17, P0 ;  /* 0x0000000114147824 */ /* 0x004fc800000e0611 */
[----:B-1----:R-:W-:Y:S01]  /*55fd0*/  IMAD.MOV.U32 R11, RZ, RZ, R20 ;  /* 0x000000ffff0b7224 */ /* 0x002fe200078e0014 */
[----:B------:R1:W-:Y:S04]  /*55fe0*/  STL [R1+0xa9c], R20 ;  /* 0x000a9c1401007387 */ /* 0x0003e80000100800 */
[----:B------:R-:W2:Y:S04]  /*55ff0*/  LDL.LU R13, [R1+0xaf0] ;  /* 0x000af000010d7983 */ /* 0x000ea80000300800 */
[----:B-1----:R-:W2:Y:S01]  /*56000*/  LDL.LU R20, [R1+0xadc] ;  /* 0x000adc0001147983 */ /* 0x002ea20000300800 */
[----:B------:R-:W-:Y:S01]  /*56010*/  IMAD.MOV.U32 R10, RZ, RZ, R14 ;  /* 0x000000ffff0a7224 */ /* 0x000fe200078e000e */
[----:B------:R-:W-:-:S04]  /*56020*/  IADD3 R0, P0, PT, R0, R26, RZ ;  /* 0x0000001a00007210 */ /* 0x000fc80007f1e0ff */
[----:B------:R1:W-:Y:S01]  /*56030*/  LDGSTS.E [R2+-0x76000], desc[UR6][R10.64], P2 ;  /* 0x8a0000000a027fae */ /* 0x0003e200091a1006 */
[----:B---3--:R-:W-:-:S03]  /*56040*/  IMAD.X R18, R18, 0x1, R17, P1 ;  /* 0x0000000112127824 */ /* 0x008fc600008e0611 */
[----:B------:R-:W-:Y:S04]  /*56050*/  STL [R1+0xac0], R0 ;  /* 0x000ac00001007387 */ /* 0x000fe80000100800 */
[----:B------:R3:W-:Y:S04]  /*56060*/  STL [R1+0xaac], R18 ;  /* 0x000aac1201007387 */ /* 0x0007e80000100800 */
[----:B------:R-:W2:Y:S01]  /*56070*/  LDL.LU R14, [R1+0xb00] ;  /* 0x000b0000010e7983 */ /* 0x000ea20000300800 */
[----:B-1----:R-:W-:Y:S02]  /*56080*/  IMAD.MOV.U32 R10, RZ, RZ, R15 ;  /* 0x000000ffff0a7224 */ /* 0x002fe400078e000f */
[----:B------:R-:W-:Y:S01]  /*56090*/  IMAD.MOV.U32 R11, RZ, RZ, R18 ;  /* 0x000000ffff0b7224 */ /* 0x000fe200078e0012 */
[----:B------:R-:W-:-:S04]  /*560a0*/  IADD3 R9, P1, PT, R9, R26, RZ ;  /* 0x0000001a09097210 */ /* 0x000fc80007f3e0ff */
        /* <DEDUP_REMOVED lines=19> */
[----:B--2---:R-:W-:-:S05]  /*561e0*/  IADD3 R13, P1, PT, R13, R26, RZ ;  /* 0x0000001a0d0d7210 */ /* 0x004fca0007f3e0ff */
[----:B------:R-:W-:Y:S01]  /*561f0*/  STL [R1+0xaf0], R13 ;  /* 0x000af00d01007387 */ /* 0x000fe20000100800 */
[----:B------:R-:W-:-:S04]  /*56200*/  IMAD.X R20, R20, 0x1, R17, P0 ;  /* 0x0000000114147824 */ /* 0x000fc800000e0611 */
[----:B-1----:R-:W-:Y:S01]  /*56210*/  IMAD.MOV.U32 R11, RZ, RZ, R20 ;  /* 0x000000ffff0b7224 */ /* 0x002fe200078e0014 */
[----:B------:R1:W-:Y:S04]  /*56220*/  STL [R1+0xadc], R20 ;  /* 0x000adc1401007387 */ /* 0x0003e80000100800 */
[----:B------:R-:W2:Y:S04]  /*56230*/  LDL.LU R9, [R1+0xb30] ;  /* 0x000b300001097983 */ /* 0x000ea80000300800 */
[----:B-1----:R-:W2:Y:S01]  /*56240*/  LDL.LU R20, [R1+0xb1c] ;  /* 0x000b1c0001147983 */ /* 0x002ea20000300800 */
[----:B------:R-:W-:Y:S01]  /*56250*/  IADD3 R14, P0, PT, R14, R26, RZ ;  /* 0x0000001a0e0e7210 */ /* 0x000fe20007f1e0ff */
[----:B------:R-:W-:-:S02]  /*56260*/  IMAD.MOV.U32 R10, RZ, RZ, R3 ;  /* 0x000000ffff0a7224 */ /* 0x000fc400078e0003 */
[----:B---3--:R-:W-:Y:S02]  /*56270*/  IMAD.X R18, R18, 0x1, R17, P1 ;  /* 0x0000000112127824 */ /* 0x008fe400008e0611 */
[----:B------:R-:W-:Y:S04]  /*56280*/  STL [R1+0xb00], R14 ;  /* 0x000b000e01007387 */ /* 0x000fe80000100800 */
[----:B------:R1:W-:Y:S04]  /*56290*/  LDGSTS.E [R2+-0x72000], desc[UR6][R10.64], P2 ;  /* 0x8e0000000a027fae */ /* 0x0003e800091a1006 */
[----:B------:R3:W-:Y:S04]  /*562a0*/  STL [R1+0xaec], R18 ;  /* 0x000aec1201007387 */ /* 0x0007e80000100800 */
[----:B------:R-:W2:Y:S01]  /*562b0*/  LDL.LU R3, [R1+0xb40] ;  /* 0x000b400001037983 */ /* 0x000ea20000300800 */
[----:B------:R-:W-:Y:S01]  /*562c0*/  IADD3 R15, P1, PT, R15, R26, RZ ;  /* 0x0000001a0f0f7210 */ /* 0x000fe20007f3e0ff */
[----:B-1----:R-:W-:-:S02]  /*562d0*/  IMAD.MOV.U32 R10, RZ, RZ, R13 ;  /* 0x000000ffff0a7224 */ /* 0x002fc400078e000d */
[----:B------:R-:W-:Y:S02]  /*562e0*/  IMAD.MOV.U32 R11, RZ, RZ, R18 ;  /* 0x000000ffff0b7224 */ /* 0x000fe400078e0012 */
[----:B---3--:R-:W3:Y:S04]  /*562f0*/  LDL.LU R18, [R1+0xb2c] ;  /* 0x000b2c0001127983 */ /* 0x008ee80000300800 */
[----:B------:R-:W-:Y:S04]  /*56300*/  STL [R1+0xb10], R15 ;  /* 0x000b100f01007387 */ /* 0x000fe80000100800 */
[----:B------:R1:W-:Y:S01]  /*56310*/  LDGSTS.E [R2+-0x71000], desc[UR6][R10.64], P2 ;  /* 0x8f0000000a027fae */ /* 0x0003e200091a1006 */
        /* <DEDUP_REMOVED lines=24> */
[----:B------:R-:W-:-:S04]  /*564a0*/  IMAD.MOV.U32 R10, RZ, RZ, R0 ;  /* 0x000000ffff0a7224 */ /* 0x000fc800078e0000 */
[----:B------:R-:W-:Y:S04]  /*564b0*/  STL [R1+0xb40], R3 ;  /* 0x000b400301007387 */ /* 0x000fe80000100800 */
[----:B------:R1:W-:Y:S01]  /*564c0*/  LDGSTS.E [R2+-0x6e000], desc[UR6][R10.64], P2 ;  /* 0x920000000a027fae */ /* 0x0003e200091a1006 */
[----:B---3--:R-:W-:-:S05]  /*564d0*/  IMAD.X R18, R18, 0x1, R17, P1 ;  /* 0x0000000112127824 */ /* 0x008fca00008e0611 */
        /* <DEDUP_REMOVED lines=14> */
[----:B------:R-:W-:-:S03]  /*565c0*/  MOV R10, R3 ;  /* 0x00000003000a7202 */ /* 0x000fc60000000f00 */
[----:B------:R-:W-:Y:S04]  /*565d0*/  STL [R1+0xb60], R14 ;  /* 0x000b600e01007387 */ /* 0x000fe80000100800 */
[----:B------:R1:W-:Y:S01]  /*565e0*/  LDGSTS.E [R2+-0x6c000], desc[UR6][R10.64], P2 ;  /* 0x940000000a027fae */ /* 0x0003e200091a1006 */
[----:B------:R-:W-:-:S05]  /*565f0*/  IMAD.X R16, R16, 0x1, R17, P1 ;  /* 0x0000000110107824 */ /* 0x000fca00008e0611 */
[----:B------:R1:W-:Y:S04]  /*56600*/  STL [R1+0xb4c], R16 ;  /* 0x000b4c1001007387 */ /* 0x0003e80000100800 */
[----:B------:R-:W4:Y:S01]  /*56610*/  LDL.LU R3, [R1+0xba0] ;  /* 0x000ba00001037983 */ /* 0x000f220000300800 */
[----:B-1----:R-:W-:Y:S01]  /*56620*/  IMAD.MOV.U32 R10, RZ, RZ, R13 ;  /* 0x000000ffff0a7224 */ /* 0x002fe200078e000d */
[----:B------:R-:W-:-:S05]  /*56630*/  MOV R11, R16 ;  /* 0x00000010000b7202 */ /* 0x000fca0000000f00 */
[----:B------:R1:W-:Y:S04]  /*56640*/  LDGSTS.E [R2+-0x6b000], desc[UR6][R10.64], P2 ;  /* 0x950000000a027fae */ /* 0x0003e800091a1006 */
[----:B------:R-:W4:Y:S01]  /*56650*/  LDL.LU R16, [R1+0xb8c] ;  /* 0x000b8c0001107983 */ /* 0x000f220000300800 */
[----:B--2---:R-:W-:-:S05]  /*56660*/  IADD3 R15, P1, PT, R15, R26, RZ ;  /* 0x0000001a0f0f7210 */ /* 0x004fca0007f3e0ff */
[----:B------:R-:W-:Y:S01]  /*56670*/  STL [R1+0xb70], R15 ;  /* 0x000b700f01007387 */ /* 0x000fe20000100800 */
[----:B------:R-:W-:-:S04]  /*56680*/  IMAD.X R20, R20, 0x1, R17, P0 ;  /* 0x0000000114147824 */ /* 0x000fc800000e0611 */
        /* <DEDUP_REMOVED lines=56> */
[----:B-1----:R-:W-:-:S03]  /*56a10*/  MOV R10, R14 ;  /* 0x0000000e000a7202 */ /* 0x002fc60000000f00 */
[----:B------:R-:W3:Y:S01]  /*56a20*/  LDL.LU R14, [R1+0xa04] ;  /* 0x000a0400010e7983 */ /* 0x000ee20000300800 */
[----:B------:R-:W-:Y:S01]  /*56a30*/  IMAD.MOV.U32 R11, RZ, RZ, R19 ;  /* 0x000000ffff0b7224 */ /* 0x000fe200078e0013 */
[----:B------:R-:W-:-:S04]  /*56a40*/  IADD3 R0, P0, PT, R0, R26, RZ ;  /* 0x0000001a00007210 */ /* 0x000fc80007f1e0ff */
[----:B------:R1:W-:Y:S04]  /*56a50*/  LDGSTS.E [R2+-0x64000], desc[UR6][R10.64], P2 ;  /* 0x9c0000000a027fae */ /* 0x0003e800091a1006 */
[----:B------:R-:W-:Y:S01]  /*56a60*/  STL [R1+0xbe0], R0 ;  /* 0x000be00001007387 */ /* 0x000fe20000100800 */
[----:B------:R-:W-:-:S05]  /*56a70*/  IMAD.X R16, R16, 0x1, R17, P1 ;  /* 0x0000000110107824 */ /* 0x000fca00008e0611 */
[----:B------:R1:W-:Y:S04]  /*56a80*/  STL [R1+0xbcc], R16 ;  /* 0x000bcc1001007387 */ /* 0x0003e80000100800 */
[----:B----4-:R-:W4:Y:S01]  /*56a90*/  LDL.LU R19, [R1+0xa28] ;  /* 0x000a280001137983 */ /* 0x010f220000300800 */
[----:B-1----:R-:W-:Y:S01]  /*56aa0*/  MOV R11, R16 ;  /* 0x00000010000b7202 */ /* 0x002fe20000000f00 */
[----:B------:R-:W-:-:S05]  /*56ab0*/  IMAD.MOV.U32 R10, RZ, RZ, R15 ;  /* 0x000000ffff0a7224 */ /* 0x000fca00078e000f */
        /* <DEDUP_REMOVED lines=20> */
[----:B---3--:R-:W3:Y:S01]  /*56c00*/  LDL.LU R18, [R1+0xa34] ;  /* 0x000a340001127983 */ /* 0x008ee20000300800 */
[----:B------:R-:W-:-:S03]  /*56c10*/  IADD3.X R14, PT, PT, R14, R17, RZ, P0, !PT ;  /* 0x000000110e0e7210 */ /* 0x000fc600007fe4ff */
[----:B------:R-:W-:Y:S04]  /*56c20*/  STL [R1+0xa18], R13 ;  /* 0x000a180d01007387 */ /* 0x000fe80000100800 */
[----:B------:R1:W-:Y:S04]  /*56c30*/  STL [R1+0xa04], R14 ;  /* 0x000a040e01007387 */ /* 0x0003e80000100800 */
[----:B------:R-:W3:Y:S01]  /*56c40*/  LDL.LU R9, [R1+0xa58] ;  /* 0x000a580001097983 */ /* 0x000ee20000300800 */
[----:B-1----:R-:W-:Y:S01]  /*56c50*/  MOV R2, R3 ;  /* 0x0000000300027202 */ /* 0x002fe20000000f00 */
[----:B------:R-:W-:-:S02]  /*56c60*/  IMAD.MOV.U32 R3, RZ, RZ, R14 ;  /* 0x000000ffff037224 */ /* 0x000fc400078e000e */
[----:B------:R-:W3:Y:S04]  /*56c70*/  LDL.LU R14, [R1+0xa44] ;  /* 0x000a4400010e7983 */ /* 0x000ee80000300800 */
[----:B------:R1:W-:Y:S01]  /*56c80*/  LDGSTS.E [R8+-0x7f800], desc[UR6][R2.64], P2 ;  /* 0x8080000002087fae */ /* 0x0003e200091a1006 */
[----:B----4-:R-:W-:Y:S01]  /*56c90*/  IADD3 R19, P0, PT, R19, R26, RZ ;  /* 0x0000001a13137210 */ /* 0x010fe20007f1e0ff */
[----:B------:R-:W-:-:S04]  /*56ca0*/  IMAD.X R16, R16, 0x1, R17, P1 ;  /* 0x0000000110107824 */ /* 0x000fc800008e0611 */
[----:B------:R-:W-:Y:S01]  /*56cb0*/  STL [R1+0xa28], R19 ;  /* 0x000a281301007387 */ /* 0x000fe20000100800 */
[----:B-1----:R-:W-:-:S03]  /*56cc0*/  IMAD.MOV.U32 R2, RZ, RZ, R13 ;  /* 0x000000ffff027224 */ /* 0x002fc600078e000d */
[----:B------:R1:W-:Y:S04]  /*56cd0*/  STL [R1+0xa14], R16 ;  /* 0x000a141001007387 */ /* 0x0003e80000100800 */
[----:B------:R-:W4:Y:S01]  /*56ce0*/  LDL.LU R10, [R1+0xa68] ;  /* 0x000a6800010a7983 */ /* 0x000f220000300800 */
[----:B------:R-:W-:-:S05]  /*56cf0*/  MOV R3, R16 ;  /* 0x0000001000037202 */ /* 0x000fca0000000f00 */
[----:B------:R1:W-:Y:S04]  /*56d00*/  LDGSTS.E [R8+-0x7e800], desc[UR6][R2.64], P2 ;  /* 0x8180000002087fae */ /* 0x0003e800091a1006 */
[----:B-1----:R-:W4:Y:S01]  /*56d10*/  LDL.LU R16, [R1+0xa54] ;  /* 0x000a540001107983 */ /* 0x002f220000300800 */
[----:B------:R-:W-:Y:S01]  /*56d20*/  IMAD.MOV.U32 R2, RZ, RZ, R19 ;  /* 0x000000ffff027224 */ /* 0x000fe200078e0013 */
[----:B--2---:R-:W-:-:S05]  /*56d30*/  IADD3 R15, P1, PT, R15, R26, RZ ;  /* 0x0000001a0f0f7210 */ /* 0x004fca0007f3e0ff */
[----:B------:R-:W-:Y:S01]  /*56d40*/  STL [R1+0xa38], R15 ;  /* 0x000a380f01007387 */ /* 0x000fe20000100800 */
[----:B------:R-:W-:-:S05]  /*56d50*/  IMAD.X R20, R20, 0x1, R17, P0 ;  /* 0x0000000114147824 */ /* 0x000fca00000e0611 */
[----:B------:R-:W-:Y:S04]  /*56d60*/  STL [R1+0xa24], R20 ;  /* 0x000a241401007387 */ /* 0x000fe80000100800 */
[----:B------:R-:W2:Y:S04]  /*56d70*/  LDL.LU R13, [R1+0xa78] ;  /* 0x000a7800010d7983 */ /* 0x000ea80000300800 */
[----:B------:R-:W2:Y:S01]  /*56d80*/  LDL.LU R19, [R1+0xa64] ;  /* 0x000a640001137983 */ /* 0x000ea20000300800 */
[----:B------:R-:W-:-:S05]  /*56d90*/  IMAD.MOV.U32 R3, RZ, RZ, R20 ;  /* 0x000000ffff037224 */ /* 0x000fca00078e0014 */
[----:B------:R1:W-:Y:S01]  /*56da0*/  LDGSTS.E [R8+-0x7d800], desc[UR6][R2.64], P2 ;  /* 0x8280000002087fae */ /* 0x0003e200091a1006 */
[----:B------:R-:W-:Y:S01]  /*56db0*/  IADD3 R0, P0, PT, R0, R26, RZ ;  /* 0x0000001a00007210 */ /* 0x000fe20007f1e0ff */
[----:B---3--:R-:W-:-:S04]  /*56dc0*/  IMAD.X R18, R18, 0x1, R17, P1 ;  /* 0x0000000112127824 */ /* 0x008fc800008e0611 */
[----:B------:R-:W-:Y:S01]  /*56dd0*/  STL [R1+0xa48], R0 ;  /* 0x000a480001007387 */ /* 0x000fe20000100800 */
[----:B-1----:R-:W-:Y:S02]  /*56de0*/  IMAD.MOV.U32 R2, RZ, RZ, R15 ;  /* 0x000000ffff027224 */ /* 0x002fe400078e000f */
[----:B------:R-:W-:Y:S01]  /*56df0*/  IMAD.MOV.U32 R3, RZ, RZ, R18 ;  /* 0x000000ffff037224 */ /* 0x000fe200078e0012 */
[----:B------:R1:W-:Y:S04]  /*56e00*/  STL [R1+0xa34], R18 ;  /* 0x000a341201007387 */ /* 0x0003e80000100800 */
[----:B------:R-:W3:Y:S01]  /*56e10*/  LDL.LU R11, [R1+0xa88] ;  /* 0x000a8800010b7983 */ /* 0x000ee20000300800 */
[----:B------:R-:W-:-:S03]  /*56e20*/  IADD3 R9, P1, PT, R9, R26, RZ ;  /* 0x0000001a09097210 */ /* 0x000fc60007f3e0ff */
[----:B------:R1:W-:Y:S04]  /*56e30*/  LDGSTS.E [R8+-0x7c800], desc[UR6][R2.64], P2 ;  /* 0x8380000002087fae */ /* 0x0003e800091a1006 */
[----:B-1----:R-:W3:Y:S01]  /*56e40*/  LDL.LU R18, [R1+0xa74] ;  /* 0x000a740001127983 */ /* 0x002ee20000300800 */
[----:B------:R-:W-:-:S03]  /*56e50*/  IADD3.X R14, PT, PT, R14, R17, RZ, P0, !PT ;  /* 0x000000110e0e7210 */ /* 0x000fc600007fe4ff */
[----:B------:R-:W-:Y:S04]  /*56e60*/  STL [R1+0xa58], R9 ;  /* 0x000a580901007387 */ /* 0x000fe80000100800 */
[----:B------:R1:W-:Y:S04]  /*56e70*/  STL [R1+0xa44], R14 ;  /* 0x000a440e01007387 */ /* 0x0003e80000100800 */
[----:B------:R-:W3:Y:S01]  /*56e80*/  LDL.LU R15, [R1+0xa98] ;  /* 0x000a9800010f7983 */ /* 0x000ee20000300800 */
[----:B------:R-:W-:-:S03]  /*56e90*/  IMAD.MOV.U32 R3, RZ, RZ, R14 ;  /* 0x000000ffff037224 */ /* 0x000fc600078e000e */
[----:B-1----:R-:W3:Y:S01]  /*56ea0*/  LDL.LU R14, [R1+0xa84] ;  /* 0x000a8400010e7983 */ /* 0x002ee20000300800 */
[----:B------:R-:W-:Y:S02]  /*56eb0*/  MOV R2, R0 ;  /* 0x0000000000027202 */ /* 0x000fe40000000f00 */
[----:B----4-:R-:W-:-:S03]  /*56ec0*/  IADD3 R10, P0, PT, R10, R26, RZ ;  /* 0x0000001a0a0a7210 */ /* 0x010fc60007f1e0ff */
[----:B------:R1:W-:Y:S04]  /*56ed0*/  LDGSTS.E [R8+-0x7b800], desc[UR6][R2.64], P2 ;  /* 0x8480000002087fae */ /* 0x0003e800091a1006 */
[----:B------:R-:W-:Y:S01]  /*56ee0*/  STL [R1+0xa68], R10 ;  /* 0x000a680a01007387 */ /* 0x000fe20000100800 */
[----:B------:R-:W-:-:S05]  /*56ef0*/  IMAD.X R16, R16, 0x1, R17, P1 ;  /* 0x0000000110107824 */ /* 0x000fca00008e0611 */
[----:B------:R4:W-:Y:S04]  /*56f00*/  STL [R1+0xa54], R16 ;  /* 0x000a541001007387 */ /* 0x0009e80000100800 */
[----:B------:R-:W3:Y:S01]  /*56f10*/  LDL.LU R0, [R1+0xaa8] ;  /* 0x000aa80001007983 */ /* 0x000ee20000300800 */
[----:B-1----:R-:W-:Y:S01]  /*56f20*/  MOV R3, R16 ;  /* 0x0000001000037202 */ /* 0x002fe20000000f00 */
[----:B------:R-:W-:-:S05]  /*56f30*/  IMAD.MOV.U32 R2, RZ, RZ, R9 ;  /* 0x000000ffff027224 */ /* 0x000fca00078e0009 */
[----:B------:R1:W-:Y:S04]  /*56f40*/  LDGSTS.E [R8+-0x7a800], desc[UR6][R2.64], P2 ;  /* 0x8580000002087fae */ /* 0x0003e800091a1006 */
[----:B----4-:R-:W4:Y:S01]  /*56f50*/  LDL.LU R16, [R1+0xa94] ;  /* 0x000a940001107983 */ /* 0x010f220000300800 */
        /* <DEDUP_REMOVED lines=9> */
[----:B---3--:R-:W-:-:S05]  /*56ff0*/  IADD3 R11, P0, PT, R11, R26, RZ ;  /* 0x0000001a0b0b7210 */ /* 0x008fca0007f1e0ff */
[----:B------:R-:W-:Y:S01]  /*57000*/  STL [R1+0xa88], R11 ;  /* 0x000a880b01007387 */ /* 0x000fe20000100800 */
[----:B------:R-:W-:Y:S02]  /*57010*/  IMAD.X R18, R18, 0x1, R17, P1 ;  /* 0x0000000112127824 */ /* 0x000fe400008e0611 */
        /* <DEDUP_REMOVED lines=14> */
[----:B------:R-:W-:-:S03]  /*57100*/  IADD3 R0, P0, PT, R0, R26, RZ ;  /* 0x0000001a00007210 */ /* 0x000fc60007f1e0ff */
[----:B------:R1:W-:Y:S01]  /*57110*/  LDGSTS.E [R8+-0x77800], desc[UR6][R2.64], P2 ;  /* 0x8880000002087fae */ /* 0x0003e200091a1006 */
[----:B----4-:R-:W-:-:S03]  /*57120*/  IMAD.X R16, R16, 0x1, R17, P1 ;  /* 0x0000000110107824 */ /* 0x010fc600008e0611 */
[----:B------:R-:W-:Y:S04]  /*57130*/  STL [R1+0xaa8], R0 ;  /* 0x000aa80001007387 */ /* 0x000fe80000100800 */
[----:B------:R4:W-:Y:S04]  /*57140*/  STL [R1+0xa94], R16 ;  /* 0x000a941001007387 */ /* 0x0009e80000100800 */
[----:B------:R-:W3:Y:S01]  /*57150*/  LDL.LU R11, [R1+0xae8] ;  /* 0x000ae800010b7983 */ /* 0x000ee20000300800 */
[----:B-1----:R-:W-:Y:S01]  /*57160*/  IMAD.MOV.U32 R2, RZ, RZ, R15 ;  /* 0x000000ffff027224 */ /* 0x002fe200078e000f */
[----:B------:R-:W-:-:S02]  /*57170*/  MOV R3, R16 ;  /* 0x0000001000037202 */ /* 0x000fc40000000f00 */
[----:B------:R-:W3:Y:S04]  /*57180*/  LDL.LU R15, [R1+0xad4] ;  /* 0x000ad400010f7983 */ /* 0x000ee80000300800 */
[----:B------:R1:W-:Y:S01]  /*57190*/  LDGSTS.E [R8+-0x76800], desc[UR6][R2.64], P2 ;  /* 0x8980000002087fae */ /* 0x0003e200091a1006 */
[----:B------:R-:W-:-:S05]  /*571a0*/  IADD3 R9, P1, PT, R9, R26, RZ ;  /* 0x0000001a09097210 */ /* 0x000fca0007f3e0ff */
[----:B------:R-:W-:Y:S01]  /*571b0*/  STL [R1+0xab8], R9 ;  /* 0x000ab80901007387 */ /* 0x000fe20000100800 */
[----:B--2---:R-:W-:-:S04]  /*571c0*/  IMAD.X R19, R19, 0x1, R17, P0 ;  /* 0x0000000113137824 */ /* 0x004fc800000e0611 */
[----:B-1----:R-:W-:Y:S01]  /*571d0*/  IMAD.MOV.U32 R3, RZ, RZ, R19 ;  /* 0x000000ffff037224 */ /* 0x002fe200078e0013 */
[----:B------:R1:W-:Y:S04]  /*571e0*/  STL [R1+0xaa4], R19 ;  /* 0x000aa41301007387 */ /* 0x0003e80000100800 */
[----:B----4-:R-:W2:Y:S04]  /*571f0*/  LDL.LU R16, [R1+0xaf8] ;  /* 0x000af80001107983 */ /* 0x010ea80000300800 */
[----:B-1----:R-:W4:Y:S01]  /*57200*/  LDL.LU R19, [R1+0xae4] ;  /* 0x000ae40001137983 */ /* 0x002f220000300800 */
        /* <DEDUP_REMOVED lines=18> */
[----:B------:R-:W-:Y:S02]  /*57330*/  IADD3 R11, P0, PT, R11, R26, RZ ;  /* 0x0000001a0b0b7210 */ /* 0x000fe40007f1e0ff */
[----:B------:R-:W-:Y:S01]  /*57340*/  MOV R2, R10 ;  /* 0x0000000a00027202 */ /* 0x000fe20000000f00 */
[----:B------:R-:W-:Y:S02]  /*57350*/  IMAD.X R15, R15, 0x1, R17, P1 ;  /* 0x000000010f0f7824 */ /* 0x000fe400008e0611 */
[----:B------:R-:W-:Y:S04]  /*57360*/  STL [R1+0xae8], R11 ;  /* 0x000ae80b01007387 */ /* 0x000fe80000100800 */
[----:B------:R1:W-:Y:S04]  /*57370*/  STL [R1+0xad4], R15 ;  /* 0x000ad40f01007387 */ /* 0x0003e80000100800 */
[----:B------:R1:W-:Y:S04]  /*57380*/  LDGSTS.E [R8+-0x73800], desc[UR6][R2.64], P2 ;  /* 0x8c80000002087fae */ /* 0x0003e800091a1006 */
[----:B------:R-:W3:Y:S01]  /*57390*/  LDL.LU R10, [R1+0xb28] ;  /* 0x000b2800010a7983 */ /* 0x000ee20000300800 */
[----:B-1----:R-:W-:Y:S01]  /*573a0*/  IMAD.MOV.U32 R2, RZ, RZ, R13 ;  /* 0x000000ffff027224 */ /* 0x002fe200078e000d */
[----:B------:R-:W-:-:S02]  /*573b0*/  MOV R3, R15 ;  /* 0x0000000f00037202 */ /* 0x000fc40000000f00 */
[----:B------:R-:W3:Y:S04]  /*573c0*/  LDL.LU R13, [R1+0xb14] ;  /* 0x000b1400010d7983 */ /* 0x000ee80000300800 */
[----:B------:R1:W-:Y:S02]  /*573d0*/  LDGSTS.E [R8+-0x72800], desc[UR6][R2.64], P2 ;  /* 0x8d80000002087fae */ /* 0x0003e400091a1006 */
[----:B-1----:R-:W-:Y:S01]  /*573e0*/  IMAD.MOV.U32 R2, RZ, RZ, R11 ;  /* 0x000000ffff027224 */ /* 0x002fe200078e000b */
[----:B--2---:R-:W-:-:S05]  /*573f0*/  IADD3 R16, P1, PT, R16, R26, RZ ;  /* 0x0000001a10107210 */ /* 0x004fca0007f3e0ff */
[----:B------:R-:W-:Y:S01]  /*57400*/  STL [R1+0xaf8], R16 ;  /* 0x000af81001007387 */ /* 0x000fe20000100800 */
[----:B----4-:R-:W-:-:S05]  /*57410*/  IMAD.X R19, R19, 0x1, R17, P0 ;  /* 0x0000000113137824 */ /* 0x010fca00000e0611 */
[----:B------:R1:W-:Y:S04]  /*57420*/  STL [R1+0xae4], R19 ;  /* 0x000ae41301007387 */ /* 0x0003e80000100800 */
[----:B------:R-:W2:Y:S04]  /*57430*/  LDL.LU R15, [R1+0xb38] ;  /* 0x000b3800010f7983 */ /* 0x000ea80000300800 */
[----:B------:R-:W4:Y:S01]  /*57440*/  LDL.LU R11, [R1+0xb24] ;  /* 0x000b2400010b7983 */ /* 0x000f220000300800 */
[----:B------:R-:W-:-:S05]  /*57450*/  IMAD.MOV.U32 R3, RZ, RZ, R19 ;  /* 0x000000ffff037224 */ /* 0x000fca00078e0013 */
[----:B------:R1:W-:Y:S01]  /*57460*/  LDGSTS.E [R8+-0x71800], desc[UR6][R2.64], P2 ;  /* 0x8e80000002087fae */ /* 0x0003e200091a1006 */
[----:B---3--:R-:W-:-:S05]  /*57470*/  IADD3 R0, P0, PT, R0, R26, RZ ;  /* 0x0000001a00007210 */ /* 0x008fca0007f1e0ff */
[----:B------:R3:W-:Y:S01]  /*57480*/  STL [R1+0xb08], R0 ;  /* 0x000b080001007387 */ /* 0x0007e20000100800 */
[----:B------:R-:W-:-:S05]  /*57490*/  IMAD.X R18, R18, 0x1, R17, P1 ;  /* 0x0000000112127824 */ /* 0x000fca00008e0611 */
[----:B------:R1:W-:Y:S04]  /*574a0*/  STL [R1+0xaf4], R18 ;  /* 0x000af41201007387 */ /* 0x0003e80000100800 */
[----:B------:R-:W4:Y:S01]  /*574b0*/  LDL.LU R21, [R1+0xb34] ;  /* 0x000b340001157983 */ /* 0x000f220000300800 */
[----:B------:R-:W-:-:S05]  /*574c0*/  IADD3 R9, P1, PT, R9, R26, RZ ;  /* 0x0000001a09097210 */ /* 0x000fca0007f3e0ff */
[----:B------:R-:W-:Y:S01]  /*574d0*/  STL [R1+0xb18], R9 ;  /* 0x000b180901007387 */ /* 0x000fe20000100800 */
[----:B------:R-:W-:-:S05]  /*574e0*/  IADD3.X R14, PT, PT, R14, R17, RZ, P0, !PT ;  /* 0x000000110e0e7210 */ /* 0x000fca00007fe4ff */
[----:B------:R2:W-:Y:S04]  /*574f0*/  STL [R1+0xb04], R14 ;  /* 0x000b040e01007387 */ /* 0x0005e80000100800 */
[----:B-1----:R-:W4:Y:S01]  /*57500*/  LDL.LU R19, [R1+0xb48] ;  /* 0x000b480001137983 */ /* 0x002f220000300800 */
[----:B------:R-:W-:Y:S02]  /*57510*/  IMAD.MOV.U32 R2, RZ, RZ, R16 ;  /* 0x000000ffff027224 */ /* 0x000fe400078e0010 */
[----:B------:R-:W-:Y:S01]  /*57520*/  IMAD.MOV.U32 R3, RZ, RZ, R18 ;  /* 0x000000ffff037224 */ /* 0x000fe200078e0012 */
[----:B------:R-:W-:Y:S01]  /*57530*/  IADD3 R10, P0, PT, R10, R26, RZ ;  /* 0x0000001a0a0a7210 */ /* 0x000fe20007f1e0ff */
[----:B------:R-:W4:Y:S04]  /*57540*/  LDL.LU R20, [R1+0xb44] ;  /* 0x000b440001147983 */ /* 0x000f280000300800 */
[----:B------:R1:W-:Y:S04]  /*57550*/  LDGSTS.E [R8+-0x70800], desc[UR6][R2.64], P2 ;  /* 0x8f80000002087fae */ /* 0x0003e800091a1006 */
[----:B------:R-:W-:Y:S01]  /*57560*/  STL [R1+0xb28], R10 ;  /* 0x000b280a01007387 */ /* 0x000fe20000100800 */
[----:B------:R-:W-:Y:S01]  /*57570*/  IMAD.X R13, R13, 0x1, R17, P1 ;  /* 0x000000010d0d7824 */ /* 0x000fe200008e0611 */
[----:B-1----:R-:W-:Y:S01]  /*57580*/  MOV R2, R0 ;  /* 0x0000000000027202 */ /* 0x002fe20000000f00 */
[----:B------:R-:W-:-:S03]  /*57590*/  IMAD.MOV.U32 R3, RZ, RZ, R14 ;  /* 0x000000ffff037224 */ /* 0x000fc600078e000e */
[----:B------:R1:W-:Y:S04]  /*575a0*/  STL [R1+0xb14], R13 ;  /* 0x000b140d01007387 */ /* 0x0003e80000100800 */
[----:B------:R-:W4:Y:S04]  /*575b0*/  LDL.LU R16, [R1+0xb58] ;  /* 0x000b580001107983 */ /* 0x000f280000300800 */
[----:B---3--:R-:W3:Y:S04]  /*575c0*/  LDL.LU R0, [R1+0xb68] ;  /* 0x000b680001007983 */ /* 0x008ee80000300800 */
[----:B------:R-:W3:Y:S04]  /*575d0*/  LDL.LU R18, [R1+0xb54] ;  /* 0x000b540001127983 */ /* 0x000ee80000300800 */
[----:B------:R1:W-:Y:S02]  /*575e0*/  LDGSTS.E [R8+-0x6f800], desc[UR6][R2.64], P2 ;  /* 0x9080000002087fae */ /* 0x0003e400091a1006 */
[----:B-1----:R-:W-:Y:S01]  /*575f0*/  IMAD.MOV.U32 R2, RZ, RZ, R9 ;  /* 0x000000ffff027224 */ /* 0x002fe200078e0009 */
[----:B------:R-:W-:-:S05]  /*57600*/  MOV R3, R13 ;  /* 0x0000000d00037202 */ /* 0x000fca0000000f00 */
[----:B------:R1:W-:Y:S01]  /*57610*/  LDGSTS.E [R8+-0x6e800], desc[UR6][R2.64], P2 ;  /* 0x9180000002087fae */ /* 0x0003e200091a1006 */
[----:B--2---:R-:W-:Y:S01]  /*57620*/  IADD3 R15, P1, PT, R15, R26, RZ ;  /* 0x0000001a0f0f7210 */ /* 0x004fe20007f3e0ff */
[----:B----4-:R-:W-:-:S04]  /*57630*/  IMAD.X R11, R11, 0x1, R17, P0 ;  /* 0x000000010b0b7824 */ /* 0x010fc800000e0611 */
[----:B------:R-:W-:Y:S04]  /*57640*/  STL [R1+0xb38], R15 ;  /* 0x000b380f01007387 */ /* 0x000fe80000100800 */
[----:B------:R2:W-:Y:S04]  /*57650*/  STL [R1+0xb24], R11 ;  /* 0x000b240b01007387 */ /* 0x0005e80000100800 */
[----:B------:R-:W4:Y:S04]  /*57660*/  LDL.LU R14, [R1+0xb64] ;  /* 0x000b6400010e7983 */ /* 0x000f280000300800 */
[----:B------:R-:W4:Y:S04]  /*57670*/  LDL.LU R9, [R1+0xb78] ;  /* 0x000b780001097983 */ /* 0x000f280000300800 */
[----:B------:R-:W4:Y:S01]  /*57680*/  LDL.LU R13, [R1+0xb88] ;  /* 0x000b8800010d7983 */ /* 0x000f220000300800 */
[----:B-1----:R-:W-:-:S03]  /*57690*/  IMAD.MOV.U32 R3, RZ, RZ, R11 ;  /* 0x000000ffff037224 */ /* 0x002fc600078e000b */
[----:B--2---:R-:W2:Y:S01]  /*576a0*/  LDL.LU R11, [R1+0xb74] ;  /* 0x000b7400010b7983 */ /* 0x004ea20000300800 */
[----:B------:R-:W-:-:S05]  /*576b0*/  IMAD.MOV.U32 R2, RZ, RZ, R10 ;  /* 0x000000ffff027224 */ /* 0x000fca00078e000a */
[----:B------:R1:W-:Y:S01]  /*576c0*/  LDGSTS.E [R8+-0x6d800], desc[UR6][R2.64], P2 ;  /* 0x9280000002087fae */ /* 0x0003e200091a1006 */
[----:B------:R-:W-:Y:S02]  /*576d0*/  IMAD.X R21, R21, 0x1, R17, P1 ;  /* 0x0000000115157824 */ /* 0x000fe400008e0611 */
[----:B-1----:R-:W-:Y:S01]  /*576e0*/  IMAD.MOV.U32 R2, RZ, RZ, R15 ;  /* 0x000000ffff027224 */ /* 0x002fe200078e000f */
[----:B------:R-:W-:-:S05]  /*576f0*/  IADD3 R19, P0, PT, R19, R26, RZ ;  /* 0x0000001a13137210 */ /* 0x000fca0007f1e0ff */
[----:B------:R-:W-:Y:S04]  /*57700*/  STL [R1+0xb48], R19 ;  /* 0x000b481301007387 */ /* 0x000fe80000100800 */
[----:B------:R-:W-:Y:S04]  /*57710*/  STL [R1+0xb34], R21 ;  /* 0x000b341501007387 */ /* 0x000fe80000100800 */
[----:B------:R-:W2:Y:S04]  /*57720*/  LDL.LU R10, [R1+0xb98] ;  /* 0x000b9800010a7983 */ /* 0x000ea80000300800 */
[----:B------:R-:W2:Y:S01]  /*57730*/  LDL.LU R15, [R1+0xb84] ;  /* 0x000b8400010f7983 */ /* 0x000ea20000300800 */
[----:B------:R-:W-:Y:S01]  /*57740*/  IMAD.MOV.U32 R3, RZ, RZ, R21 ;  /* 0x000000ffff037224 */ /* 0x000fe200078e0015 */
[----:B------:R-:W-:-:S04]  /*57750*/  IADD3.X R20, PT, PT, R20, R17, RZ, P0, !PT ;  /* 0x0000001114147210 */ /* 0x000fc800007fe4ff */
[----:B------:R1:W-:Y:S01]  /*57760*/  LDGSTS.E [R8+-0x6c800], desc[UR6][R2.64], P2 ;  /* 0x9380000002087fae */ /* 0x0003e200091a1006 */
[-C--:B------:R-:W-:Y:S02]  /*57770*/  IADD3 R16, P1, PT, R16, R26.reuse, RZ ;  /* 0x0000001a10107210 */ /* 0x080fe40007f3e0ff */
[----:B---3--:R-:W-:Y:S02]  /*57780*/  IADD3 R0, P0, PT, R0, R26, RZ ;  /* 0x0000001a00007210 */ /* 0x008fe40007f1e0ff */
[----:B-1----:R-:W-:Y:S01]  /*57790*/  MOV R2, R19 ;  /* 0x0000001300027202 */ /* 0x002fe20000000f00 */
[----:B------:R-:W-:Y:S02]  /*577a0*/  IMAD.MOV.U32 R3, RZ, RZ, R20 ;  /* 0x000000ffff037224 */ /* 0x000fe400078e0014 */
[----:B------:R-:W-:Y:S01]  /*577b0*/  IMAD.X R18, R18, 0x1, R17, P1 ;  /* 0x0000000112127824 */ /* 0x000fe200008e0611 */
[----:B------:R-:W-:Y:S04]  /*577c0*/  STL [R1+0xb58], R16 ;  /* 0x000b581001007387 */ /* 0x000fe80000100800 */
[----:B------:R1:W-:Y:S04]  /*577d0*/  LDGSTS.E [R8+-0x6b800], desc[UR6][R2.64], P2 ;  /* 0x9480000002087fae */ /* 0x0003e800091a1006 */
[----:B------:R-:W-:Y:S04]  /*577e0*/  STL [R1+0xb44], R20 ;  /* 0x000b441401007387 */ /* 0x000fe80000100800 */
[----:B------:R3:W-:Y:S04]  /*577f0*/  STL [R1+0xb68], R0 ;  /* 0x000b680001007387 */ /* 0x0007e80000100800 */
[----:B------:R2:W-:Y:S01]  /*57800*/  STL [R1+0xb54], R18 ;  /* 0x000b541201007387 */ /* 0x0005e20000100800 */
[----:B-1----:R-:W-:Y:S01]  /*57810*/  IMAD.MOV.U32 R2, RZ, RZ, R16 ;  /* 0x000000ffff027224 */ /* 0x002fe200078e0010 */
[----:B------:R-:W-:-:S05]  /*57820*/  MOV R3, R18 ;  /* 0x0000001200037202 */ /* 0x000fca0000000f00 */
[----:B------:R1:W-:Y:S02]  /*57830*/  LDGSTS.E [R8+-0x6a800], desc[UR6][R2.64], P2 ;  /* 0x9580000002087fae */ /* 0x0003e400091a1006 */
[----:B-1----:R-:W-:Y:S01]  /*57840*/  IMAD.MOV.U32 R2, RZ, RZ, R0 ;  /* 0x000000ffff027224 */ /* 0x002fe200078e0000 */
[-C--:B----4-:R-:W-:Y:S01]  /*57850*/  IADD3 R9, P1, PT, R9, R26.reuse, RZ ;  /* 0x0000001a09097210 */ /* 0x090fe20007f3e0ff */
[----:B------:R-:W-:Y:S01]  /*57860*/  IMAD.X R14, R14, 0x1, R17, P0 ;  /* 0x000000010e0e7824 */ /* 0x000fe200000e0611 */
[----:B------:R-:W-:-:S03]  /*57870*/  IADD3 R13, P0, PT, R13, R26, RZ ;  /* 0x0000001a0d0d7210 */ /* 0x000fc60007f1e0ff */
[----:B------:R-:W-:Y:S04]  /*57880*/  STL [R1+0xb78], R9 ;  /* 0x000b780901007387 */ /* 0x000fe80000100800 */
[----:B------:R1:W-:Y:S01]  /*57890*/  STL [R1+0xb64], R14 ;  /* 0x000b640e01007387 */ /* 0x0003e20000100800 */
[----:B--2---:R-:W-:-:S03]  /*578a0*/  IMAD.X R11, R11, 0x1, R17, P1 ;  /* 0x000000010b0b7824 */ /* 0x004fc600008e0611 */
[----:B---3--:R-:W2:Y:S04]  /*578b0*/  LDL.LU R0, [R1+0xb94] ;  /* 0x000b940001007983 */ /* 0x008ea80000300800 */
[----:B------:R-:W-:Y:S04]  /*578c0*/  STL [R1+0xb88], R13 ;  /* 0x000b880d01007387 */ /* 0x000fe80000100800 */
[----:B------:R3:W-:Y:S04]  /*578d0*/  STL [R1+0xb74], R11 ;  /* 0x000b740b01007387 */ /* 0x0007e80000100800 */
[----:B------:R-:W4:Y:S04]  /*578e0*/  LDL.LU R19, [R1+0xba8] ;  /* 0x000ba80001137983 */ /* 0x000f280000300800 */
[----:B------:R-:W4:Y:S01]  /*578f0*/  LDL.LU R25, [R1+0xbb8] ;  /* 0x000bb80001197983 */ /* 0x000f220000300800 */
[----:B------:R-:W-:-:S05]  /*57900*/  IMAD.MOV.U32 R3, RZ, RZ, R14 ;  /* 0x000000ffff037224 */ /* 0x000fca00078e000e */
[----:B------:R1:W-:Y:S02]  /*57910*/  LDGSTS.E [R8+-0x69800], desc[UR6][R2.64], P2 ;  /* 0x9680000002087fae */ /* 0x0003e400091a1006 */
[----:B-1----:R-:W-:Y:S01]  /*57920*/  IMAD.MOV.U32 R3, RZ, RZ, R11 ;  /* 0x000000ffff037224 */ /* 0x002fe200078e000b */
[----:B------:R-:W-:Y:S02]  /*57930*/  IADD3 R10, P1, PT, R10, R26, RZ ;  /* 0x0000001a0a0a7210 */ /* 0x000fe40007f3e0ff */
[----:B------:R-:W-:-:S03]  /*57940*/  IADD3.X R15, PT, PT, R15, R17, RZ, P0, !PT ;  /* 0x000000110f0f7210 */ /* 0x000fc600007fe4ff */
[----:B------:R-:W-:Y:S04]  /*57950*/  STL [R1+0xb98], R10 ;  /* 0x000b980a01007387 */ /* 0x000fe80000100800 */
[----:B------:R1:W-:Y:S04]  /*57960*/  STL [R1+0xb84], R15 ;  /* 0x000b840f01007387 */ /* 0x0003e80000100800 */
[----:B------:R-:W4:Y:S04]  /*57970*/  LDL.LU R20, [R1+0x540] ;  /* 0x0005400001147983 */ /* 0x000f280000300800 */
[----:B------:R-:W4:Y:S04]  /*57980*/  LDL.LU R21, [R1+0x544] ;  /* 0x0005440001157983 */ /* 0x000f280000300800 */
[----:B------:R-:W4:Y:S04]  /*57990*/  LDL.LU R22, [R1+0x548] ;  /* 0x0005480001167983 */ /* 0x000f280000300800 */
[----:B------:R-:W4:Y:S04]  /*579a0*/  LDL.LU R23, [R1+0x54c] ;  /* 0x00054c0001177983 */ /* 0x000f280000300800 */
[----:B------:R-:W4:Y:S04]  /*579b0*/  LDL.LU R18, [R1+0xba4] ;  /* 0x000ba40001127983 */ /* 0x000f280000300800 */
[----:B------:R-:W4:Y:S04]  /*579c0*/  LDL.LU R24, [R1+0xbb4] ;  /* 0x000bb40001187983 */ /* 0x000f280000300800 */
[----:B------:R-:W4:Y:S04]  /*579d0*/  LDL.LU R16, [R1+0xbc8] ;  /* 0x000bc80001107983 */ /* 0x000f280000300800 */
[----:B------:R-:W4:Y:S01]  /*579e0*/  LDL.LU R14, [R1+0xbd8] ;  /* 0x000bd800010e7983 */ /* 0x000f220000300800 */
[----:B------:R-:W-:-:S03]  /*579f0*/  IMAD.MOV.U32 R2, RZ, RZ, R9 ;  /* 0x000000ffff027224 */ /* 0x000fc600078e0009 */
[----:B---3--:R-:W3:Y:S04]  /*57a00*/  LDL.LU R11, [R1+0xbe8] ;  /* 0x000be800010b7983 */ /* 0x008ee80000300800 */
[----:B------:R-:W3:Y:S04]  /*57a10*/  LDL.LU R9, [R1+0xbf8] ;  /* 0x000bf80001097983 */ /* 0x000ee80000300800 */
[----:B------:R-:W3:Y:S04]  /*57a20*/  LDL.LU R27, [R1+0xbc4] ;  /* 0x000bc400011b7983 */ /* 0x000ee80000300800 */
[----:B------:R1:W-:Y:S02]  /*57a30*/  LDGSTS.E [R8+-0x68800], desc[UR6][R2.64], P2 ;  /* 0x9780000002087fae */ /* 0x0003e400091a1006 */
[----:B-1----:R-:W-:Y:S01]  /*57a40*/  MOV R2, R13 ;  /* 0x0000000d00027202 */ /* 0x002fe20000000f00 */
[----:B------:R-:W-:-:S05]  /*57a50*/  IMAD.MOV.U32 R3, RZ, RZ, R15 ;  /* 0x000000ffff037224 */ /* 0x000fca00078e000f */
[----:B------:R1:W-:Y:S02]  /*57a60*/  LDGSTS.E [R8+-0x67800], desc[UR6][R2.64], P2 ;  /* 0x9880000002087fae */ /* 0x0003e400091a1006 */
[----:B-1----:R-:W-:Y:S02]  /*57a70*/  IMAD.MOV.U32 R2, RZ, RZ, R10 ;  /* 0x000000ffff027224 */ /* 0x002fe400078e000a */
[----:B--2---:R-:W-:Y:S01]  /*57a80*/  IMAD.X R0, R0, 0x1, R17, P1 ;  /* 0x0000000100007824 */ /* 0x004fe200008e0611 */
[----:B----4-:R-:W-:-:S05]  /*57a90*/  IADD3 R19, P0, PT, R19, R26, RZ ;  /* 0x0000001a13137210 */ /* 0x010fca0007f1e0ff */
[----:B------:R-:W-:Y:S04]  /*57aa0*/  STL [R1+0xba8], R19 ;  /* 0x000ba81301007387 */ /* 0x000fe80000100800 */
[----:B------:R1:W-:Y:S04]  /*57ab0*/  STL [R1+0xb94], R0 ;  /* 0x000b940001007387 */ /* 0x0003e80000100800 */
[----:B------:R-:W2:Y:S04]  /*57ac0*/  LDL.LU R15, [R1+0xbd4] ;  /* 0x000bd400010f7983 */ /* 0x000ea80000300800 */
[----:B------:R-:W4:Y:S01]  /*57ad0*/  LDL.LU R13, [R1+0xbe4] ;  /* 0x000be400010d7983 */ /* 0x000f220000300800 */
[----:B------:R-:W-:-:S02]  /*57ae0*/  MOV R3, R0 ;  /* 0x0000000000037202 */ /* 0x000fc40000000f00 */
[----:B------:R-:W-:-:S03]  /*57af0*/  IADD3 R25, P1, PT, R25, R26, RZ ;  /* 0x0000001a19197210 */ /* 0x000fc60007f3e0ff */
[----:B------:R1:W-:Y:S04]  /*57b00*/  LDGSTS.E [R8+-0x66800], desc[UR6][R2.64], P2 ;  /* 0x9980000002087fae */ /* 0x0003e800091a1006 */
[----:B-1----:R-:W5:Y:S04]  /*57b10*/  LDL.LU R0, [R1+0xde8] ;  /* 0x000de80001007983 */ /* 0x002f680000300800 */
[----:B------:R-:W4:Y:S04]  /*57b20*/  LDL.LU R10, [R1+0xbf4] ;  /* 0x000bf400010a7983 */ /* 0x000f280000300800 */
[----:B------:R-:W-:Y:S01]  /*57b30*/  STL [R1+0xbb8], R25 ;  /* 0x000bb81901007387 */ /* 0x000fe20000100800 */
[----:B------:R-:W-:-:S02]  /*57b40*/  IMAD.MOV.U32 R2, RZ, RZ, R19 ;  /* 0x000000ffff027224 */ /* 0x000fc400078e0013 */
[--C-:B------:R-:W-:Y:S02]  /*57b50*/  IMAD.X R18, R18, 0x1, R17.reuse, P0 ;  /* 0x0000000112127824 */ /* 0x100fe400000e0611 */
[----:B------:R-:W-:Y:S01]  /*57b60*/  IMAD.X R24, R24, 0x1, R17, P1 ;  /* 0x0000000118187824 */ /* 0x000fe200008e0611 */
[-C--:B------:R-:W-:Y:S01]  /*57b70*/  IADD3 R16, P0, PT, R16, R26.reuse, RZ ;  /* 0x0000001a10107210 */ /* 0x080fe20007f1e0ff */
[----:B------:R-:W-:Y:S01]  /*57b80*/  IMAD.MOV.U32 R3, RZ, RZ, R18 ;  /* 0x000000ffff037224 */ /* 0x000fe200078e0012 */
[----:B------:R1:W-:Y:S01]  /*57b90*/  STL [R1+0xba4], R18 ;  /* 0x000ba41201007387 */ /* 0x0003e20000100800 */
[-C--:B------:R-:W-:Y:S02]  /*57ba0*/  IADD3 R14, P1, PT, R14, R26.reuse, RZ ;  /* 0x0000001a0e0e7210 */ /* 0x080fe40007f3e0ff */
[----:B---3--:R-:W-:Y:S02]  /*57bb0*/  IADD3.X R27, PT, PT, R27, R17, RZ, P0, !PT ;  /* 0x000000111b1b7210 */ /* 0x008fe400007fe4ff */
[----:B------:R-:W-:Y:S01]  /*57bc0*/  IADD3 R11, P3, PT, R11, R26, RZ ;  /* 0x0000001a0b0b7210 */ /* 0x000fe20007f7e0ff */
[----:B------:R3:W-:Y:S04]  /*57bd0*/  LDGSTS.E [R8+-0x65800], desc[UR6][R2.64], P2 ;  /* 0x9a80000002087fae */ /* 0x0007e800091a1006 */
[----:B-1----:R-:W4:Y:S04]  /*57be0*/  LDL.LU R18, [R1+0xde4] ;  /* 0x000de40001127983 */ /* 0x002f280000300800 */
[----:B------:R-:W4:Y:S04]  /*57bf0*/  LDL.LU R19, [R1+0xde0] ;  /* 0x000de00001137983 */ /* 0x000f280000300800 */
[----:B------:R-:W-:Y:S04]  /*57c00*/  STL [R1+0xbc8], R16 ;  /* 0x000bc81001007387 */ /* 0x000fe80000100800 */
[----:B------:R1:W-:Y:S01]  /*57c10*/  STL [R1+0xbb4], R24 ;  /* 0x000bb41801007387 */ /* 0x0003e20000100800 */
[----:B---3--:R-:W-:-:S02]  /*57c20*/  IMAD.MOV.U32 R2, RZ, RZ, R25 ;  /* 0x000000ffff027224 */ /* 0x008fc400078e0019 */
[----:B------:R-:W-:Y:S01]  /*57c30*/  IMAD.MOV.U32 R3, RZ, RZ, R24 ;  /* 0x000000ffff037224 */ /* 0x000fe200078e0018 */
[----:B------:R-:W-:-:S04]  /*57c40*/  IADD3 R9, P0, PT, R9, R26, RZ ;  /* 0x0000001a09097210 */ /* 0x000fc80007f1e0ff */
[----:B------:R3:W-:Y:S04]  /*57c50*/  LDGSTS.E [R8+-0x64800], desc[UR6][R2.64], P2 ;  /* 0x9b80000002087fae */ /* 0x0007e800091a1006 */
[----:B-1----:R-:W5:Y:S04]  /*57c60*/  LDL.LU R24, [R1+0xddc] ;  /* 0x000ddc0001187983 */ /* 0x002f680000300800 */
[----:B------:R-:W5:Y:S04]  /*57c70*/  LDL.LU R25, [R1+0xdd8] ;  /* 0x000dd80001197983 */ /* 0x000f680000300800 */
[----:B------:R-:W-:Y:S04]  /*57c80*/  STL [R1+0xbd8], R14 ;  /* 0x000bd80e01007387 */ /* 0x000fe80000100800 */
[----:B------:R1:W-:Y:S04]  /*57c90*/  STL [R1+0xbc4], R27 ;  /* 0x000bc41b01007387 */ /* 0x0003e80000100800 */
[----:B------:R2:W-:Y:S04]  /*57ca0*/  STL [R1+0xbe8], R11 ;  /* 0x000be80b01007387 */ /* 0x0005e80000100800 */
[----:B------:R-:W5:Y:S01]  /*57cb0*/  LDL.LU R26, [R1+0xdd4] ;  /* 0x000dd400011a7983 */ /* 0x000f620000300800 */
[----:B---3--:R-:W-:-:S02]  /*57cc0*/  IMAD.MOV.U32 R3, RZ, RZ, R27 ;  /* 0x000000ffff037224 */ /* 0x008fc400078e001b */
[----:B------:R-:W-:Y:S01]  /*57cd0*/  IMAD.MOV.U32 R2, RZ, RZ, R16 ;  /* 0x000000ffff027224 */ /* 0x000fe200078e0010 */
[----:B-1----:R-:W5:Y:S04]  /*57ce0*/  LDL.LU R27, [R1+0xdd0] ;  /* 0x000dd000011b7983 */ /* 0x002f680000300800 */
[----:B------:R-:W3:Y:S04]  /*57cf0*/  LDL.LU R16, [R1+0xdcc] ;  /* 0x000dcc0001107983 */ /* 0x000ee80000300800 */
[----:B------:R1:W-:Y:S04]  /*57d00*/  STL [R1+0xbf8], R9 ;  /* 0x000bf80901007387 */ /* 0x0003e80000100800 */
[----:B------:R1:W-:Y:S01]  /*57d10*/  LDGSTS.E [R8+-0x63800], desc[UR6][R2.64], P2 ;  /* 0x9c80000002087fae */ /* 0x0003e200091a1006 */
[----:B--2---:R-:W-:Y:S01]  /*57d20*/  IMAD.X R15, R15, 0x1, R17, P1 ;  /* 0x000000010f0f7824 */ /* 0x004fe200008e0611 */
[----:B----4-:R-:W-:-:S04]  /*57d30*/  IADD3.X R13, PT, PT, R13, R17, RZ, P3, !PT ;  /* 0x000000110d0d7210 */ /* 0x010fc80001ffe4ff */
[----:B------:R2:W-:Y:S04]  /*57d40*/  STL [R1+0xbd4], R15 ;  /* 0x000bd40f01007387 */ /* 0x0005e80000100800 */
[----:B------:R2:W-:Y:S01]  /*57d50*/  STL [R1+0xbe4], R13 ;  /* 0x000be40d01007387 */ /* 0x0005e20000100800 */
[----:B------:R-:W-:-:S03]  /*57d60*/  IMAD.X R10, R10, 0x1, R17, P0 ;  /* 0x000000010a0a7824 */ /* 0x000fc600000e0611 */
[----:B------:R-:W4:Y:S04]  /*57d70*/  LDL.LU R17, [R1+0xdc8] ;  /* 0x000dc80001117983 */ /* 0x000f280000300800 */
[----:B------:R2:W-:Y:S01]  /*57d80*/  STL [R1+0xbf4], R10 ;  /* 0x000bf40a01007387 */ /* 0x0005e20000100800 */
[----:B-1----:R-:W-:Y:S01]  /*57d90*/  MOV R2, R14 ;  /* 0x0000000e00027202 */ /* 0x002fe20000000f00 */
[----:B------:R-:W-:-:S05]  /*57da0*/  IMAD.MOV.U32 R3, RZ, RZ, R15 ;  /* 0x000000ffff037224 */ /* 0x000fca00078e000f */
[----:B------:R1:W-:Y:S02]  /*57db0*/  LDGSTS.E [R8+-0x62800], desc[UR6][R2.64], P2 ;  /* 0x9d80000002087fae */ /* 0x0003e400091a1006 */
[----:B-1----:R-:W-:Y:S02]  /*57dc0*/  IMAD.MOV.U32 R2, RZ, RZ, R11 ;  /* 0x000000ffff027224 */ /* 0x002fe400078e000b */
[----:B------:R-:W-:-:S05]  /*57dd0*/  IMAD.MOV.U32 R3, RZ, RZ, R13 ;  /* 0x000000ffff037224 */ /* 0x000fca00078e000d */
[----:B------:R1:W-:Y:S01]  /*57de0*/  LDGSTS.E [R8+-0x61800], desc[UR6][R2.64], P2 ;  /* 0x9e80000002087fae */ /* 0x0003e200091a1006 */
[----:B------:R-:W-:Y:S01]  /*57df0*/  HMMA.1688.F32.TF32 R4, R4, R18, R20 ;  /* 0x000000120404723c */ /* 0x000fe20000081014 */
[----:B-1----:R-:W-:Y:S01]  /*57e00*/  MOV R2, R9 ;  /* 0x0000000900027202 */ /* 0x002fe20000000f00 */
[----:B------:R-:W-:-:S05]  /*57e10*/  IMAD.MOV.U32 R3, RZ, RZ, R10 ;  /* 0x000000ffff037224 */ /* 0x000fca00078e000a */
[----:B------:R2:W-:Y:S04]  /*57e20*/  LDGSTS.E [R8+-0x60800], desc[UR6][R2.64], P2 ;  /* 0x9f80000002087fae */ /* 0x0005e800091a1006 */
[----:B------:R-:W0:Y:S01]  /*57e30*/  LDGDEPBAR ;  /* 0x00000000000079af */ /* 0x000e220000000000 */
[----:B---3--:R-:W-:-:S05]  /*57e40*/  VIADD R16, R16, 0x1 ;  /* 0x0000000110107836 */ /* 0x008fca0000000000 */
[----:B------:R2:W-:Y:S04]  /*57e50*/  STL [R1+0x7b4], R16 ;  /* 0x0007b41001007387 */ /* 0x0005e80000100800 */
[----:B------:R2:W-:Y:S04]  /*57e60*/  STL.64 [R1+0x80], R4 ;  /* 0x0000800401007387 */ /* 0x0005e80000100a00 */
[----:B------:R2:W-:Y:S04]  /*57e70*/  STL.64 [R1+0x88], R6 ;  /* 0x0000880601007387 */ /* 0x0005e80000100a00 */
[----:B------:R2:W-:Y:S01]  /*57e80*/  STL [R1+0xdbc], R12 ;  /* 0x000dbc0c01007387 */ /* 0x0005e20000100800 */
[----:B----4-:R-:W-:-:S13]  /*57e90*/  ISETP.NE.U32.AND P0, PT, R16, R17, PT ;  /* 0x000000111000720c */ /* 0x010fda0003f05070 */
[----:B--2---:R-:W-:Y:S05]  /*57ea0*/  @P0 BRA `(.L_x_1) ;  /* 0xfffffbe800b00947 */ /* 0x004fea000383ffff */
.L_x_0:
[----:B------:R-:W2:Y:S01]  /*57eb0*/  LDL R5, [R1+0xdc4] ;  /* 0x000dc40001057983 */ /* 0x000ea20000100800 */
[----:B------:R-:W2:Y:S01]  /*57ec0*/  LDCU.64 UR12, c[0x0][0x398] ;  /* 0x00007300ff0c77ac */ /* 0x000ea20008000a00 */
[----:B------:R-:W-:-:S04]  /*57ed0*/  DEPBAR.LE SB0, 0x0 ;  /* 0x000080000000791a */ /* 0x000fc80000000000 */
[----:B-----5:R-:W3:Y:S01]  /*57ee0*/  LDL.LU R29, [R1+0x7ac] ;  /* 0x0007ac00011d7983 */ /* 0x020ee20000300800 */
[----:B------:R-:W1:Y:S01]  /*57ef0*/  LDCU UR9, c[0x0][0x39c] ;  /* 0x00007380ff0977ac */ /* 0x000e620008000800 */
[----:B------:R-:W4:Y:S01]  /*57f00*/  S2R R2, SR_TID.X ;  /* 0x0000000000027919 */ /* 0x000f220000002100 */
[----:B------:R-:W1:Y:S01]  /*57f10*/  LDCU UR10, c[0x0][0x39c] ;  /* 0x00007380ff0a77ac */ /* 0x000e620008000800 */
[----:B------:R-:W3:Y:S01]  /*57f20*/  LDL.LU R16, [R1+0x370] ;  /* 0x0003700001107983 */ /* 0x000ee20000300800 */
[----:B------:R-:W1:Y:S03]  /*57f30*/  LDCU UR5, c[0x0][0x39c] ;  /* 0x00007380ff0577ac */ /* 0x000e660008000800 */
[----:B------:R-:W3:Y:S01]  /*57f40*/  LDL.LU R17, [R1+0x378] ;  /* 0x0003780001117983 */ /* 0x000ee20000300800 */
[----:B------:R-:W1:Y:S03]  /*57f50*/  LDCU UR8, c[0x0][0x39c] ;  /* 0x00007380ff0877ac */ /* 0x000e660008000800 */
[----:B------:R-:W3:Y:S01]  /*57f60*/  LDL.LU R18, [R1+0x260] ;  /* 0x0002600001127983 */ /* 0x000ee20000300800 */
[----:B------:R-:W1:Y:S03]  /*57f70*/  LDCU UR11, c[0x0][0x3b8] ;  /* 0x00007700ff0b77ac */ /* 0x000e660008000800 */
[----:B------:R-:W3:Y:S04]  /*57f80*/  LDL.LU R19, [R1+0x268] ;  /* 0x0002680001137983 */ /* 0x000ee80000300800 */
[----:B------:R-:W3:Y:S04]  /*57f90*/  LDL.LU R12, [R1+0x130] ;  /* 0x00013000010c7983 */ /* 0x000ee80000300800 */
[----:B------:R-:W3:Y:S04]  /*57fa0*/  LDL.LU R13, [R1+0x138] ;  /* 0x00013800010d7983 */ /* 0x000ee80000300800 */
[----:B------:R-:W3:Y:S01]  /*57fb0*/  LDL.LU R14, [R1+0x480] ;  /* 0x00048000010e7983 */ /* 0x000ee20000300800 */
[C---:B----4-:R-:W-:Y:S01]  /*57fc0*/  IMAD.SHL.U32 R3, R2.reuse, 0x100, RZ ;  /* 0x0000010002037824 */ /* 0x050fe200078e00ff */
[C---:B------:R-:W-:Y:S01]  /*57fd0*/  SHF.L.U32 R0, R2.reuse, 0x6, RZ ;  /* 0x0000000602007819 */ /* 0x040fe200000006ff */
[C---:B------:R-:W-:Y:S01]  /*57fe0*/  IMAD.SHL.U32 R4, R2.reuse, 0x10, RZ ;  /* 0x0000001002047824 */ /* 0x040fe200078e00ff */
[----:B------:R-:W4:Y:S01]  /*57ff0*/  LDL.LU R15, [R1+0x488] ;  /* 0x00048800010f7983 */ /* 0x000f220000300800 */
[----:B------:R-:W-:-:S02]  /*58000*/  LOP3.LUT R2, R2, 0x180, RZ, 0xc0, !PT ;  /* 0x0000018002027812 */ /* 0x000fc400078ec0ff */
[----:B------:R-:W-:Y:S01]  /*58010*/  LOP3.LUT R3, R3, 0x6000, RZ, 0xc0, !PT ;  /* 0x0000600003037812 */ /* 0x000fe200078ec0ff */
[----:B------:R-:W4:Y:S01]  /*58020*/  LDL.LU R8, [R1+0x2f0] ;  /* 0x0002f00001087983 */ /* 0x000f220000300800 */
[----:B------:R-:W-:-:S03]  /*58030*/  LOP3.LUT R0, R0, 0x400, RZ, 0xc0, !PT ;  /* 0x0000040000007812 */ /* 0x000fc600078ec0ff */
[----:B------:R-:W4:Y:S01]  /*58040*/  LDL.LU R9, [R1+0x2f8] ;  /* 0x0002f80001097983 */ /* 0x000f220000300800 */
[----:B------:R-:W-:Y:S02]  /*58050*/  IADD3 R0, PT, PT, R3, UR4, R0 ;  /* 0x0000000403007c10 */ /* 0x000fe4000fffe000 */
[----:B------:R-:W-:Y:S01]  /*58060*/  LOP3.LUT R3, R4, 0xf0, RZ, 0xc0, !PT ;  /* 0x000000f004037812 */ /* 0x000fe200078ec0ff */
[----:B------:R-:W4:Y:S04]  /*58070*/  LDL.LU R10, [R1+0x1f0] ;  /* 0x0001f000010a7983 */ /* 0x000f280000300800 */
[----:B------:R-:W4:Y:S01]  /*58080*/  LDL.LU R11, [R1+0x1f8] ;  /* 0x0001f800010b7983 */ /* 0x000f220000300800 */
[----:B------:R-:W-:-:S04]  /*58090*/  IMAD.IADD R0, R3, 0x1, R0 ;  /* 0x0000000103007824 */ /* 0x000fc800078e0200 */
[----:B------:R-:W-:Y:S01]  /*580a0*/  IMAD R0, R2, 0x2, R0 ;  /* 0x0000000202007824 */ /* 0x000fe200078e0200 */
[----:B------:R-:W-:Y:S01]  /*580b0*/  BAR.SYNC.DEFER_BLOCKING 0x0 ;  /* 0x0000000000007b1d */ /* 0x000fe20000010000 */
[----:B--2---:R-:W-:-:S05]  /*580c0*/  ISETP.GE.AND P0, PT, R5, UR12, PT ;  /* 0x0000000c05007c0c */ /* 0x004fca000bf06270 */
[----:B------:R-:W2:Y:S01]  /*580d0*/  S2R R20, SR_TID.X ;  /* 0x0000000000147919 */ /* 0x000ea20000002100 */
[----:B------:R-:W2:Y:S01]  /*580e0*/  LDCU UR12, c[0x0][0x39c] ;  /* 0x00007380ff0c77ac */ /* 0x000ea20008000800 */
[C---:B---3--:R-:W-:Y:S01]  /*580f0*/  VIADD R4, R29.reuse, 0x3 ;  /* 0x000000031d047836 */ /* 0x048fe20000000000 */
[C---:B------:R-:W-:Y:S01]  /*58100*/  IADD3 R2, PT, PT, R29.reuse, 0x1, RZ ;  /* 0x000000011d027810 */ /* 0x040fe20007ffe0ff */
[C---:B------:R-:W-:Y:S02]  /*58110*/  VIADD R5, R29.reuse, 0x4 ;  /* 0x000000041d057836 */ /* 0x040fe40000000000 */
[----:B------:R-:W-:Y:S01]  /*58120*/  VIADD R3, R29, 0x2 ;  /* 0x000000021d037836 */ /* 0x000fe20000000000 */
[----:B-1----:R-:W-:Y:S02]  /*58130*/  ISETP.LT.AND P2, PT, R4, UR9, !P0 ;  /* 0x0000000904007c0c */ /* 0x002fe4000c741270 */
[----:B------:R-:W-:Y:S01]  /*58140*/  ISETP.LT.AND P1, PT, R5, UR10, !P0 ;  /* 0x0000000a05007c0c */ /* 0x000fe2000c721270 */
[----:B------:R-:W3:Y:S01]  /*58150*/  LDL.LU R4, [R1+0xd0] ;  /* 0x0000d00001047983 */ /* 0x000ee20000300800 */
[----:B------:R-:W-:Y:S01]  /*58160*/  ISETP.LT.AND P4, PT, R2, UR5, !P0 ;  /* 0x0000000502007c0c */ /* 0x000fe2000c781270 */
[----:B------:R-:W1:Y:S01]  /*58170*/  LDCU UR5, c[0x0][0x3b8] ;  /* 0x00007700ff0577ac */ /* 0x000e620008000800 */
[----:B------:R-:W-:Y:S01]  /*58180*/  ISETP.LT.AND P3, PT, R3, UR8, !P0 ;  /* 0x0000000803007c0c */ /* 0x000fe2000c761270 */
[----:B------:R-:W3:Y:S01]  /*58190*/  LDL.LU R5, [R1+0xd8] ;  /* 0x0000d80001057983 */ /* 0x000ee20000300800 */
[----:B------:R-:W1:Y:S03]  /*581a0*/  LDCU.64 UR8, c[0x0][0x390] ;  /* 0x00007200ff0877ac */ /* 0x000e660008000a00 */
[----:B------:R-:W3:Y:S01]  /*581b0*/  LDL.LU R6, [R1+0x430] ;  /* 0x0004300001067983 */ /* 0x000ee20000300800 */
[----:B------:R-:W1:Y:S03]  /*581c0*/  LDCU UR10, c[0x0][0x3b8] ;  /* 0x00007700ff0a77ac */ /* 0x000e660008000800 */
[----:B------:R-:W3:Y:S04]  /*581d0*/  LDL.LU R7, [R1+0x438] ;  /* 0x0004380001077983 */ /* 0x000ee80000300800 */
[----:B------:R1:W-:Y:S04]  /*581e0*/  STSM.16.M88.4 [R0], R16 ;  /* 0x0000001000007844 */ /* 0x0003e80000000200 */
[----:B-1----:R-:W3:Y:S04]  /*581f0*/  LDL.LU R16, [R1+0x374] ;  /* 0x0003740001107983 */ /* 0x002ee80000300800 */
[----:B------:R-:W3:Y:S04]  /*58200*/  LDL.LU R17, [R1+0x37c] ;  /* 0x00037c0001117983 */ /* 0x000ee80000300800 */
[----:B------:R-:W3:Y:S04]  /*58210*/  LDL.LU R18, [R1+0x264] ;  /* 0x0002640001127983 */ /* 0x000ee80000300800 */
[----:B----4-:R1:W-:Y:S04]  /*58220*/  STSM.16.M88.4 [R0+0x800], R12 ;  /* 0x0008000c00007844 */ /* 0x0103e80000000200 */
[----:B------:R-:W4:Y:S04]  /*58230*/  LDL.LU R19, [R1+0x26c] ;  /* 0x00026c0001137983 */ /* 0x000f280000300800 */
[----:B------:R2:W-:Y:S04]  /*58240*/  STSM.16.M88.4 [R0+0x1000], R8 ;  /* 0x0010000800007844 */ /* 0x0005e80000000200 */
[----:B-1----:R-:W4:Y:S04]  /*58250*/  LDL.LU R12, [R1+0x134] ;  /* 0x00013400010c7983 */ /* 0x002f280000300800 */
[----:B------:R-:W4:Y:S04]  /*58260*/  LDL.LU R13, [R1+0x13c] ;  /* 0x00013c00010d7983 */ /* 0x000f280000300800 */
[----:B------:R-:W4:Y:S04]  /*58270*/  LDL.LU R14, [R1+0x484] ;  /* 0x00048400010e7983 */ /* 0x000f280000300800 */
[----:B------:R-:W4:Y:S04]  /*58280*/  LDL.LU R15, [R1+0x48c] ;  /* 0x00048c00010f7983 */ /* 0x000f280000300800 */
[----:B--2---:R-:W2:Y:S04]  /*58290*/  LDL.LU R8, [R1+0x2f4] ;  /* 0x0002f40001087983 */ /* 0x004ea80000300800 */
[----:B------:R-:W2:Y:S04]  /*582a0*/  LDL.LU R9, [R1+0x2fc] ;  /* 0x0002fc0001097983 */ /* 0x000ea80000300800 */
[----:B------:R-:W2:Y:S04]  /*582b0*/  LDL.LU R10, [R1+0x1f4] ;  /* 0x0001f400010a7983 */ /* 0x000ea80000300800 */
[----:B------:R-:W2:Y:S01]  /*582c0*/  LDL.LU R11, [R1+0x1fc] ;  /* 0x0001fc00010b7983 */ /* 0x000ea20000300800 */
[----:B------:R-:W-:-:S04]  /*582d0*/  LOP3.LUT R20, R20, 0x1ff, RZ, 0xc0, !PT ;  /* 0x000001ff14147812 */ /* 0x000fc800078ec0ff */
[----:B------:R-:W-:Y:S01]  /*582e0*/  LEA R28, R20, UR4, 0x4 ;  /* 0x00000004141c7c11 */ /* 0x000fe2000f8e20ff */
[----:B------:R-:W1:Y:S01]  /*582f0*/  LDCU UR4, c[0x0][0x3b4] ;  /* 0x00007680ff0477ac */ /* 0x000e620008000800 */
[----:B---3--:R3:W-:Y:S01]  /*58300*/  STSM.16.M88.4 [R0+0x1800], R4 ;  /* 0x0018000400007844 */ /* 0x0087e20000000200 */
[----:B------:R-:W-:Y:S06]  /*58310*/  BAR.SYNC.DEFER_BLOCKING 0x0 ;  /* 0x0000000000007b1d */ /* 0x000fec0000010000 */
[----:B---3--:R-:W3:Y:S04]  /*58320*/  LDL.LU R4, [R1+0xd4] ;  /* 0x0000d40001047983 */ /* 0x008ee80000300800 */
[----:B------:R-:W3:Y:S04]  /*58330*/  LDL.LU R5, [R1+0xdc] ;  /* 0x0000dc0001057983 */ /* 0x000ee80000300800 */
[----:B------:R-:W3:Y:S04]  /*58340*/  LDL.LU R6, [R1+0x434] ;  /* 0x0004340001067983 */ /* 0x000ee80000300800 */
[----:B------:R-:W3:Y:S04]  /*58350*/  LDL.LU R7, [R1+0x43c] ;  /* 0x00043c0001077983 */ /* 0x000ee80000300800 */
[----:B------:R-:W1:Y:S04]  /*58360*/  LDS.128 R20, [R28] ;  /* 0x000000001c147984 */ /* 0x000e680000000c00 */
[----:B-1----:R-:W-:Y:S04]  /*58370*/  STL.64 [R1+0x30], R20 ;  /* 0x0000301401007387 */ /* 0x002fe80000100a00 */
[----:B------:R-:W-:Y:S04]  /*58380*/  STL.64 [R1+0x38], R22 ;  /* 0x0000381601007387 */ /* 0x000fe80000100a00 */
[----:B------:R-:W1:Y:S04]  /*58390*/  LDS.128 R20, [R28+0x2000] ;  /* 0x002000001c147984 */ /* 0x000e680000000c00 */
[----:B-1----:R-:W-:Y:S04]  /*583a0*/  STL.64 [R1+0x50], R20 ;  /* 0x0000501401007387 */ /* 0x002fe80000100a00 */
[----:B------:R-:W-:Y:S04]  /*583b0*/  STL.64 [R1+0x58], R22 ;  /* 0x0000581601007387 */ /* 0x000fe80000100a00 */
[----:B------:R-:W1:Y:S04]  /*583c0*/  LDS.128 R20, [R28+0x4000] ;  /* 0x004000001c147984 */ /* 0x000e680000000c00 */
[----:B-1----:R-:W-:Y:S04]  /*583d0*/  STL.64 [R1+0x70], R20 ;  /* 0x0000701401007387 */ /* 0x002fe80000100a00 */
[----:B------:R-:W-:Y:S04]  /*583e0*/  STL.64 [R1+0x78], R22 ;  /* 0x0000781601007387 */ /* 0x000fe80000100a00 */
[----:B------:R-:W1:Y:S01]  /*583f0*/  LDS.128 R20, [R28+0x6000] ;  /* 0x006000001c147984 */ /* 0x000e620000000c00 */
[----:B------:R-:W-:Y:S06]  /*58400*/  BAR.SYNC.DEFER_BLOCKING 0x0 ;  /* 0x0000000000007b1d */ /* 0x000fec0000010000 */
[----:B----4-:R4:W-:Y:S04]  /*58410*/  STSM.16.M88.4 [R0], R16 ;  /* 0x0000001000007844 */ /* 0x0109e80000000200 */
[----:B------:R1:W-:Y:S04]  /*58420*/  STSM.16.M88.4 [R0+0x800], R12 ;  /* 0x0008000c00007844 */ /* 0x0003e80000000200 */
[----:B-1----:R-:W-:Y:S04]  /*58430*/  STL.64 [R1+0x130], R20 ;  /* 0x0001301401007387 */ /* 0x002fe80000100a00 */
[----:B------:R-:W-:Y:S04]  /*58440*/  STL.64 [R1+0x138], R22 ;  /* 0x0001381601007387 */ /* 0x000fe80000100a00 */
[----:B----4-:R-:W4:Y:S04]  /*58450*/  LDL.LU R16, [R1+0x360] ;  /* 0x0003600001107983 */ /* 0x010f280000300800 */
[----:B------:R-:W4:Y:S04]  /*58460*/  LDL.LU R17, [R1+0x368] ;  /* 0x0003680001117983 */ /* 0x000f280000300800 */
[----:B------:R-:W4:Y:S04]  /*58470*/  LDL.LU R18, [R1+0x250] ;  /* 0x0002500001127983 */ /* 0x000f280000300800 */
[----:B------:R-:W4:Y:S04]  /*58480*/  LDL.LU R19, [R1+0x258] ;  /* 0x0002580001137983 */ /* 0x000f280000300800 */
[----:B------:R-:W4:Y:S04]  /*58490*/  LDL.LU R12, [R1+0x120] ;  /* 0x00012000010c7983 */ /* 0x000f280000300800 */
[----:B------:R-:W4:Y:S04]  /*584a0*/  LDL.LU R13, [R1+0x128] ;  /* 0x00012800010d7983 */ /* 0x000f280000300800 */
[----:B------:R-:W4:Y:S04]  /*584b0*/  LDL.LU R14, [R1+0x3e0] ;  /* 0x0003e000010e7983 */ /* 0x000f280000300800 */
[----:B--2---:R1:W-:Y:S04]  /*584c0*/  STSM.16.M88.4 [R0+0x1000], R8 ;  /* 0x0010000800007844 */ /* 0x0043e80000000200 */
[----:B------:R-:W2:Y:S04]  /*584d0*/  LDL.LU R15, [R1+0x3e8] ;  /* 0x0003e800010f7983 */ /* 0x000ea80000300800 */
[----:B-1----:R-:W2:Y:S04]  /*584e0*/  LDL.LU R8, [R1+0x2d0] ;  /* 0x0002d00001087983 */ /* 0x002ea80000300800 */
[----:B------:R-:W2:Y:S04]  /*584f0*/  LDL.LU R9, [R1+0x2d8] ;  /* 0x0002d80001097983 */ /* 0x000ea80000300800 */
[----:B------:R-:W2:Y:S04]  /*58500*/  LDL.LU R10, [R1+0x1e0] ;  /* 0x0001e000010a7983 */ /* 0x000ea80000300800 */
[----:B------:R-:W2:Y:S04]  /*58510*/  LDL.LU R11, [R1+0x1e8] ;  /* 0x0001e800010b7983 */ /* 0x000ea80000300800 */
[----:B---3--:R1:W-:Y:S01]  /*58520*/  STSM.16.M88.4 [R0+0x1800], R4 ;  /* 0x0018000400007844 */ /* 0x0083e20000000200 */
[----:B------:R-:W-:Y:S06]  /*58530*/  BAR.SYNC.DEFER_BLOCKING 0x0 ;  /* 0x0000000000007b1d */ /* 0x000fec0000010000 */
[----:B-1----:R-:W3:Y:S04]  /*58540*/  LDL.LU R4, [R1+0xc0] ;  /* 0x0000c00001047983 */ /* 0x002ee80000300800 */
        /* <DEDUP_REMOVED lines=15> */
[----:B-1----:R-:W-:Y:S04]  /*58640*/  STL.64 [R1+0xd0], R20 ;  /* 0x0000d01401007387 */ /* 0x002fe80000100a00 */
[----:B------:R-:W-:Y:S04]  /*58650*/  STL.64 [R1+0xd8], R22 ;  /* 0x0000d81601007387 */ /* 0x000fe80000100a00 */
[----:B----4-:R-:W4:Y:S04]  /*58660*/  LDL.LU R16, [R1+0x364] ;  /* 0x0003640001107983 */ /* 0x010f280000300800 */
[----:B------:R-:W4:Y:S04]  /*58670*/  LDL.LU R17, [R1+0x36c] ;  /* 0x00036c0001117983 */ /* 0x000f280000300800 */
[----:B------:R-:W4:Y:S04]  /*58680*/  LDL.LU R18, [R1+0x254] ;  /* 0x0002540001127983 */ /* 0x000f280000300800 */
[----:B--2---:R1:W-:Y:S04]  /*58690*/  STSM.16.M88.4 [R0+0x800], R12 ;  /* 0x0008000c00007844 */ /* 0x0043e80000000200 */
[----:B------:R-:W4:Y:S04]  /*586a0*/  LDL.LU R19, [R1+0x25c] ;  /* 0x00025c0001137983 */ /* 0x000f280000300800 */
[----:B-1----:R-:W2:Y:S04]  /*586b0*/  LDL.LU R12, [R1+0x124] ;  /* 0x00012400010c7983 */ /* 0x002ea80000300800 */
[----:B------:R-:W2:Y:S04]  /*586c0*/  LDL.LU R13, [R1+0x12c] ;  /* 0x00012c00010d7983 */ /* 0x000ea80000300800 */
[----:B------:R-:W2:Y:S04]  /*586d0*/  LDL.LU R14, [R1+0x3e4] ;  /* 0x0003e400010e7983 */ /* 0x000ea80000300800 */
[----:B------:R1:W-:Y:S04]  /*586e0*/  STSM.16.M88.4 [R0+0x1000], R8 ;  /* 0x0010000800007844 */ /* 0x0003e80000000200 */
        /* <DEDUP_REMOVED lines=56> */
[----:B-1----:R-:W-:Y:S04]  /*58a70*/  STL.64 [R1+0x180], R20 ;  /* 0x0001801401007387 */ /* 0x002fe80000100a00 */
[----:B----4-:R1:W-:Y:S04]  /*58a80*/  STSM.16.M88.4 [R0], R16 ;  /* 0x0000001000007844 */ /* 0x0103e80000000200 */
[----:B------:R-:W-:Y:S04]  /*58a90*/  STL.64 [R1+0x188], R22 ;  /* 0x0001881601007387 */ /* 0x000fe80000100a00 */
[----:B-1----:R-:W4:Y:S04]  /*58aa0*/  LDL.LU R16, [R1+0x354] ;  /* 0x0003540001107983 */ /* 0x002f280000300800 */
        /* <DEDUP_REMOVED lines=31> */
[----:B------:R-:W-:Y:S04]  /*58ca0*/  STL.64 [R1+0x288], R22 ;  /* 0x0002881601007387 */ /* 0x000fe80000100a00 */
[----:B----4-:R1:W-:Y:S04]  /*58cb0*/  STSM.16.M88.4 [R0], R16 ;  /* 0x0000001000007844 */ /* 0x0103e80000000200 */
        /* <DEDUP_REMOVED lines=164> */
[----:B------:R-:W-:Y:S01]  /*59700*/  BAR.SYNC.DEFER_BLOCKING 0x0 ;  /* 0x0000000000007b1d */ /* 0x000fe20000010000 */
[----:B------:R-:W-:Y:S01]  /*59710*/  MOV R4, R24 ;  /* 0x0000001800047202 */ /* 0x000fe20000000f00 */
[----:B------:R-:W-:-:S04]  /*59720*/  IMAD.MOV.U32 R5, RZ, RZ, R26 ;  /* 0x000000ffff057224 */ /* 0x000fc800078e001a */
        /* <DEDUP_REMOVED lines=16> */
[----:B---3--:R1:W-:Y:S04]  /*59830*/  STSM.16.M88.4 [R0+0x1800], R4 ;  /* 0x0018000400007844 */ /* 0x0083e80000000200 */
[----:B------:R-:W3:Y:S01]  /*59840*/  LDL.LU R11, [R1+0x19c] ;  /* 0x00019c00010b7983 */ /* 0x000ee20000300800 */
[----:B------:R-:W-:Y:S06]  /*59850*/  BAR.SYNC.DEFER_BLOCKING 0x0 ;  /* 0x0000000000007b1d */ /* 0x000fec0000010000 */
[----:B-1----:R-:W3:Y:S04]  /*59860*/  LDL.LU R6, [R1+0x1d4] ;  /* 0x0001d40001067983 */ /* 0x002ee80000300800 */
[----:B------:R-:W3:Y:S01]  /*59870*/  LDL.LU R7, [R1+0x1dc] ;  /* 0x0001dc0001077983 */ /* 0x000ee20000300800 */
[----:B------:R-:W-:-:S02]  /*59880*/  IMAD.MOV.U32 R4, RZ, RZ, R25 ;  /* 0x000000ffff047224 */ /* 0x000fc400078e0019 */
[----:B------:R-:W-:Y:S02]  /*59890*/  IMAD.MOV.U32 R5, RZ, RZ, R27 ;  /* 0x000000ffff057224 */ /* 0x000fe400078e001b */
[----:B------:R-:W1:Y:S04]  /*598a0*/  LDS.128 R24, [R28] ;  /* 0x000000001c187984 */ /* 0x000e680000000c00 */
[----:B------:R-:W1:Y:S04]  /*598b0*/  LDS.128 R20, [R28+0x2000] ;  /* 0x002000001c147984 */ /* 0x000e680000000c00 */
[----:B-1----:R-:W-:Y:S04]  /*598c0*/  STL.64 [R1+0x1d0], R24 ;  /* 0x0001d01801007387 */ /* 0x002fe80000100a00 */
[----:B------:R-:W-:Y:S04]  /*598d0*/  STL.64 [R1+0x1d8], R26 ;  /* 0x0001d81a01007387 */ /* 0x000fe80000100a00 */
[----:B------:R-:W1:Y:S04]  /*598e0*/  LDS.128 R24, [R28+0x4000] ;  /* 0x004000001c187984 */ /* 0x000e680000000c00 */
[----:B------:R-:W-:Y:S04]  /*598f0*/  STL.64 [R1+0x210], R20 ;  /* 0x0002101401007387 */ /* 0x000fe80000100a00 */
[----:B------:R-:W-:Y:S04]  /*59900*/  STL.64 [R1+0x218], R22 ;  /* 0x0002181601007387 */ /* 0x000fe80000100a00 */
[----:B------:R-:W1:Y:S01]  /*59910*/  LDS.128 R20, [R28+0x6000] ;  /* 0x006000001c147984 */ /* 0x000e620000000c00 */
[----:B------:R-:W-:Y:S06]  /*59920*/  BAR.SYNC.DEFER_BLOCKING 0x0 ;  /* 0x0000000000007b1d */ /* 0x000fec0000010000 */
[----:B-1----:R-:W-:Y:S04]  /*59930*/  STL.64 [R1+0x320], R24 ;  /* 0x0003201801007387 */ /* 0x002fe80000100a00 */
[----:B------:R-:W-:Y:S04]  /*59940*/  STL.64 [R1+0x328], R26 ;  /* 0x0003281a01007387 */ /* 0x000fe80000100a00 */
[----:B------:R-:W-:Y:S04]  /*59950*/  STL.64 [R1+0x340], R20 ;  /* 0x0003401401007387 */ /* 0x000fe80000100a00 */
[----:B------:R-:W-:Y:S04]  /*59960*/  STL.64 [R1+0x348], R22 ;  /* 0x0003481601007387 */ /* 0x000fe80000100a00 */
[----:B----4-:R-:W-:Y:S04]  /*59970*/  STSM.16.M88.4 [R0], R16 ;  /* 0x0000001000007844 */ /* 0x010fe80000000200 */
[----:B--2---:R-:W-:Y:S04]  /*59980*/  STSM.16.M88.4 [R0+0x800], R12 ;  /* 0x0008000c00007844 */ /* 0x004fe80000000200 */
[----:B---3--:R-:W-:Y:S04]  /*59990*/  STSM.16.M88.4 [R0+0x1000], R8 ;  /* 0x0010000800007844 */ /* 0x008fe80000000200 */
[----:B------:R1:W-:Y:S01]  /*599a0*/  STSM.16.M88.4 [R0+0x1800], R4 ;  /* 0x0018000400007844 */ /* 0x0003e20000000200 */
[----:B------:R-:W-:Y:S06]  /*599b0*/  BAR.SYNC.DEFER_BLOCKING 0x0 ;  /* 0x0000000000007b1d */ /* 0x000fec0000010000 */
        /* <DEDUP_REMOVED lines=12> */
[----:B------:R-:W4:Y:S04]  /*59a80*/  LDL.LU R16, [R1+0x4c0] ;  /* 0x0004c00001107983 */ /* 0x000f280000300800 */
[----:B------:R-:W4:Y:S04]  /*59a90*/  LDL.LU R17, [R1+0x4c8] ;  /* 0x0004c80001117983 */ /* 0x000f280000300800 */
[----:B------:R-:W4:Y:S04]  /*59aa0*/  LDL.LU R18, [R1+0x420] ;  /* 0x0004200001127983 */ /* 0x000f280000300800 */
[----:B------:R-:W4:Y:S04]  /*59ab0*/  LDL.LU R19, [R1+0x428] ;  /* 0x0004280001137983 */ /* 0x000f280000300800 */
        /* <DEDUP_REMOVED lines=13> */
[----:B--2---:R1:W-:Y:S04]  /*59b90*/  STSM.16.M88.4 [R0], R4 ;  /* 0x0000000400007844 */ /* 0x0043e80000000200 */
[----:B-1----:R-:W2:Y:S04]  /*59ba0*/  LDL.LU R4, [R1+0x4b4] ;  /* 0x0004b40001047983 */ /* 0x002ea80000300800 */
[----:B------:R-:W2:Y:S04]  /*59bb0*/  LDL.LU R5, [R1+0x4bc] ;  /* 0x0004bc0001057983 */ /* 0x000ea80000300800 */
[----:B------:R-:W2:Y:S04]  /*59bc0*/  LDL.LU R6, [R1+0x4a4] ;  /* 0x0004a40001067983 */ /* 0x000ea80000300800 */
[----:B---3--:R1:W-:Y:S04]  /*59bd0*/  STSM.16.M88.4 [R0+0x800], R8 ;  /* 0x0008000800007844 */ /* 0x0083e80000000200 */
[----:B------:R-:W2:Y:S04]  /*59be0*/  LDL.LU R7, [R1+0x4ac] ;  /* 0x0004ac0001077983 */ /* 0x000ea80000300800 */
[----:B----4-:R3:W-:Y:S04]  /*59bf0*/  STSM.16.M88.4 [R0+0x1000], R12 ;  /* 0x0010000c00007844 */ /* 0x0107e80000000200 */
[----:B-1----:R-:W4:Y:S04]  /*59c00*/  LDL.LU R8, [R1+0x494] ;  /* 0x0004940001087983 */ /* 0x002f280000300800 */
[----:B------:R-:W4:Y:S04]  /*59c10*/  LDL.LU R9, [R1+0x49c] ;  /* 0x00049c0001097983 */ /* 0x000f280000300800 */
[----:B------:R-:W4:Y:S04]  /*59c20*/  LDL.LU R10, [R1+0x4f4] ;  /* 0x0004f400010a7983 */ /* 0x000f280000300800 */
[----:B------:R-:W4:Y:S04]  /*59c30*/  LDL.LU R11, [R1+0x4fc] ;  /* 0x0004fc00010b7983 */ /* 0x000f280000300800 */
[----:B---3--:R-:W3:Y:S04]  /*59c40*/  LDL.LU R12, [R1+0x4e4] ;  /* 0x0004e400010c7983 */ /* 0x008ee80000300800 */
[----:B------:R-:W3:Y:S04]  /*59c50*/  LDL.LU R13, [R1+0x4ec] ;  /* 0x0004ec00010d7983 */ /* 0x000ee80000300800 */
[----:B------:R-:W3:Y:S04]  /*59c60*/  LDL.LU R14, [R1+0x4d4] ;  /* 0x0004d400010e7983 */ /* 0x000ee80000300800 */
[----:B------:R1:W-:Y:S04]  /*59c70*/  STSM.16.M88.4 [R0+0x1800], R16 ;  /* 0x0018001000007844 */ /* 0x0003e80000000200 */
[----:B------:R-:W3:Y:S01]  /*59c80*/  LDL.LU R15, [R1+0x4dc] ;  /* 0x0004dc00010f7983 */ /* 0x000ee20000300800 */
[----:B------:R-:W-:Y:S06]  /*59c90*/  BAR.SYNC.DEFER_BLOCKING 0x0 ;  /* 0x0000000000007b1d */ /* 0x000fec0000010000 */
[----:B-1----:R-:W3:Y:S04]  /*59ca0*/  LDL.LU R16, [R1+0x4c4] ;  /* 0x0004c40001107983 */ /* 0x002ee80000300800 */
[----:B------:R-:W3:Y:S04]  /*59cb0*/  LDL.LU R17, [R1+0x4cc] ;  /* 0x0004cc0001117983 */ /* 0x000ee80000300800 */
[----:B------:R-:W3:Y:S04]  /*59cc0*/  LDL.LU R18, [R1+0x424] ;  /* 0x0004240001127983 */ /* 0x000ee80000300800 */
[----:B------:R-:W3:Y:S04]  /*59cd0*/  LDL.LU R19, [R1+0x42c] ;  /* 0x00042c0001137983 */ /* 0x000ee80000300800 */
        /* <DEDUP_REMOVED lines=9> */
[----:B------:R-:W3:Y:S04]  /*59d70*/  LDL.LU R2, [R1+0xdc4] ;  /* 0x000dc40001027983 */ /* 0x000ee80000300800 */
[----:B-1----:R1:W-:Y:S04]  /*59d80*/  STL.64 [R1+0x390], R24 ;  /* 0x0003901801007387 */ /* 0x0023e80000100a00 */
[----:B------:R1:W-:Y:S04]  /*59d90*/  STL.64 [R1+0x398], R26 ;  /* 0x0003981a01007387 */ /* 0x0003e80000100a00 */
        /* <DEDUP_REMOVED lines=10> */
[----:B--2---:R1:W-:Y:S04]  /*59e40*/  STSM.16.M88.4 [R0], R4 ;  /* 0x0000000400007844 */ /* 0x0043e80000000200 */
[----:B-1----:R-:W2:Y:S04]  /*59e50*/  LDL.LU R4, [R1+0x550] ;  /* 0x0005500001047983 */ /* 0x002ea80000300800 */
[----:B------:R-:W2:Y:S04]  /*59e60*/  LDL.LU R5, [R1+0x558] ;  /* 0x0005580001057983 */ /* 0x000ea80000300800 */
[----:B----4-:R1:W-:Y:S04]  /*59e70*/  STSM.16.M88.4 [R0+0x800], R8 ;  /* 0x0008000800007844 */ /* 0x0103e80000000200 */
[----:B------:R-:W2:Y:S04]  /*59e80*/  LDL.LU R6, [R1+0x530] ;  /* 0x0005300001067983 */ /* 0x000ea80000300800 */
[----:B------:R-:W2:Y:S04]  /*59e90*/  LDL.LU R7, [R1+0x538] ;  /* 0x0005380001077983 */ /* 0x000ea80000300800 */
[----:B-1----:R-:W4:Y:S04]  /*59ea0*/  LDL.LU R8, [R1+0x520] ;  /* 0x0005200001087983 */ /* 0x002f280000300800 */
[----:B---3--:R-:W-:Y:S04]  /*59eb0*/  STSM.16.M88.4 [R0+0x1000], R12 ;  /* 0x0010000c00007844 */ /* 0x008fe80000000200 */
[----:B------:R-:W4:Y:S04]  /*59ec0*/  LDL.LU R9, [R1+0x528] ;  /* 0x0005280001097983 */ /* 0x000f280000300800 */
[----:B------:R-:W4:Y:S04]  /*59ed0*/  LDL.LU R10, [R1+0x80] ;  /* 0x00008000010a7983 */ /* 0x000f280000300800 */
[----:B------:R-:W4:Y:S04]  /*59ee0*/  LDL.LU R11, [R1+0x88] ;  /* 0x00008800010b7983 */ /* 0x000f280000300800 */
[----:B------:R-:W-:Y:S01]  /*59ef0*/  STSM.16.M88.4 [R0+0x1800], R16 ;  /* 0x0018001000007844 */ /* 0x000fe20000000200 */
[----:B------:R-:W-:Y:S06]  /*59f00*/  BAR.SYNC.DEFER_BLOCKING 0x0 ;  /* 0x0000000000007b1d */ /* 0x000fec0000010000 */
[----:B------:R-:W1:Y:S04]  /*59f10*/  LDS.128 R16, [R28] ;  /* 0x000000001c107984 */ /* 0x000e680000000c00 */
[----:B------:R-:W3:Y:S04]  /*59f20*/  LDS.128 R12, [R28+0x2000] ;  /* 0x002000001c0c7984 */ /* 0x000ee80000000c00 */
[----:B-1----:R-:W-:Y:S04]  /*59f30*/  STL.64 [R1+0x200], R16 ;  /* 0x0002001001007387 */ /* 0x002fe80000100a00 */
[----:B------:R-:W-:Y:S04]  /*59f40*/  STL.64 [R1+0x208], R18 ;  /* 0x0002081201007387 */ /* 0x000fe80000100a00 */
[----:B------:R-:W1:Y:S04]  /*59f50*/  LDS.128 R16, [R28+0x4000] ;  /* 0x004000001c107984 */ /* 0x000e680000000c00 */
[----:B---3--:R-:W-:Y:S04]  /*59f60*/  STL.64 [R1+0x350], R12 ;  /* 0x0003500c01007387 */ /* 0x008fe80000100a00 */
[----:B------:R-:W-:Y:S04]  /*59f70*/  STL.64 [R1+0x358], R14 ;  /* 0x0003580e01007387 */ /* 0x000fe80000100a00 */
[----:B------:R-:W3:Y:S01]  /*59f80*/  LDS.128 R12, [R28+0x6000] ;  /* 0x006000001c0c7984 */ /* 0x000ee20000000c00 */
[----:B------:R-:W-:Y:S06]  /*59f90*/  BAR.SYNC.DEFER_BLOCKING 0x0 ;  /* 0x0000000000007b1d */ /* 0x000fec0000010000 */
[----:B-1----:R1:W-:Y:S04]  /*59fa0*/  STL.64 [R1], R16 ;  /* 0x0000001001007387 */ /* 0x0023e80000100a00 */
[----:B------:R1:W-:Y:S04]  /*59fb0*/  STL.64 [R1+0x8], R18 ;  /* 0x0000081201007387 */ /* 0x0003e80000100a00 */
[----:B---3--:R3:W-:Y:S04]  /*59fc0*/  STL.64 [R1+0x380], R12 ;  /* 0x0003800c01007387 */ /* 0x0087e80000100a00 */
[----:B------:R3:W-:Y:S04]  /*59fd0*/  STL.64 [R1+0x388], R14 ;  /* 0x0003880e01007387 */ /* 0x0007e80000100a00 */
[----:B-1----:R-:W4:Y:S04]  /*59fe0*/  LDL.LU R16, [R1+0x274] ;  /* 0x0002740001107983 */ /* 0x002f280000300800 */
[----:B------:R-:W4:Y:S04]  /*59ff0*/  LDL.LU R17, [R1+0x27c] ;  /* 0x00027c0001117983 */ /* 0x000f280000300800 */
[----:B------:R-:W4:Y:S04]  /*5a000*/  LDL.LU R18, [R1+0x144] ;  /* 0x0001440001127983 */ /* 0x000f280000300800 */
[----:B------:R-:W4:Y:S04]  /*5a010*/  LDL.LU R19, [R1+0x14c] ;  /* 0x00014c0001137983 */ /* 0x000f280000300800 */
[----:B---3--:R-:W3:Y:S04]  /*5a020*/  LDL.LU R12, [R1+0x504] ;  /* 0x00050400010c7983 */ /* 0x008ee80000300800 */
[----:B------:R-:W3:Y:S04]  /*5a030*/  LDL.LU R13, [R1+0x50c] ;  /* 0x00050c00010d7983 */ /* 0x000ee80000300800 */
[----:B------:R-:W3:Y:S04]  /*5a040*/  LDL.LU R14, [R1+0x514] ;  /* 0x00051400010e7983 */ /* 0x000ee80000300800 */
[----:B------:R-:W3:Y:S04]  /*5a050*/  LDL.LU R15, [R1+0x51c] ;  /* 0x00051c00010f7983 */ /* 0x000ee80000300800 */
[----:B------:R-:W-:Y:S04]  /*5a060*/  STSM.16.M88.4 [R0], R24 ;  /* 0x0000001800007844 */ /* 0x000fe80000000200 */
[----:B------:R-:W-:Y:S04]  /*5a070*/  STSM.16.M88.4 [R0+0x800], R20 ;  /* 0x0008001400007844 */ /* 0x000fe80000000200 */
[----:B--2---:R-:W-:Y:S04]  /*5a080*/  STSM.16.M88.4 [R0+0x1000], R4 ;  /* 0x0010000400007844 */ /* 0x004fe80000000200 */
[----:B----4-:R-:W-:Y:S01]  /*5a090*/  STSM.16.M88.4 [R0+0x1800], R8 ;  /* 0x0018000800007844 */ /* 0x010fe20000000200 */
[----:B------:R-:W-:Y:S06]  /*5a0a0*/  BAR.SYNC.DEFER_BLOCKING 0x0 ;  /* 0x0000000000007b1d */ /* 0x000fec0000010000 */
[----:B------:R-:W1:Y:S04]  /*5a0b0*/  LDS.128 R20, [R28] ;  /* 0x000000001c147984 */ /* 0x000e680000000c00 */
[----:B------:R-:W2:Y:S04]  /*5a0c0*/  LDS.128 R4, [R28+0x4000] ;  /* 0x004000001c047984 */ /* 0x000ea80000000c00 */
[----:B------:R-:W-:Y:S04]  /*5a0d0*/  LDS.128 R8, [R28+0x2000] ;  /* 0x002000001c087984 */ /* 0x000fe80000000c00 */
[----:B-1----:R-:W-:Y:S04]  /*5a0e0*/  STL [R1+0xdd4], R20 ;  /* 0x000dd41401007387 */ /* 0x002fe80000100800 */
[----:B------:R-:W-:Y:S01]  /*5a0f0*/  STL [R1+0xdd0], R21 ;  /* 0x000dd01501007387 */ /* 0x000fe20000100800 */
[----:B--2---:R-:W-:-:S03]  /*5a100*/  MOV R27, R7 ;  /* 0x00000007001b7202 */ /* 0x004fc60000000f00 */
[----:B------:R-:W-:Y:S04]  /*5a110*/  STL [R1+0xdcc], R22 ;  /* 0x000dcc1601007387 */ /* 0x000fe80000100800 */
[----:B------:R-:W-:Y:S04]  /*5a120*/  STL [R1+0xdc8], R23 ;  /* 0x000dc81701007387 */ /* 0x000fe80000100800 */
[----:B------:R-:W-:Y:S04]  /*5a130*/  STL.64 [R1+0x140], R4 ;  /* 0x0001400401007387 */ /* 0x000fe80000100a00 */
[----:B------:R-:W-:Y:S04]  /*5a140*/  STL [R1+0x148], R6 ;  /* 0x0001480601007387 */ /* 0x000fe80000100800 */
[----:B------:R-:W-:Y:S01]  /*5a150*/  LDS.128 R4, [R28+0x6000] ;  /* 0x006000001c047984 */ /* 0x000fe20000000c00 */
[----:B------:R-:W-:Y:S06]  /*5a160*/  BAR.SYNC.DEFER_BLOCKING 0x0 ;  /* 0x0000000000007b1d */ /* 0x000fec0000010000 */
[----:B------:R-:W-:Y:S04]  /*5a170*/  STSM.16.M88.4 [R0], R16 ;  /* 0x0000001000007844 */ /* 0x000fe80000000200 */
[----:B---3--:R1:W-:Y:S04]  /*5a180*/  STSM.16.M88.4 [R0+0x800], R12 ;  /* 0x0008000c00007844 */ /* 0x0083e80000000200 */
        /* <DEDUP_REMOVED lines=9> */
[----:B------:R-:W3:Y:S04]  /*5a220*/  LDL.LU R22, [R1+0x18] ;  /* 0x0000180001167983 */ /* 0x000ee80000300800 */
[----:B------:R-:W4:Y:S04]  /*5a230*/  LDL.LU R21, [R1+0x3c] ;  /* 0x00003c0001157983 */ /* 0x000f280000300800 */
[----:B------:R-:W4:Y:S04]  /*5a240*/  LDL.LU R20, [R1+0x1c] ;  /* 0x00001c0001147983 */ /* 0x000f280000300800 */
[----:B--2---:R1:W-:Y:S04]  /*5a250*/  STSM.16.M88.4 [R0+0x1000], R12 ;  /* 0x0010000c00007844 */ /* 0x0043e80000000200 */
[----:B-1----:R-:W2:Y:S04]  /*5a260*/  LDL.LU R14, [R1+0x30] ;  /* 0x00003000010e7983 */ /* 0x002ea80000300800 */
[----:B------:R-:W4:Y:S04]  /*5a270*/  LDL.LU R15, [R1+0x10] ;  /* 0x00001000010f7983 */ /* 0x000f280000300800 */
[----:B---3--:R1:W-:Y:S04]  /*5a280*/  STSM.16.M88.4 [R0+0x1800], R16 ;  /* 0x0018001000007844 */ /* 0x0083e80000000200 */
[----:B-1----:R-:W3:Y:S04]  /*5a290*/  LDL.LU R18, [R1+0x34] ;  /* 0x0000340001127983 */ /* 0x002ee80000300800 */
[----:B------:R-:W3:Y:S01]  /*5a2a0*/  LDL.LU R19, [R1+0x14] ;  /* 0x0000140001137983 */ /* 0x000ee20000300800 */
[----:B------:R-:W-:Y:S01]  /*5a2b0*/  IMAD R3, R2, UR4, RZ ;  /* 0x0000000402037c24 */ /* 0x000fe2000f8e02ff */
[----:B------:R-:W-:Y:S04]  /*5a2c0*/  BAR.SYNC.DEFER_BLOCKING 0x0 ;  /* 0x0000000000007b1d */ /* 0x000fe80000010000 */
[----:B------:R-:W-:-:S04]  /*5a2d0*/  LEA R2, P6, R3, UR8, 0x2 ;  /* 0x0000000803027c11 */ /* 0x000fc8000f8c10ff */
[----:B------:R-:W-:Y:S01]  /*5a2e0*/  LEA.HI.X.SX32 R3, R3, UR9, 0x2, P6 ;  /* 0x0000000903037c11 */ /* 0x000fe2000b0f16ff */
[----:B------:R-:W1:Y:S01]  /*5a2f0*/  LDCU UR9, c[0x0][0x39c] ;  /* 0x00007380ff0977ac */ /* 0x000e620008000800 */
[C---:B------:R-:W-:Y:S01]  /*5a300*/  IMAD R25, R29.reuse, UR5, RZ ;  /* 0x000000051d197c24 */ /* 0x040fe2000f8e02ff */
[C---:B------:R-:W-:Y:S01]  /*5a310*/  ISETP.LT.AND P5, PT, R29.reuse, UR13, !P0 ;  /* 0x0000000d1d007c0c */ /* 0x040fe2000c7a1270 */
[----:B------:R-:W-:Y:S01]  /*5a320*/  VIADD R0, R29, 0x5 ;  /* 0x000000051d007836 */ /* 0x000fe20000000000 */
[----:B------:R-:W1:Y:S02]  /*5a330*/  LDCU UR4, c[0x0][0x3b8] ;  /* 0x00007700ff0477ac */ /* 0x000e640008000800 */
[C---:B------:R-:W-:Y:S01]  /*5a340*/  LEA R24, P6, R25.reuse, R2, 0x2 ;  /* 0x0000000219187211 */ /* 0x040fe200078c10ff */
[C---:B------:R-:W-:Y:S01]  /*5a350*/  VIADD R26, R25.reuse, UR10 ;  /* 0x0000000a191a7c36 */ /* 0x040fe20008000000 */
[----:B------:R-:W1:Y:S02]  /*5a360*/  LDCU UR13, c[0x0][0x39c] ;  /* 0x00007380ff0d77ac */ /* 0x000e640008000800 */
[----:B------:R-:W-:-:S02]  /*5a370*/  LEA.HI.X.SX32 R25, R25, R3, 0x2, P6 ;  /* 0x0000000319197211 */ /* 0x000fc400030f16ff */
[CC--:B------:R-:W-:Y:S01]  /*5a380*/  LEA R12, P6, R26.reuse, R2.reuse, 0x2 ;  /* 0x000000021a0c7211 */ /* 0x0c0fe200078c10ff */
[----:B------:R-:W1:Y:S03]  /*5a390*/  LDCU UR8, c[0x0][0x3b8] ;  /* 0x00007700ff0877ac */ /* 0x000e660008000800 */
[-C--:B------:R-:W-:Y:S01]  /*5a3a0*/  LEA.HI.X.SX32 R13, R26, R3.reuse, 0x2, P6 ;  /* 0x000000031a0d7211 */ /* 0x080fe200030f16ff */
[----:B------:R-:W1:Y:S01]  /*5a3b0*/  LDCU UR5, c[0x0][0x3b8] ;  /* 0x00007700ff0577ac */ /* 0x000e620008000800 */
[----:B------:R-:W1:Y:S01]  /*5a3c0*/  LDCU UR10, c[0x0][0x3b8] ;  /* 0x00007700ff0a77ac */ /* 0x000e620008000800 */
[----:B--2---:R2:W-:Y:S01]  /*5a3d0*/  @P5 STG.E desc[UR6][R24.64], R14 ;  /* 0x0000000e18005986 */ /* 0x0045e2000c101906 */
[----:B-1----:R-:W-:Y:S01]  /*5a3e0*/  ISETP.LT.AND P5, PT, R0, UR9, !P0 ;  /* 0x0000000900007c0c */ /* 0x002fe2000c7a1270 */
[----:B------:R-:W-:Y:S01]  /*5a3f0*/  VIADD R0, R26, UR11 ;  /* 0x0000000b1a007c36 */ /* 0x000fe20008000000 */
[----:B------:R-:W1:Y:S01]  /*5a400*/  LDCU UR11, c[0x0][0x39c] ;  /* 0x00007380ff0b77ac */ /* 0x000e620008000800 */
[----:B----4-:R4:W-:Y:S04]  /*5a410*/  @P4 STG.E desc[UR6][R12.64], R15 ;  /* 0x0000000f0c004986 */ /* 0x0109e8000c101906 */
[----:B--2---:R-:W2:Y:S01]  /*5a420*/  LDL.LU R25, [R1+0x20] ;  /* 0x0000200001197983 */ /* 0x004ea20000300800 */
[C---:B------:R-:W-:Y:S01]  /*5a430*/  IADD3 R14, PT, PT, R29.reuse, 0x6, RZ ;  /* 0x000000061d0e7810 */ /* 0x040fe20007ffe0ff */
[----:B------:R-:W1:Y:S02]  /*5a440*/  LDCU UR9, c[0x0][0x3b8] ;  /* 0x00007700ff0977ac */ /* 0x000e640008000800 */
[----:B------:R-:W2:Y:S01]  /*5a450*/  LDL.LU R26, [R1+0x50] ;  /* 0x00005000011a7983 */ /* 0x000ea20000300800 */
[CC--:B----4-:R-:W-:Y:S01]  /*5a460*/  LEA R12, P4, R0.reuse, R2.reuse, 0x2 ;  /* 0x00000002000c7211 */ /* 0x0d0fe200078810ff */
[C---:B------:R-:W-:Y:S01]  /*5a470*/  VIADD R16, R0.reuse, UR4 ;  /* 0x0000000400107c36 */ /* 0x040fe20008000000 */
[----:B------:R-:W4:Y:S02]  /*5a480*/  LDCU UR4, c[0x0][0x3b8] ;  /* 0x00007700ff0477ac */ /* 0x000f240008000800 */
[-C--:B------:R-:W-:Y:S01]  /*5a490*/  LEA.HI.X.SX32 R13, R0, R3.reuse, 0x2, P4 ;  /* 0x00000003000d7211 */ /* 0x080fe200020f16ff */
[C---:B------:R-:W-:Y:S01]  /*5a4a0*/  VIADD R0, R29.reuse, 0x7 ;  /* 0x000000071d007836 */ /* 0x040fe20000000000 */
[----:B------:R-:W-:Y:S01]  /*5a4b0*/  ISETP.LT.AND P4, PT, R14, UR12, !P0 ;  /* 0x0000000c0e007c0c */ /* 0x000fe2000c781270 */
[----:B------:R-:W1:Y:S01]  /*5a4c0*/  LDCU UR12, c[0x0][0x39c] ;  /* 0x00007380ff0c77ac */ /* 0x000e620008000800 */
[-C--:B------:R-:W-:Y:S01]  /*5a4d0*/  LEA R14, P6, R16, R2.reuse, 0x2 ;  /* 0x00000002100e7211 */ /* 0x080fe200078c10ff */
[----:B---3--:R3:W-:Y:S01]  /*5a4e0*/  @P3 STG.E desc[UR6][R12.64], R18 ;  /* 0x000000120c003986 */ /* 0x0087e2000c101906 */
[----:B------:R-:W-:Y:S01]  /*5a4f0*/  ISETP.LT.AND P3, PT, R0, UR13, !P0 ;  /* 0x0000000d00007c0c */ /* 0x000fe2000c761270 */
[C---:B------:R-:W-:Y:S01]  /*5a500*/  VIADD R0, R16.reuse, UR8 ;  /* 0x0000000810007c36 */ /* 0x040fe20008000000 */
[-C--:B------:R-:W-:Y:S01]  /*5a510*/  LEA.HI.X.SX32 R15, R16, R3.reuse, 0x2, P6 ;  /* 0x00000003100f7211 */ /* 0x080fe200030f16ff */
[----:B------:R-:W1:Y:S01]  /*5a520*/  LDCU UR13, c[0x0][0x39c] ;  /* 0x00007380ff0d77ac */ /* 0x000e620008000800 */
[----:B---3--:R-:W3:Y:S01]  /*5a530*/  LDL.LU R18, [R1+0x54] ;  /* 0x0000540001127983 */ /* 0x008ee20000300800 */
[----:B------:R-:W1:Y:S03]  /*5a540*/  LDCU UR8, c[0x0][0x3b8] ;  /* 0x00007700ff0877ac */ /* 0x000e660008000800 */
[----:B------:R4:W-:Y:S01]  /*5a550*/  @P2 STG.E desc[UR6][R14.64], R19 ;  /* 0x000000130e002986 */ /* 0x0009e2000c101906 */
[C---:B------:R-:W-:Y:S01]  /*5a560*/  LEA R12, P2, R0.reuse, R2, 0x2 ;  /* 0x00000002000c7211 */ /* 0x040fe200078410ff */
[C---:B------:R-:W-:Y:S01]  /*5a570*/  VIADD R16, R0.reuse, UR5 ;  /* 0x0000000500107c36 */ /* 0x040fe20008000000 */
[----:B------:R-:W2:Y:S02]  /*5a580*/  LDCU UR5, c[0x0][0x3b8] ;  /* 0x00007700ff0577ac */ /* 0x000ea40008000800 */
[----:B------:R-:W-:Y:S01]  /*5a590*/  LEA.HI.X.SX32 R13, R0, R3, 0x2, P2 ;  /* 0x00000003000d7211 */ /* 0x000fe200010f16ff */
[----:B----4-:R-:W4:Y:S01]  /*5a5a0*/  LDL.LU R19, [R1+0x24] ;  /* 0x0000240001137983 */ /* 0x010f220000300800 */
[----:B------:R-:W-:-:S03]  /*5a5b0*/  IADD3 R14, PT, PT, R29, 0x8, RZ ;  /* 0x000000081d0e7810 */ /* 0x000fc60007ffe0ff */
[----:B------:R1:W-:Y:S02]  /*5a5c0*/  @P1 STG.E desc[UR6][R12.64], R23 ;  /* 0x000000170c001986 */ /* 0x0003e4000c101906 */
[----:B-1----:R-:W-:Y:S01]  /*5a5d0*/  ISETP.LT.AND P2, PT, R14, UR11, !P0 ;  /* 0x0000000b0e007c0c */ /* 0x002fe2000c741270 */
[C---:B------:R-:W-:Y:S01]  /*5a5e0*/  VIADD R0, R29.reuse, 0x9 ;  /* 0x000000091d007836 */ /* 0x040fe20000000000 */
[CC--:B------:R-:W-:Y:S01]  /*5a5f0*/  LEA R14, P6, R16.reuse, R2.reuse, 0x2 ;  /* 0x00000002100e7211 */ /* 0x0c0fe200078c10ff */
[----:B------:R-:W1:Y:S03]  /*5a600*/  LDCU UR11, c[0x0][0x39c] ;  /* 0x00007380ff0b77ac */ /* 0x000e660008000800 */
[-C--:B------:R-:W-:Y:S01]  /*5a610*/  LEA.HI.X.SX32 R15, R16, R3.reuse, 0x2, P6 ;  /* 0x00000003100f7211 */ /* 0x080fe200030f16ff */
[----:B------:R-:W4:Y:S04]  /*5a620*/  LDL.LU R23, [R1+0x58] ;  /* 0x0000580001177983 */ /* 0x000f280000300800 */
[----:B------:R1:W-:Y:S04]  /*5a630*/  @P5 STG.E desc[UR6][R14.64], R22 ;  /* 0x000000160e005986 */ /* 0x0003e8000c101906 */
[----:B-1----:R-:W4:Y:S01]  /*5a640*/  LDL.LU R22, [R1+0x28] ;  /* 0x0000280001167983 */ /* 0x002f220000300800 */
[----:B------:R-:W-:Y:S01]  /*5a650*/  ISETP.LT.AND P1, PT, R0, UR12, !P0 ;  /* 0x0000000c00007c0c */ /* 0x000fe2000c721270 */
[----:B------:R-:W-:Y:S01]  /*5a660*/  VIADD R0, R16, UR9 ;  /* 0x0000000910007c36 */ /* 0x000fe20008000000 */
[----:B------:R-:W-:Y:S01]  /*5a670*/  IADD3 R14, PT, PT, R29, 0xa, RZ ;  /* 0x0000000a1d0e7810 */ /* 0x000fe20007ffe0ff */
[----:B------:R-:W1:Y:S02]  /*5a680*/  LDCU UR12, c[0x0][0x39c] ;  /* 0x00007380ff0c77ac */ /* 0x000e640008000800 */
[C---:B------:R-:W-:Y:S01]  /*5a690*/  VIADD R16, R0.reuse, UR10 ;  /* 0x0000000a00107c36 */ /* 0x040fe20008000000 */
[C---:B------:R-:W-:Y:S01]  /*5a6a0*/  LEA R12, P5, R0.reuse, R2, 0x2 ;  /* 0x00000002000c7211 */ /* 0x040fe200078a10ff */
[----:B------:R-:W1:Y:S03]  /*5a6b0*/  LDCU UR9, c[0x0][0x3b8] ;  /* 0x00007700ff0977ac */ /* 0x000e660008000800 */
[----:B------:R-:W-:Y:S01]  /*5a6c0*/  LEA.HI.X.SX32 R13, R0, R3, 0x2, P5 ;  /* 0x00000003000d7211 */ /* 0x000fe200028f16ff */
[----:B------:R-:W1:Y:S01]  /*5a6d0*/  LDCU UR10, c[0x0][0x3b8] ;  /* 0x00007700ff0a77ac */ /* 0x000e620008000800 */
[----:B------:R-:W-:-:S02]  /*5a6e0*/  ISETP.LT.AND P5, PT, R14, UR13, !P0 ;  /* 0x0000000d0e007c0c */ /* 0x000fc4000c7a1270 */
[C---:B------:R-:W-:Y:S01]  /*5a6f0*/  LEA R14, P6, R16.reuse, R2, 0x2 ;  /* 0x00000002100e7211 */ /* 0x040fe200078c10ff */
[----:B------:R1:W-:Y:S01]  /*5a700*/  @P4 STG.E desc[UR6][R12.64], R21 ;  /* 0x000000150c004986 */ /* 0x0003e2000c101906 */
[----:B------:R-:W-:Y:S01]  /*5a710*/  VIADD R0, R29, 0xb ;  /* 0x0000000b1d007836 */ /* 0x000fe20000000000 */
[----:B------:R-:W2:Y:S01]  /*5a720*/  LDCU UR13, c[0x0][0x39c] ;  /* 0x00007380ff0d77ac */ /* 0x000ea20008000800 */
[----:B------:R-:W-:-:S03]  /*5a730*/  LEA.HI.X.SX32 R15, R16, R3, 0x2, P6 ;  /* 0x00000003100f7211 */ /* 0x000fc600030f16ff */
[----:B------:R-:W-:Y:S01]  /*5a740*/  ISETP.LT.AND P4, PT, R0, UR11, !P0 ;  /* 0x0000000b00007c0c */ /* 0x000fe2000c781270 */
[----:B-1----:R-:W4:Y:S01]  /*5a750*/  LDL.LU R21, [R1+0x5c] ;  /* 0x00005c0001157983 */ /* 0x002f220000300800 */
[----:B------:R-:W-:Y:S01]  /*5a760*/  VIADD R0, R16, UR4 ;  /* 0x0000000410007c36 */ /* 0x000fe20008000000 */
[----:B------:R-:W1:Y:S02]  /*5a770*/  LDCU UR11, c[0x0][0x39c] ;  /* 0x00007380ff0b77ac */ /* 0x000e640008000800 */
[----:B------:R1:W-:Y:S01]  /*5a780*/  @P3 STG.E desc[UR6][R14.64], R20 ;  /* 0x000000140e003986 */ /* 0x0003e2000c101906 */
[C---:B------:R-:W-:Y:S01]  /*5a790*/  VIADD R16, R0.reuse, UR8 ;  /* 0x0000000800107c36 */ /* 0x040fe20008000000 */
[CC--:B------:R-:W-:Y:S01]  /*5a7a0*/  LEA R12, P3, R0.reuse, R2.reuse, 0x2 ;  /* 0x00000002000c7211 */ /* 0x0c0fe200078610ff */
[----:B------:R-:W2:Y:S01]  /*5a7b0*/  LDCU UR4, c[0x0][0x3b8] ;  /* 0x00007700ff0477ac */ /* 0x000ea20008000800 */
[----:B-1----:R-:W4:Y:S01]  /*5a7c0*/  LDL.LU R20, [R1+0x2c] ;  /* 0x00002c0001147983 */ /* 0x002f220000300800 */
[C---:B------:R-:W-:Y:S01]  /*5a7d0*/  IADD3 R14, PT, PT, R29.reuse, 0xc, RZ ;  /* 0x0000000c1d0e7810 */ /* 0x040fe20007ffe0ff */
[----:B------:R-:W1:Y:S01]  /*5a7e0*/  LDCU UR8, c[0x0][0x3b8] ;  /* 0x00007700ff0877ac */ /* 0x000e620008000800 */
[-C--:B------:R-:W-:Y:S01]  /*5a7f0*/  LEA.HI.X.SX32 R13, R0, R3.reuse, 0x2, P3 ;  /* 0x00000003000d7211 */ /* 0x080fe200018f16ff */
[----:B------:R-:W-:Y:S01]  /*5a800*/  VIADD R0, R29, 0xd ;  /* 0x0000000d1d007836 */ /* 0x000fe20000000000 */
[----:B------:R-:W-:Y:S01]  /*5a810*/  ISETP.LT.AND P3, PT, R14, UR12, !P0 ;  /* 0x0000000c0e007c0c */ /* 0x000fe2000c761270 */
[----:B------:R-:W4:Y:S01]  /*5a820*/  LDL.LU R24, [R1+0x70] ;  /* 0x0000700001187983 */ /* 0x000f220000300800 */
[C---:B------:R-:W-:Y:S01]  /*5a830*/  LEA R14, P6, R16.reuse, R2, 0x2 ;  /* 0x00000002100e7211 */ /* 0x040fe200078c10ff */
[----:B------:R-:W1:Y:S02]  /*5a840*/  LDCU UR12, c[0x0][0x39c] ;  /* 0x00007380ff0c77ac */ /* 0x000e640008000800 */
[----:B------:R-:W4:Y:S01]  /*5a850*/  LDL.LU R17, [R1+0x60] ;  /* 0x0000600001117983 */ /* 0x000f220000300800 */
[----:B------:R-:W-:-:S03]  /*5a860*/  LEA.HI.X.SX32 R15, R16, R3, 0x2, P6 ;  /* 0x00000003100f7211 */ /* 0x000fc600030f16ff */
[----:B--2---:R2:W-:Y:S01]  /*5a870*/  @P2 STG.E desc[UR6][R12.64], R26 ;  /* 0x0000001a0c002986 */ /* 0x0045e2000c101906 */
[----:B------:R-:W-:Y:S01]  /*5a880*/  ISETP.LT.AND P2, PT, R0, UR13, !P0 ;  /* 0x0000000d00007c0c */ /* 0x000fe2000c741270 */
[----:B------:R-:W-:Y:S01]  /*5a890*/  VIADD R0, R16, UR5 ;  /* 0x0000000510007c36 */ /* 0x000fe20008000000 */
[----:B------:R-:W1:Y:S01]  /*5a8a0*/  LDCU UR13, c[0x0][0x39c] ;  /* 0x00007380ff0d77ac */ /* 0x000e620008000800 */
[----:B------:R1:W-:Y:S02]  /*5a8b0*/  @P1 STG.E desc[UR6][R14.64], R25 ;  /* 0x000000190e001986 */ /* 0x0003e4000c101906 */
[C---:B------:R-:W-:Y:S01]  /*5a8c0*/  VIADD R16, R0.reuse, UR9 ;  /* 0x0000000900107c36 */ /* 0x040fe20008000000 */
[----:B------:R-:W4:Y:S01]  /*5a8d0*/  LDCU UR5, c[0x0][0x3b8] ;  /* 0x00007700ff0577ac */ /* 0x000f220008000800 */
[----:B------:R-:W4:Y:S01]  /*5a8e0*/  LDCU UR9, c[0x0][0x3b8] ;  /* 0x00007700ff0977ac */ /* 0x000f220008000800 */
[----:B--2---:R-:W-:-:S04]  /*5a8f0*/  LEA R12, P1, R0, R2, 0x2 ;  /* 0x00000002000c7211 */ /* 0x004fc800078210ff */
[----:B------:R-:W-:Y:S02]  /*5a900*/  LEA.HI.X.SX32 R13, R0, R3, 0x2, P1 ;  /* 0x00000003000d7211 */ /* 0x000fe400008f16ff */
[C---:B-1----:R-:W-:Y:S01]  /*5a910*/  IADD3 R14, PT, PT, R29.reuse, 0xe, RZ ;  /* 0x0000000e1d0e7810 */ /* 0x042fe20007ffe0ff */
[----:B------:R-:W-:-:S03]  /*5a920*/  VIADD R0, R29, 0xf ;  /* 0x0000000f1d007836 */ /* 0x000fc60000000000 */
[----:B------:R-:W-:Y:S01]  /*5a930*/  ISETP.LT.AND P1, PT, R14, UR11, !P0 ;  /* 0x0000000b0e007c0c */ /* 0x000fe2000c721270 */
[----:B---3--:R1:W-:Y:S01]  /*5a940*/  @P5 STG.E desc[UR6][R12.64], R18 ;  /* 0x000000120c005986 */ /* 0x0083e2000c101906 */
[-C--:B------:R-:W-:Y:S01]  /*5a950*/  LEA R14, P6, R16, R2.reuse, 0x2 ;  /* 0x00000002100e7211 */ /* 0x080fe200078c10ff */
[----:B------:R-:W2:Y:S01]  /*5a960*/  LDCU UR11, c[0x0][0x39c] ;  /* 0x00007380ff0b77ac */ /* 0x000ea20008000800 */
[----:B------:R-:W-:Y:S01]  /*5a970*/  ISETP.LT.AND P5, PT, R0, UR12, !P0 ;  /* 0x0000000c00007c0c */ /* 0x000fe2000c7a1270 */
[C---:B------:R-:W-:Y:S01]  /*5a980*/  VIADD R0, R16.reuse, UR10 ;  /* 0x0000000a10007c36 */ /* 0x040fe20008000000 */
[-C--:B------:R-:W-:Y:S01]  /*5a990*/  LEA.HI.X.SX32 R15, R16, R3.reuse, 0x2, P6 ;  /* 0x00000003100f7211 */ /* 0x080fe200030f16ff */
[----:B------:R-:W3:Y:S01]  /*5a9a0*/  LDCU UR12, c[0x0][0x39c] ;  /* 0x00007380ff0c77ac */ /* 0x000ee20008000800 */
[----:B-1----:R-:W4:Y:S01]  /*5a9b0*/  LDL.LU R18, [R1+0x74] ;  /* 0x0000740001127983 */ /* 0x002f220000300800 */
[----:B------:R-:W1:Y:S03]  /*5a9c0*/  LDCU UR10, c[0x0][0x3b8] ;  /* 0x00007700ff0a77ac */ /* 0x000e660008000800 */
[----:B----4-:R4:W-:Y:S01]  /*5a9d0*/  @P4 STG.E desc[UR6][R14.64], R19 ;  /* 0x000000130e004986 */ /* 0x0109e2000c101906 */
[C---:B------:R-:W-:Y:S01]  /*5a9e0*/  LEA R12, P4, R0.reuse, R2, 0x2 ;  /* 0x00000002000c7211 */ /* 0x040fe200078810ff */
[C---:B------:R-:W-:Y:S01]  /*5a9f0*/  VIADD R16, R0.reuse, UR4 ;  /* 0x0000000400107c36 */ /* 0x040fe20008000000 */
[----:B------:R-:W1:Y:S02]  /*5aa00*/  LDCU UR4, c[0x0][0x3b8] ;  /* 0x00007700ff0477ac */ /* 0x000e640008000800 */
[----:B------:R-:W-:Y:S01]  /*5aa10*/  LEA.HI.X.SX32 R13, R0, R3, 0x2, P4 ;  /* 0x00000003000d7211 */ /* 0x000fe200020f16ff */
[----:B----4-:R-:W4:Y:S01]  /*5aa20*/  LDL.LU R19, [R1+0x64] ;  /* 0x0000640001137983 */ /* 0x010f220000300800 */
[----:B------:R-:W-:-:S03]  /*5aa30*/  IADD3 R14, PT, PT, R29, 0x10, RZ ;  /* 0x000000101d0e7810 */ /* 0x000fc60007ffe0ff */
[----:B------:R1:W-:Y:S01]  /*5aa40*/  @P3 STG.E desc[UR6][R12.64], R23 ;  /* 0x000000170c003986 */ /* 0x0003e2000c101906 */
[----:B------:R-:W-:Y:S01]  /*5aa50*/  ISETP.LT.AND P4, PT, R14, UR13, !P0 ;  /* 0x0000000d0e007c0c */ /* 0x000fe2000c781270 */
[C---:B------:R-:W-:Y:S01]  /*5aa60*/  VIADD R0, R29.reuse, 0x11 ;  /* 0x000000111d007836 */ /* 0x040fe20000000000 */
[CC--:B------:R-:W-:Y:S01]  /*5aa70*/  LEA R14, P6, R16.reuse, R2.reuse, 0x2 ;  /* 0x00000002100e7211 */ /* 0x0c0fe200078c10ff */
[----:B------:R-:W2:Y:S03]  /*5aa80*/  LDCU UR13, c[0x0][0x39c] ;  /* 0x00007380ff0d77ac */ /* 0x000ea60008000800 */
[-C--:B------:R-:W-:Y:S01]  /*5aa90*/  LEA.HI.X.SX32 R15, R16, R3.reuse, 0x2, P6 ;  /* 0x00000003100f7211 */ /* 0x080fe200030f16ff */
[----:B-1----:R-:W4:Y:S04]  /*5aaa0*/  LDL.LU R23, [R1+0x78] ;  /* 0x0000780001177983 */ /* 0x002f280000300800 */
[----:B------:R1:W-:Y:S04]  /*5aab0*/  @P2 STG.E desc[UR6][R14.64], R22 ;  /* 0x000000160e002986 */ /* 0x0003e8000c101906 */
[----:B-1----:R-:W4:Y:S01]  /*5aac0*/  LDL.LU R22, [R1+0x68] ;  /* 0x0000680001167983 */ /* 0x002f220000300800 */
[----:B--2---:R-:W-:Y:S01]  /*5aad0*/  ISETP.LT.AND P3, PT, R0, UR11, !P0 ;  /* 0x0000000b00007c0c */ /* 0x004fe2000c761270 */
[----:B------:R-:W-:Y:S01]  /*5aae0*/  VIADD R0, R16, UR8 ;  /* 0x0000000810007c36 */ /* 0x000fe20008000000 */
[----:B------:R-:W-:Y:S01]  /*5aaf0*/  IADD3 R14, PT, PT, R29, 0x12, RZ ;  /* 0x000000121d0e7810 */ /* 0x000fe20007ffe0ff */
[----:B------:R-:W1:Y:S02]  /*5ab00*/  LDCU UR11, c[0x0][0x39c] ;  /* 0x00007380ff0b77ac */ /* 0x000e640008000800 */
[C---:B------:R-:W-:Y:S01]  /*5ab10*/  VIADD R16, R0.reuse, UR5 ;  /* 0x0000000500107c36 */ /* 0x040fe20008000000 */
[C---:B------:R-:W-:Y:S01]  /*5ab20*/  LEA R12, P2, R0.reuse, R2, 0x2 ;  /* 0x00000002000c7211 */ /* 0x040fe200078410ff */
[----:B------:R-:W2:Y:S03]  /*5ab30*/  LDCU UR8, c[0x0][0x3b8] ;  /* 0x00007700ff0877ac */ /* 0x000ea60008000800 */
[----:B------:R-:W-:Y:S01]  /*5ab40*/  LEA.HI.X.SX32 R13, R0, R3, 0x2, P2 ;  /* 0x00000003000d7211 */ /* 0x000fe200010f16ff */
[----:B------:R-:W1:Y:S01]  /*5ab50*/  LDCU UR5, c[0x0][0x3b8] ;  /* 0x00007700ff0577ac */ /* 0x000e620008000800 */
[----:B---3--:R-:W-:-:S02]  /*5ab60*/  ISETP.LT.AND P2, PT, R14, UR12, !P0 ;  /* 0x0000000c0e007c0c */ /* 0x008fc4000c741270 */
[C---:B------:R-:W-:Y:S01]  /*5ab70*/  LEA R14, P6, R16.reuse, R2, 0x2 ;  /* 0x00000002100e7211 */ /* 0x040fe200078c10ff */
[----:B------:R3:W-:Y:S01]  /*5ab80*/  @P1 STG.E desc[UR6][R12.64], R21 ;  /* 0x000000150c001986 */ /* 0x0007e2000c101906 */
[----:B------:R-:W-:Y:S01]  /*5ab90*/  VIADD R0, R29, 0x13 ;  /* 0x000000131d007836 */ /* 0x000fe20000000000 */
[----:B------:R-:W1:Y:S01]  /*5aba0*/  LDCU UR12, c[0x0][0x39c] ;  /* 0x00007380ff0c77ac */ /* 0x000e620008000800 */
[----:B------:R-:W-:-:S03]  /*5abb0*/  LEA.HI.X.SX32 R15, R16, R3, 0x2, P6 ;  /* 0x00000003100f7211 */ /* 0x000fc600030f16ff */
[----:B------:R-:W-:Y:S01]  /*5abc0*/  ISETP.LT.AND P1, PT, R0, UR13, !P0 ;  /* 0x0000000d00007c0c */ /* 0x000fe2000c721270 */
[----:B---3--:R-:W3:Y:S01]  /*5abd0*/  LDL.LU R21, [R1+0x7c] ;  /* 0x00007c0001157983 */ /* 0x008ee20000300800 */
[----:B------:R-:W-:Y:S01]  /*5abe0*/  VIADD R0, R16, UR9 ;  /* 0x0000000910007c36 */ /* 0x000fe20008000000 */
[----:B------:R-:W1:Y:S02]  /*5abf0*/  LDCU UR13, c[0x0][0x39c] ;  /* 0x00007380ff0d77ac */ /* 0x000e640008000800 */
[----:B------:R2:W-:Y:S01]  /*5ac00*/  @P5 STG.E desc[UR6][R14.64], R20 ;  /* 0x000000140e005986 */ /* 0x0005e2000c101906 */
[C---:B------:R-:W-:Y:S01]  /*5ac10*/  VIADD R16, R0.reuse, UR10 ;  /* 0x0000000a00107c36 */ /* 0x040fe20008000000 */
[CC--:B------:R-:W-:Y:S01]  /*5ac20*/  LEA R12, P5, R0.reuse, R2.reuse, 0x2 ;  /* 0x00000002000c7211 */ /* 0x0c0fe200078a10ff */
[----:B------:R-:W4:Y:S01]  /*5ac30*/  LDCU UR9, c[0x0][0x3b8] ;  /* 0x00007700ff0977ac */ /* 0x000f220008000800 */
[----:B--2---:R-:W2:Y:S01]  /*5ac40*/  LDL.LU R20, [R1+0x6c] ;  /* 0x00006c0001147983 */ /* 0x004ea20000300800 */
[C---:B------:R-:W-:Y:S01]  /*5ac50*/  IADD3 R14, PT, PT, R29.reuse, 0x14, RZ ;  /* 0x000000141d0e7810 */ /* 0x040fe20007ffe0ff */
[----:B------:R-:W4:Y:S01]  /*5ac60*/  LDCU UR10, c[0x0][0x3b8] ;  /* 0x00007700ff0a77ac */ /* 0x000f220008000800 */
[-C--:B------:R-:W-:Y:S01]  /*5ac70*/  LEA.HI.X.SX32 R13, R0, R3.reuse, 0x2, P5 ;  /* 0x00000003000d7211 */ /* 0x080fe200028f16ff */
[----:B------:R-:W2:Y:S01]  /*5ac80*/  LDL.LU R26, [R1+0x130] ;  /* 0x00013000011a7983 */ /* 0x000ea20000300800 */
[----:B-1----:R-:W-:Y:S01]  /*5ac90*/  ISETP.LT.AND P5, PT, R14, UR11, !P0 ;  /* 0x0000000b0e007c0c */ /* 0x002fe2000c7a1270 */
[----:B------:R-:W-:Y:S01]  /*5aca0*/  VIADD R0, R29, 0x15 ;  /* 0x000000151d007836 */ /* 0x000fe20000000000 */
[CC--:B------:R-:W-:Y:S01]  /*5acb0*/  LEA R14, P6, R16.reuse, R2.reuse, 0x2 ;  /* 0x00000002100e7211 */ /* 0x0c0fe200078c10ff */
[----:B------:R1:W-:Y:S01]  /*5acc0*/  @P4 STG.E desc[UR6][R12.64], R24 ;  /* 0x000000180c004986 */ /* 0x0003e2000c101906 */
[----:B------:R-:W4:Y:S02]  /*5acd0*/  LDCU UR11, c[0x0][0x39c] ;  /* 0x00007380ff0b77ac */ /* 0x000f240008000800 */
[----:B------:R-:W-:Y:S01]  /*5ace0*/  LEA.HI.X.SX32 R15, R16, R3, 0x2, P6 ;  /* 0x00000003100f7211 */ /* 0x000fe200030f16ff */
[----:B------:R-:W2:Y:S01]  /*5acf0*/  LDL.LU R25, [R1+0xd0] ;  /* 0x0000d00001197983 */ /* 0x000ea20000300800 */
[----:B------:R-:W-:Y:S01]  /*5ad00*/  ISETP.LT.AND P4, PT, R0, UR12, !P0 ;  /* 0x0000000c00007c0c */ /* 0x000fe2000c781270 */
[----:B------:R-:W4:Y:S02]  /*5ad10*/  LDCU UR12, c[0x0][0x39c] ;  /* 0x00007380ff0c77ac */ /* 0x000f240008000800 */
[----:B------:R1:W-:Y:S02]  /*5ad20*/  @P3 STG.E desc[UR6][R14.64], R17 ;  /* 0x000000110e003986 */ /* 0x0003e4000c101906 */
[----:B-1----:R-:W-:Y:S01]  /*5ad30*/  VIADD R13, R16, UR4 ;  /* 0x00000004100d7c36 */ /* 0x002fe20008000000 */
[----:B------:R-:W1:Y:S04]  /*5ad40*/  LDCU UR4, c[0x0][0x3b8] ;  /* 0x00007700ff0477ac */ /* 0x000e680008000800 */
[C---:B------:R-:W-:Y:S01]  /*5ad50*/  LEA R12, P3, R13.reuse, R2, 0x2 ;  /* 0x000000020d0c7211 */ /* 0x040fe200078610ff */
[----:B------:R-:W-:Y:S01]  /*5ad60*/  VIADD R0, R13, UR8 ;  /* 0x000000080d007c36 */ /* 0x000fe20008000000 */
[----:B------:R-:W1:Y:S01]  /*5ad70*/  LDCU UR8, c[0x0][0x3b8] ;  /* 0x00007700ff0877ac */ /* 0x000e620008000800 */
[----:B------:R-:W-:-:S02]  /*5ad80*/  IADD3 R14, PT, PT, R29, 0x16, RZ ;  /* 0x000000161d0e7810 */ /* 0x000fc40007ffe0ff */
[-C--:B------:R-:W-:Y:S02]  /*5ad90*/  LEA.HI.X.SX32 R13, R13, R3.reuse, 0x2, P3 ;  /* 0x000000030d0d7211 */ /* 0x080fe400018f16ff */
[----:B------:R-:W-:Y:S01]  /*5ada0*/  ISETP.LT.AND P3, PT, R14, UR13, !P0 ;  /* 0x0000000d0e007c0c */ /* 0x000fe2000c761270 */
[----:B------:R-:W-:Y:S01]  /*5adb0*/  VIADD R16, R29, 0x17 ;  /* 0x000000171d107836 */ /* 0x000fe20000000000 */
[CC--:B------:R-:W-:Y:S01]  /*5adc0*/  LEA R14, P6, R0.reuse, R2.reuse, 0x2 ;  /* 0x00000002000e7211 */ /* 0x0c0fe200078c10ff */
[----:B------:R-:W1:Y:S03]  /*5add0*/  LDCU UR13, c[0x0][0x39c] ;  /* 0x00007380ff0d77ac */ /* 0x000e660008000800 */
[CC--:B------:R-:W-:Y:S01]  /*5ade0*/  LEA.HI.X.SX32 R15, R0.reuse, R3.reuse, 0x2, P6 ;  /* 0x00000003000f7211 */ /* 0x0c0fe200030f16ff */
[----:B------:R1:W-:Y:S04]  /*5adf0*/  @P2 STG.E desc[UR6][R12.64], R18 ;  /* 0x000000120c002986 */ /* 0x0003e8000c101906 */
[----:B-1----:R-:W2:Y:S01]  /*5ae00*/  LDL.LU R18, [R1+0x134] ;  /* 0x0001340001127983 */ /* 0x002ea20000300800 */
[----:B------:R-:W-:Y:S01]  /*5ae10*/  VIADD R13, R0, UR5 ;  /* 0x00000005000d7c36 */ /* 0x000fe20008000000 */
[----:B----4-:R-:W-:Y:S01]  /*5ae20*/  ISETP.LT.AND P2, PT, R16, UR11, !P0 ;  /* 0x0000000b10007c0c */ /* 0x010fe2000c741270 */
[----:B------:R-:W1:Y:S01]  /*5ae30*/  LDCU UR11, c[0x0][0x39c] ;  /* 0x00007380ff0b77ac */ /* 0x000e620008000800 */
[----:B------:R4:W-:Y:S02]  /*5ae40*/  @P1 STG.E desc[UR6][R14.64], R19 ;  /* 0x000000130e001986 */ /* 0x0009e4000c101906 */
[C---:B------:R-:W-:Y:S01]  /*5ae50*/  LEA R12, P1, R13.reuse, R2, 0x2 ;  /* 0x000000020d0c7211 */ /* 0x040fe200078210ff */
[C---:B------:R-:W-:Y:S01]  /*5ae60*/  VIADD R0, R13.reuse, UR9 ;  /* 0x000000090d007c36 */ /* 0x040fe20008000000 */
[----:B------:R-:W1:Y:S02]  /*5ae70*/  LDCU UR5, c[0x0][0x3b8] ;  /* 0x00007700ff0577ac */ /* 0x000e640008000800 */
[----:B------:R-:W-:Y:S01]  /*5ae80*/  LEA.HI.X.SX32 R13, R13, R3, 0x2, P1 ;  /* 0x000000030d0d7211 */ /* 0x000fe200008f16ff */
[C---:B------:R-:W-:Y:S01]  /*5ae90*/  VIADD R16, R29.reuse, 0x19 ;  /* 0x000000191d107836 */ /* 0x040fe20000000000 */
[----:B------:R-:W1:Y:S01]  /*5aea0*/  LDCU UR9, c[0x0][0x3b8] ;  /* 0x00007700ff0977ac */ /* 0x000e620008000800 */
[----:B----4-:R-:W4:Y:S01]  /*5aeb0*/  LDL.LU R19, [R1+0xd4] ;  /* 0x0000d40001137983 */ /* 0x010f220000300800 */
[----:B------:R-:W-:-:S03]  /*5aec0*/  IADD3 R14, PT, PT, R29, 0x18, RZ ;  /* 0x000000181d0e7810 */ /* 0x000fc60007ffe0ff */
[----:B------:R1:W-:Y:S01]  /*5aed0*/  @P5 STG.E desc[UR6][R12.64], R23 ;  /* 0x000000170c005986 */ /* 0x0003e2000c101906 */
[----:B------:R-:W-:Y:S01]  /*5aee0*/  ISETP.LT.AND P1, PT, R14, UR12, !P0 ;  /* 0x0000000c0e007c0c */ /* 0x000fe2000c721270 */
[----:B------:R-:W2:Y:S01]  /*5aef0*/  LDCU UR12, c[0x0][0x39c] ;  /* 0x00007380ff0c77ac */ /* 0x000ea20008000800 */
[----:B------:R-:W-:-:S04]  /*5af00*/  LEA R14, P6, R0, R2, 0x2 ;  /* 0x00000002000e7211 */ /* 0x000fc800078c10ff */
[CC--:B------:R-:W-:Y:S01]  /*5af10*/  LEA.HI.X.SX32 R15, R0.reuse, R3.reuse, 0x2, P6 ;  /* 0x00000003000f7211 */ /* 0x0c0fe200030f16ff */
[----:B-1----:R-:W4:Y:S04]  /*5af20*/  LDL.LU R23, [R1+0x138] ;  /* 0x0001380001177983 */ /* 0x002f280000300800 */
[----:B------:R1:W-:Y:S04]  /*5af30*/  @P4 STG.E desc[UR6][R14.64], R22 ;  /* 0x000000160e004986 */ /* 0x0003e8000c101906 */
[----:B-1----:R-:W4:Y:S01]  /*5af40*/  LDL.LU R22, [R1+0xd8] ;  /* 0x0000d80001167983 */ /* 0x002f220000300800 */
[----:B------:R-:W-:Y:S01]  /*5af50*/  VIADD R13, R0, UR10 ;  /* 0x0000000a000d7c36 */ /* 0x000fe20008000000 */
[----:B------:R-:W-:Y:S01]  /*5af60*/  IADD3 R14, PT, PT, R29, 0x1a, RZ ;  /* 0x0000001a1d0e7810 */ /* 0x000fe20007ffe0ff */
[----:B------:R-:W1:Y:S02]  /*5af70*/  LDCU UR10, c[0x0][0x3b8] ;  /* 0x00007700ff0a77ac */ /* 0x000e640008000800 */
[C---:B------:R-:W-:Y:S01]  /*5af80*/  VIADD R0, R13.reuse, UR4 ;  /* 0x000000040d007c36 */ /* 0x040fe20008000000 */
[C---:B------:R-:W-:Y:S01]  /*5af90*/  LEA R12, P4, R13.reuse, R2, 0x2 ;  /* 0x000000020d0c7211 */ /* 0x040fe200078810ff */
[----:B------:R-:W1:Y:S03]  /*5afa0*/  LDCU UR4, c[0x0][0x3b8] ;  /* 0x00007700ff0477ac */ /* 0x000e660008000800 */
[----:B------:R-:W-:-:S02]  /*5afb0*/  LEA.HI.X.SX32 R13, R13, R3, 0x2, P4 ;  /* 0x000000030d0d7211 */ /* 0x000fc400020f16ff */
[----:B------:R-:W-:Y:S01]  /*5afc0*/  ISETP.LT.AND P4, PT, R14, UR11, !P0 ;  /* 0x0000000b0e007c0c */ /* 0x000fe2000c781270 */
[----:B------:R-:W1:Y:S01]  /*5afd0*/  LDCU UR11, c[0x0][0x39c] ;  /* 0x00007380ff0b77ac */ /* 0x000e620008000800 */
[-C--:B------:R-:W-:Y:S02]  /*5afe0*/  LEA R14, P6, R0, R2.reuse, 0x2 ;  /* 0x00000002000e7211 */ /* 0x080fe400078c10ff */
[----:B------:R-:W-:Y:S01]  /*5aff0*/  ISETP.LT.AND P5, PT, R16, UR13, !P0 ;  /* 0x0000000d10007c0c */ /* 0x000fe2000c7a1270 */
[----:B------:R-:W1:Y:S01]  /*5b000*/  LDCU UR13, c[0x0][0x39c] ;  /* 0x00007380ff0d77ac */ /* 0x000e620008000800 */
[----:B---3--:R3:W-:Y:S01]  /*5b010*/  @P3 STG.E desc[UR6][R12.64], R21 ;  /* 0x000000150c003986 */ /* 0x0087e2000c101906 */
[CC--:B------:R-:W-:Y:S01]  /*5b020*/  LEA.HI.X.SX32 R15, R0.reuse, R3.reuse, 0x2, P6 ;  /* 0x00000003000f7211 */ /* 0x0c0fe200030f16ff */
[C---:B------:R-:W-:Y:S02]  /*5b030*/  VIADD R16, R29.reuse, 0x1b ;  /* 0x0000001b1d107836 */ /* 0x040fe40000000000 */
[----:B------:R-:W-:Y:S01]  /*5b040*/  VIADD R0, R0, UR8 ;  /* 0x0000000800007c36 */ /* 0x000fe20008000000 */
[----:B------:R-:W1:Y:S01]  /*5b050*/  LDCU UR8, c[0x0][0x3b8] ;  /* 0x00007700ff0877ac */ /* 0x000e620008000800 */
[----:B---3--:R-:W3:Y:S04]  /*5b060*/  LDL.LU R21, [R1+0x13c] ;  /* 0x00013c0001157983 */ /* 0x008ee80000300800 */
[----:B--2---:R2:W-:Y:S01]  /*5b070*/  @P2 STG.E desc[UR6][R14.64], R20 ;  /* 0x000000140e002986 */ /* 0x0045e2000c101906 */
[----:B------:R-:W-:Y:S01]  /*5b080*/  ISETP.LT.AND P3, PT, R16, UR12, !P0 ;  /* 0x0000000c10007c0c */ /* 0x000fe2000c761270 */
[C---:B------:R-:W-:Y:S01]  /*5b090*/  VIADD R16, R0.reuse, UR5 ;  /* 0x0000000500107c36 */ /* 0x040fe20008000000 */
[CC--:B------:R-:W-:Y:S01]  /*5b0a0*/  LEA R12, P2, R0.reuse, R2.reuse, 0x2 ;  /* 0x00000002000c7211 */ /* 0x0c0fe200078410ff */
[----:B------:R-:W2:Y:S02]  /*5b0b0*/  LDCU UR12, c[0x0][0x39c] ;  /* 0x00007380ff0c77ac */ /* 0x000ea40008000800 */
        /* <DEDUP_REMOVED lines=76> */
[----:B------:R-:W-:Y:S01]  /*5b580*/  VIADD R0, R29, 0x25 ;  /* 0x000000251d007836 */ /* 0x000fe20000000000 */
[----:B-1----:R-:W-:Y:S01]  /*5b590*/  ISETP.LT.AND P4, PT, R14, UR12, !P0 ;  /* 0x0000000c0e007c0c */ /* 0x002fe2000c781270 */
[----:B------:R-:W2:Y:S01]  /*5b5a0*/  LDL.LU R26, [R1+0x150] ;  /* 0x00015000011a7983 */ /* 0x000ea20000300800 */
[C---:B------:R-:W-:Y:S01]  /*5b5b0*/  LEA R14, P6, R16.reuse, R2, 0x2 ;  /* 0x00000002100e7211 */ /* 0x040fe200078c10ff */
[----:B------:R-:W1:Y:S02]  /*5b5c0*/  LDCU UR12, c[0x0][0x39c] ;  /* 0x00007380ff0c77ac */ /* 0x000e640008000800 */
[----:B------:R1:W-:Y:S01]  /*5b5d0*/  @P3 STG.E desc[UR6][R12.64], R24 ;  /* 0x000000180c003986 */ /* 0x0003e2000c101906 */
[----:B------:R-:W-:-:S02]  /*5b5e0*/  LEA.HI.X.SX32 R15, R16, R3, 0x2, P6 ;  /* 0x00000003100f7211 */ /* 0x000fc400030f16ff */
[----:B------:R-:W-:Y:S01]  /*5b5f0*/  ISETP.LT.AND P3, PT, R0, UR13, !P0 ;  /* 0x0000000d00007c0c */ /* 0x000fe2000c761270 */
[----:B------:R-:W-:Y:S01]  /*5b600*/  VIADD R0, R16, UR8 ;  /* 0x0000000810007c36 */ /* 0x000fe20008000000 */
[----:B------:R-:W2:Y:S01]  /*5b610*/  LDL.LU R25, [R1+0xc0] ;  /* 0x0000c00001197983 */ /* 0x000ea20000300800 */
[----:B------:R-:W4:Y:S03]  /*5b620*/  LDCU UR13, c[0x0][0x39c] ;  /* 0x00007380ff0d77ac */ /* 0x000f260008000800 */
[----:B------:R1:W-:Y:S01]  /*5b630*/  @P2 STG.E desc[UR6][R14.64], R17 ;  /* 0x000000110e002986 */ /* 0x0003e2000c101906 */
[----:B------:R-:W4:Y:S01]  /*5b640*/  LDCU UR8, c[0x0][0x3b8] ;  /* 0x00007700ff0877ac */ /* 0x000f220008000800 */
[C---:B-1----:R-:W-:Y:S01]  /*5b650*/  LEA R12, P2, R0.reuse, R2, 0x2 ;  /* 0x00000002000c7211 */ /* 0x042fe200078410ff */
[C---:B------:R-:W-:Y:S01]  /*5b660*/  VIADD R16, R0.reuse, UR5 ;  /* 0x0000000500107c36 */ /* 0x040fe20008000000 */
[----:B------:R-:W1:Y:S02]  /*5b670*/  LDCU UR5, c[0x0][0x3b8] ;  /* 0x00007700ff0577ac */ /* 0x000e640008000800 */
[----:B------:R-:W-:Y:S01]  /*5b680*/  LEA.HI.X.SX32 R13, R0, R3, 0x2, P2 ;  /* 0x00000003000d7211 */ /* 0x000fe200010f16ff */
[C---:B------:R-:W-:Y:S01]  /*5b690*/  VIADD R0, R29.reuse, 0x27 ;  /* 0x000000271d007836 */ /* 0x040fe20000000000 */
[----:B------:R-:W-:-:S04]  /*5b6a0*/  IADD3 R14, PT, PT, R29, 0x26, RZ ;  /* 0x000000261d0e7810 */ /* 0x000fc80007ffe0ff */
[----:B------:R-:W-:Y:S01]  /*5b6b0*/  ISETP.LT.AND P2, PT, R14, UR11, !P0 ;  /* 0x0000000b0e007c0c */ /* 0x000fe2000c741270 */
[----:B------:R-:W1:Y:S01]  /*5b6c0*/  LDCU UR11, c[0x0][0x39c] ;  /* 0x00007380ff0b77ac */ /* 0x000e620008000800 */
[----:B------:R-:W-:-:S04]  /*5b6d0*/  LEA R14, P6, R16, R2, 0x2 ;  /* 0x00000002100e7211 */ /* 0x000fc800078c10ff */
[-C--:B------:R-:W-:Y:S01]  /*5b6e0*/  LEA.HI.X.SX32 R15, R16, R3.reuse, 0x2, P6 ;  /* 0x00000003100f7211 */ /* 0x080fe200030f16ff */
[----:B------:R1:W-:Y:S01]  /*5b6f0*/  @P1 STG.E desc[UR6][R12.64], R18 ;  /* 0x000000120c001986 */ /* 0x0003e2000c101906 */
[----:B------:R-:W-:Y:S01]  /*5b700*/  ISETP.LT.AND P1, PT, R0, UR12, !P0 ;  /* 0x0000000c00007c0c */ /* 0x000fe2000c721270 */
[----:B------:R-:W-:Y:S01]  /*5b710*/  VIADD R0, R16, UR9 ;  /* 0x0000000910007c36 */ /* 0x000fe20008000000 */
[----:B------:R-:W4:Y:S01]  /*5b720*/  LDCU UR12, c[0x0][0x39c] ;  /* 0x00007380ff0c77ac */ /* 0x000f220008000800 */
[----:B-1----:R-:W2:Y:S04]  /*5b730*/  LDL.LU R18, [R1+0x154] ;  /* 0x0001540001127983 */ /* 0x002ea80000300800 */
[----:B----4-:R1:W-:Y:S01]  /*5b740*/  @P5 STG.E desc[UR6][R14.64], R19 ;  /* 0x000000130e005986 */ /* 0x0103e2000c101906 */
[C---:B------:R-:W-:Y:S01]  /*5b750*/  LEA R12, P5, R0.reuse, R2, 0x2 ;  /* 0x00000002000c7211 */ /* 0x040fe200078a10ff */
[C---:B------:R-:W-:Y:S01]  /*5b760*/  VIADD R16, R0.reuse, UR10 ;  /* 0x0000000a00107c36 */ /* 0x040fe20008000000 */
[----:B------:R-:W4:Y:S02]  /*5b770*/  LDCU UR9, c[0x0][0x3b8] ;  /* 0x00007700ff0977ac */ /* 0x000f240008000800 */
[----:B------:R-:W-:Y:S01]  /*5b780*/  LEA.HI.X.SX32 R13, R0, R3, 0x2, P5 ;  /* 0x00000003000d7211 */ /* 0x000fe200028f16ff */
[----:B------:R-:W2:Y:S01]  /*5b790*/  LDCU UR10, c[0x0][0x3b8] ;  /* 0x00007700ff0a77ac */ /* 0x000ea20008000800 */
[----:B-1----:R-:W2:Y:S01]  /*5b7a0*/  LDL.LU R19, [R1+0xc4] ;  /* 0x0000c40001137983 */ /* 0x002ea20000300800 */
[----:B------:R-:W-:-:S03]  /*5b7b0*/  IADD3 R14, PT, PT, R29, 0x28, RZ ;  /* 0x000000281d0e7810 */ /* 0x000fc60007ffe0ff */
[----:B------:R1:W-:Y:S01]  /*5b7c0*/  @P4 STG.E desc[UR6][R12.64], R23 ;  /* 0x000000170c004986 */ /* 0x0003e2000c101906 */
[----:B------:R-:W-:Y:S01]  /*5b7d0*/  ISETP.LT.AND P5, PT, R14, UR13, !P0 ;  /* 0x0000000d0e007c0c */ /* 0x000fe2000c7a1270 */
[C---:B------:R-:W-:Y:S01]  /*5b7e0*/  VIADD R0, R29.reuse, 0x29 ;  /* 0x000000291d007836 */ /* 0x040fe20000000000 */
[CC--:B------:R-:W-:Y:S01]  /*5b7f0*/  LEA R14, P6, R16.reuse, R2.reuse, 0x2 ;  /* 0x00000002100e7211 */ /* 0x0c0fe200078c10ff */
[----:B------:R-:W3:Y:S03]  /*5b800*/  LDCU UR13, c[0x0][0x39c] ;  /* 0x00007380ff0d77ac */ /* 0x000ee60008000800 */
[-C--:B------:R-:W-:Y:S01]  /*5b810*/  LEA.HI.X.SX32 R15, R16, R3.reuse, 0x2, P6 ;  /* 0x00000003100f7211 */ /* 0x080fe200030f16ff */
[----:B-1----:R-:W2:Y:S04]  /*5b820*/  LDL.LU R23, [R1+0x158] ;  /* 0x0001580001177983 */ /* 0x002ea80000300800 */
[----:B------:R1:W-:Y:S04]  /*5b830*/  @P3 STG.E desc[UR6][R14.64], R22 ;  /* 0x000000160e003986 */ /* 0x0003e8000c101906 */
[----:B-1----:R-:W2:Y:S01]  /*5b840*/  LDL.LU R22, [R1+0xc8] ;  /* 0x0000c80001167983 */ /* 0x002ea20000300800 */
        /* <DEDUP_REMOVED lines=10> */
[CC--:B------:R-:W-:Y:S01]  /*5b8f0*/  LEA R14, P6, R16.reuse, R2.reuse, 0x2 ;  /* 0x00000002100e7211 */ /* 0x0c0fe200078c10ff */
[C---:B------:R-:W-:Y:S01]  /*5b900*/  VIADD R0, R29.reuse, 0x2b ;  /* 0x0000002b1d007836 */ /* 0x040fe20000000000 */
[----:B------:R-:W1:Y:S01]  /*5b910*/  LDCU UR12, c[0x0][0x39c] ;  /* 0x00007380ff0c77ac */ /* 0x000e620008000800 */
[----:B---3--:R3:W-:Y:S01]  /*5b920*/  @P2 STG.E desc[UR6][R12.64], R21 ;  /* 0x000000150c002986 */ /* 0x0087e2000c101906 */
[-C--:B------:R-:W-:Y:S02]  /*5b930*/  LEA.HI.X.SX32 R15, R16, R3.reuse, 0x2, P6 ;  /* 0x00000003100f7211 */ /* 0x080fe400030f16ff */
[----:B------:R-:W-:Y:S01]  /*5b940*/  ISETP.LT.AND P2, PT, R0, UR13, !P0 ;  /* 0x0000000d00007c0c */ /* 0x000fe2000c741270 */
[----:B------:R-:W-:Y:S01]  /*5b950*/  VIADD R0, R16, UR5 ;  /* 0x0000000510007c36 */ /* 0x000fe20008000000 */
[----:B------:R-:W1:Y:S01]  /*5b960*/  LDCU UR13, c[0x0][0x39c] ;  /* 0x00007380ff0d77ac */ /* 0x000e620008000800 */
[----:B---3--:R-:W3:Y:S04]  /*5b970*/  LDL.LU R21, [R1+0x15c] ;  /* 0x00015c0001157983 */ /* 0x008ee80000300800 */
[----:B--2---:R2:W-:Y:S01]  /*5b980*/  @P1 STG.E desc[UR6][R14.64], R20 ;  /* 0x000000140e001986 */ /* 0x0045e2000c101906 */
[CC--:B------:R-:W-:Y:S01]  /*5b990*/  LEA R12, P1, R0.reuse, R2.reuse, 0x2 ;  /* 0x00000002000c7211 */ /* 0x0c0fe200078210ff */
[C---:B----4-:R-:W-:Y:S01]  /*5b9a0*/  VIADD R16, R0.reuse, UR9 ;  /* 0x0000000900107c36 */ /* 0x050fe20008000000 */
[----:B------:R-:W4:Y:S01]  /*5b9b0*/  LDCU UR5, c[0x0][0x3b8] ;  /* 0x00007700ff0577ac */ /* 0x000f220008000800 */
        /* <DEDUP_REMOVED lines=14> */
[----:B------:R-:W1:Y:S03]  /*5baa0*/  LDCU UR12, c[0x0][0x39c] ;  /* 0x00007380ff0c77ac */ /* 0x000e660008000800 */
[----:B------:R1:W-:Y:S01]  /*5bab0*/  @P4 STG.E desc[UR6][R14.64], R25 ;  /* 0x000000190e004986 */ /* 0x0003e2000c101906 */
[----:B------:R-:W1:Y:S01]  /*5bac0*/  LDCU UR10, c[0x0][0x3b8] ;  /* 0x00007700ff0a77ac */ /* 0x000e620008000800 */
[C---:B----4-:R-:W-:Y:S01]  /*5bad0*/  LEA R12, P4, R0.reuse, R2, 0x2 ;  /* 0x00000002000c7211 */ /* 0x050fe200078810ff */
[C---:B------:R-:W-:Y:S01]  /*5bae0*/  VIADD R16, R0.reuse, UR4 ;  /* 0x0000000400107c36 */ /* 0x040fe20008000000 */
[----:B------:R-:W4:Y:S02]  /*5baf0*/  LDCU UR4, c[0x0][0x3b8] ;  /* 0x00007700ff0477ac */ /* 0x000f240008000800 */
[----:B------:R-:W-:Y:S01]  /*5bb00*/  LEA.HI.X.SX32 R13, R0, R3, 0x2, P4 ;  /* 0x00000003000d7211 */ /* 0x000fe200020f16ff */
[C---:B------:R-:W-:Y:S01]  /*5bb10*/  VIADD R0, R29.reuse, 0x2f ;  /* 0x0000002f1d007836 */ /* 0x040fe20000000000 */
[----:B-1----:R-:W-:-:S04]  /*5bb20*/  IADD3 R14, PT, PT, R29, 0x2e, RZ ;  /* 0x0000002e1d0e7810 */ /* 0x002fc80007ffe0ff */
        /* <DEDUP_REMOVED lines=9> */
[----:B------:R1:W-:Y:S01]  /*5bbc0*/  @P2 STG.E desc[UR6][R14.64], R19 ;  /* 0x000000130e002986 */ /* 0x0003e2000c101906 */
[C---:B------:R-:W-:Y:S01]  /*5bbd0*/  LEA R12, P2, R0.reuse, R2, 0x2 ;  /* 0x00000002000c7211 */ /* 0x040fe200078410ff */
[C---:B------:R-:W-:Y:S01]  /*5bbe0*/  VIADD R16, R0.reuse, UR5 ;  /* 0x0000000500107c36 */ /* 0x040fe20008000000 */
[----:B------:R-:W2:Y:S02]  /*5bbf0*/  LDCU UR8, c[0x0][0x3b8] ;  /* 0x00007700ff0877ac */ /* 0x000ea40008000800 */
        /* <DEDUP_REMOVED lines=22> */
[----:B----4-:R-:W-:-:S02]  /*5bd60*/  ISETP.LT.AND P5, PT, R14, UR11, !P0 ;  /* 0x0000000b0e007c0c */ /* 0x010fc4000c7a1270 */
[CC--:B------:R-:W-:Y:S01]  /*5bd70*/  LEA R14, P6, R16.reuse, R2.reuse, 0x2 ;  /* 0x00000002100e7211 */ /* 0x0c0fe200078c10ff */
[C---:B------:R-:W-:Y:S01]  /*5bd80*/  VIADD R0, R29.reuse, 0x33 ;  /* 0x000000331d007836 */ /* 0x040fe20000000000 */
[----:B------:R-:W4:Y:S01]  /*5bd90*/  LDCU UR11, c[0x0][0x39c] ;  /* 0x00007380ff0b77ac */ /* 0x000f220008000800 */
        /* <DEDUP_REMOVED lines=8> */
[C---:B------:R-:W-:Y:S01]  /*5be20*/  VIADD R16, R0.reuse, UR8 ;  /* 0x0000000800107c36 */ /* 0x040fe20008000000 */
        /* <DEDUP_REMOVED lines=10> */
[----:B------:R-:W1:Y:S02]  /*5bed0*/  LDCU UR13, c[0x0][0x39c] ;  /* 0x00007380ff0d77ac */ /* 0x000e640008000800 */
[----:B------:R-:W-:Y:S01]  /*5bee0*/  LEA.HI.X.SX32 R15, R16, R3, 0x2, P6 ;  /* 0x00000003100f7211 */ /* 0x000fe200030f16ff */
[----:B------:R-:W2:Y:S01]  /*5bef0*/  LDL.LU R25, [R1+0x180] ;  /* 0x0001800001197983 */ /* 0x000ea20000300800 */
[----:B----4-:R-:W-:Y:S01]  /*5bf00*/  ISETP.LT.AND P2, PT, R0, UR11, !P0 ;  /* 0x0000000b00007c0c */ /* 0x010fe2000c741270 */
        /* <DEDUP_REMOVED lines=17> */
[----:B------:R-:W-:Y:S01]  /*5c020*/  ISETP.LT.AND P5, PT, R16, UR13, !P0 ;  /* 0x0000000d10007c0c */ /* 0x000fe2000c7a1270 */
        /* <DEDUP_REMOVED lines=1129> */
[----:B------:R-:W2:Y:S01]  /*606c0*/  LDL.LU R25, [R1+0x330] ;  /* 0x0003300001197983 */ /* 0x000ea20000300800 */
[----:B------:R-:W1:Y:S02]  /*606d0*/  LDCU UR12, c[0x0][0x39c] ;  /* 0x00007380ff0c77ac */ /* 0x000e640008000800 */
[-C--:B------:R-:W-:Y:S01]  /*606e0*/  LEA.HI.X.SX32 R15, R16, R3.reuse, 0x2, P6 ;  /* 0x00000003100f7211 */ /* 0x080fe200030f16ff */
[----:B------:R1:W-:Y:S01]  /*606f0*/  @P4 STG.E desc[UR6][R12.64], R24 ;  /* 0x000000180c004986 */ /* 0x0003e2000c101906 */
[----:B----4-:R-:W-:Y:S01]  /*60700*/  ISETP.LT.AND P4, PT, R0, UR13, !P0 ;  /* 0x0000000d00007c0c */ /* 0x010fe2000c781270 */
[----:B------:R-:W4:Y:S02]  /*60710*/  LDCU UR13, c[0x0][0x39c] ;  /* 0x00007380ff0d77ac */ /* 0x000f240008000800 */
[----:B------:R1:W-:Y:S02]  /*60720*/  @P3 STG.E desc[UR6][R14.64], R17 ;  /* 0x000000110e003986 */ /* 0x0003e4000c101906 */
[----:B-1----:R-:W-:Y:S01]  /*60730*/  VIADD R13, R16, UR4 ;  /* 0x00000004100d7c36 */ /* 0x002fe20008000000 */
[----:B------:R-:W1:Y:S01]  /*60740*/  LDCU UR4, c[0x0][0x3b8] ;  /* 0x00007700ff0477ac */ /* 0x000e620008000800 */
[----:B------:R-:W2:Y:S03]  /*60750*/  LDL.LU R17, [R1+0x344] ;  /* 0x0003440001117983 */ /* 0x000ea60000300800 */
[C---:B------:R-:W-:Y:S01]  /*60760*/  LEA R12, P3, R13.reuse, R2, 0x2 ;  /* 0x000000020d0c7211 */ /* 0x040fe200078610ff */
[----:B------:R-:W-:Y:S01]  /*60770*/  VIADD R0, R13, UR8 ;  /* 0x000000080d007c36 */ /* 0x000fe20008000000 */
[C---:B------:R-:W-:Y:S01]  /*60780*/  IADD3 R14, PT, PT, R29.reuse, 0xb6, RZ ;  /* 0x000000b61d0e7810 */ /* 0x040fe20007ffe0ff */
[----:B------:R-:W-:Y:S01]  /*60790*/  VIADD R16, R29, 0xb7 ;  /* 0x000000b71d107836 */ /* 0x000fe20000000000 */
[----:B------:R-:W-:Y:S01]  /*607a0*/  LEA.HI.X.SX32 R13, R13, R3, 0x2, P3 ;  /* 0x000000030d0d7211 */ /* 0x000fe200018f16ff */
[----:B------:R-:W1:Y:S01]  /*607b0*/  LDCU UR8, c[0x0][0x3b8] ;  /* 0x00007700ff0877ac */ /* 0x000e620008000800 */
[----:B------:R-:W-:-:S02]  /*607c0*/  ISETP.LT.AND P3, PT, R14, UR11, !P0 ;  /* 0x0000000b0e007c0c */ /* 0x000fc4000c761270 */
        /* <DEDUP_REMOVED lines=19> */
[----:B------:R-:W3:Y:S01]  /*60900*/  LDCU UR13, c[0x0][0x39c] ;  /* 0x00007380ff0d77ac */ /* 0x000ee20008000800 */
[----:B------:R-:W-:-:S04]  /*60910*/  LEA R14, P6, R0, R2, 0x2 ;  /* 0x00000002000e7211 */ /* 0x000fc800078c10ff */
[CC--:B------:R-:W-:Y:S01]  /*60920*/  LEA.HI.X.SX32 R15, R0.reuse, R3.reuse, 0x2, P6 ;  /* 0x00000003000f7211 */ /* 0x0c0fe200030f16ff */
[----:B-1----:R-:W4:Y:S04]  /*60930*/  LDL.LU R23, [R1+0x338] ;  /* 0x0003380001177983 */ /* 0x002f280000300800 */
[----:B------:R1:W-:Y:S04]  /*60940*/  @P4 STG.E desc[UR6][R14.64], R22 ;  /* 0x000000160e004986 */ /* 0x0003e8000c101906 */
[----:B-1----:R-:W4:Y:S01]  /*60950*/  LDL.LU R22, [R1+0x34c] ;  /* 0x00034c0001167983 */ /* 0x002f220000300800 */
[----:B------:R-:W-:Y:S01]  /*60960*/  VIADD R13, R0, UR10 ;  /* 0x0000000a000d7c36 */ /* 0x000fe20008000000 */
[----:B------:R-:W-:Y:S01]  /*60970*/  IADD3 R14, PT, PT, R29, 0xba, RZ ;  /* 0x000000ba1d0e7810 */ /* 0x000fe20007ffe0ff */
[----:B------:R-:W1:Y:S01]  /*60980*/  LDCU UR10, c[0x0][0x3b8] ;  /* 0x00007700ff0a77ac */ /* 0x000e620008000800 */
[----:B------:R-:W-:Y:S01]  /*60990*/  ISETP.LT.AND P5, PT, R16, UR11, !P0 ;  /* 0x0000000b10007c0c */ /* 0x000fe2000c7a1270 */
[C---:B------:R-:W-:Y:S01]  /*609a0*/  VIADD R0, R13.reuse, UR4 ;  /* 0x000000040d007c36 */ /* 0x040fe20008000000 */
[CC--:B------:R-:W-:Y:S01]  /*609b0*/  LEA R12, P4, R13.reuse, R2.reuse, 0x2 ;  /* 0x000000020d0c7211 */ /* 0x0c0fe200078810ff */
[----:B------:R-:W1:Y:S03]  /*609c0*/  LDCU UR11, c[0x0][0x39c] ;  /* 0x00007380ff0b77ac */ /* 0x000e660008000800 */
[-C--:B------:R-:W-:Y:S01]  /*609d0*/  LEA.HI.X.SX32 R13, R13, R3.reuse, 0x2, P4 ;  /* 0x000000030d0d7211 */ /* 0x080fe200020f16ff */
[----:B------:R-:W-:Y:S01]  /*609e0*/  VIADD R16, R29, 0xbb ;  /* 0x000000bb1d107836 */ /* 0x000fe20000000000 */
[----:B------:R-:W-:Y:S01]  /*609f0*/  ISETP.LT.AND P4, PT, R14, UR12, !P0 ;  /* 0x0000000c0e007c0c */ /* 0x000fe2000c781270 */
[----:B------:R-:W1:Y:S01]  /*60a00*/  LDCU UR12, c[0x0][0x39c] ;  /* 0x00007380ff0c77ac */ /* 0x000e620008000800 */
[CC--:B------:R-:W-:Y:S01]  /*60a10*/  LEA R14, P6, R0.reuse, R2.reuse, 0x2 ;  /* 0x00000002000e7211 */ /* 0x0c0fe200078c10ff */
[----:B------:R-:W1:Y:S01]  /*60a20*/  LDCU UR4, c[0x0][0x3b8] ;  /* 0x00007700ff0477ac */ /* 0x000e620008000800 */
[----:B---3--:R3:W-:Y:S02]  /*60a30*/  @P3 STG.E desc[UR6][R12.64], R21 ;  /* 0x000000150c003986 */ /* 0x0087e4000c101906 */
[CC--:B------:R-:W-:Y:S01]  /*60a40*/  LEA.HI.X.SX32 R15, R0.reuse, R3.reuse, 0x2, P6 ;  /* 0x00000003000f7211 */ /* 0x0c0fe200030f16ff */
[----:B------:R-:W-:Y:S01]  /*60a50*/  VIADD R0, R0, UR8 ;  /* 0x0000000800007c36 */ /* 0x000fe20008000000 */
[----:B------:R-:W-:Y:S01]  /*60a60*/  ISETP.LT.AND P3, PT, R16, UR13, !P0 ;  /* 0x0000000d10007c0c */ /* 0x000fe2000c761270 */
[----:B------:R-:W1:Y:S01]  /*60a70*/  LDCU UR13, c[0x0][0x39c] ;  /* 0x00007380ff0d77ac */ /* 0x000e620008000800 */
[----:B---3--:R-:W3:Y:S01]  /*60a80*/  LDL.LU R21, [R1+0x33c] ;  /* 0x00033c0001157983 */ /* 0x008ee20000300800 */
[C---:B------:R-:W-:Y:S01]  /*60a90*/  VIADD R16, R0.reuse, UR5 ;  /* 0x0000000500107c36 */ /* 0x040fe20008000000 */
[----:B------:R-:W1:Y:S02]  /*60aa0*/  LDCU UR8, c[0x0][0x3b8] ;  /* 0x00007700ff0877ac */ /* 0x000e640008000800 */
[----:B--2---:R2:W-:Y:S01]  /*60ab0*/  @P2 STG.E desc[UR6][R14.64], R20 ;  /* 0x000000140e002986 */ /* 0x0045e2000c101906 */
[C---:B------:R-:W-:Y:S01]  /*60ac0*/  LEA R12, P2, R0.reuse, R2, 0x2 ;  /* 0x00000002000c7211 */ /* 0x040fe200078410ff */
[----:B------:R-:W2:Y:S03]  /*60ad0*/  LDCU UR5, c[0x0][0x3b8] ;  /* 0x00007700ff0577ac */ /* 0x000ea60008000800 */
[----:B------:R-:W-:-:S02]  /*60ae0*/  LEA.HI.X.SX32 R13, R0, R3, 0x2, P2 ;  /* 0x00000003000d7211 */ /* 0x000fc400010f16ff */
[C---:B--2---:R-:W-:Y:S01]  /*60af0*/  IADD3 R14, PT, PT, R29.reuse, 0xbc, RZ ;  /* 0x000000bc1d0e7810 */ /* 0x044fe20007ffe0ff */
[----:B------:R-:W2:Y:S03]  /*60b00*/  LDL.LU R20, [R1+0x360] ;  /* 0x0003600001147983 */ /* 0x000ea60000300800 */
[----:B-1----:R-:W-:Y:S01]  /*60b10*/  ISETP.LT.AND P2, PT, R14, UR11, !P0 ;  /* 0x0000000b0e007c0c */ /* 0x002fe2000c741270 */
[----:B------:R-:W2:Y:S01]  /*60b20*/  LDL.LU R24, [R1+0x200] ;  /* 0x0002000001187983 */ /* 0x000ea20000300800 */
[C---:B------:R-:W-:Y:S01]  /*60b30*/  LEA R14, P6, R16.reuse, R2, 0x2 ;  /* 0x00000002100e7211 */ /* 0x040fe200078c10ff */
[----:B------:R-:W-:Y:S01]  /*60b40*/  VIADD R0, R29, 0xbd ;  /* 0x000000bd1d007836 */ /* 0x000fe20000000000 */
[----:B------:R-:W1:Y:S01]  /*60b50*/  LDCU UR11, c[0x0][0x39c] ;  /* 0x00007380ff0b77ac */ /* 0x000e620008000800 */
[----:B------:R1:W-:Y:S01]  /*60b60*/  @P1 STG.E desc[UR6][R12.64], R26 ;  /* 0x0000001a0c001986 */ /* 0x0003e2000c101906 */
[----:B------:R-:W-:-:S02]  /*60b70*/  LEA.HI.X.SX32 R15, R16, R3, 0x2, P6 ;  /* 0x00000003100f7211 */ /* 0x000fc400030f16ff */
[----:B------:R-:W-:Y:S01]  /*60b80*/  ISETP.LT.AND P1, PT, R0, UR12, !P0 ;  /* 0x0000000c00007c0c */ /* 0x000fe2000c721270 */
[----:B------:R-:W4:Y:S02]  /*60b90*/  LDCU UR12, c[0x0][0x39c] ;  /* 0x00007380ff0c77ac */ /* 0x000f240008000800 */
[----:B------:R1:W-:Y:S02]  /*60ba0*/  @P5 STG.E desc[UR6][R14.64], R25 ;  /* 0x000000190e005986 */ /* 0x0003e4000c101906 */
[----:B-1----:R-:W-:Y:S01]  /*60bb0*/  VIADD R13, R16, UR9 ;  /* 0x00000009100d7c36 */ /* 0x002fe20008000000 */
[----:B------:R-:W1:Y:S03]  /*60bc0*/  LDCU UR9, c[0x0][0x3b8] ;  /* 0x00007700ff0977ac */ /* 0x000e660008000800 */
[C---:B------:R-:W-:Y:S01]  /*60bd0*/  VIADD R0, R13.reuse, UR10 ;  /* 0x0000000a0d007c36 */ /* 0x040fe20008000000 */
[----:B------:R-:W-:Y:S01]  /*60be0*/  LEA R12, P5, R13, R2, 0x2 ;  /* 0x000000020d0c7211 */ /* 0x000fe200078a10ff */
[----:B------:R-:W2:Y:S01]  /*60bf0*/  LDL.LU R25, [R1+0x364] ;  /* 0x0003640001197983 */ /* 0x000ea20000300800 */
[C---:B------:R-:W-:Y:S01]  /*60c00*/  IADD3 R14, PT, PT, R29.reuse, 0xbe, RZ ;  /* 0x000000be1d0e7810 */ /* 0x040fe20007ffe0ff */
[----:B------:R-:W-:Y:S01]  /*60c10*/  VIADD R16, R29, 0xbf ;  /* 0x000000bf1d107836 */ /* 0x000fe20000000000 */
[----:B------:R-:W-:Y:S01]  /*60c20*/  LEA.HI.X.SX32 R13, R13, R3, 0x2, P5 ;  /* 0x000000030d0d7211 */ /* 0x000fe200028f16ff */
[----:B------:R-:W1:Y:S01]  /*60c30*/  LDCU UR10, c[0x0][0x3b8] ;  /* 0x00007700ff0a77ac */ /* 0x000e620008000800 */
[----:B------:R-:W-:-:S02]  /*60c40*/  ISETP.LT.AND P5, PT, R14, UR13, !P0 ;  /* 0x0000000d0e007c0c */ /* 0x000fc4000c7a1270 */
[CC--:B------:R-:W-:Y:S01]  /*60c50*/  LEA R14, P6, R0.reuse, R2.reuse, 0x2 ;  /* 0x00000002000e7211 */ /* 0x0c0fe200078c10ff */
[----:B------:R1:W-:Y:S01]  /*60c60*/  @P4 STG.E desc[UR6][R12.64], R17 ;  /* 0x000000110c004986 */ /* 0x0003e2000c101906 */
[----:B------:R-:W4:Y:S02]  /*60c70*/  LDCU UR13, c[0x0][0x39c] ;  /* 0x00007380ff0d77ac */ /* 0x000f240008000800 */
[CC--:B------:R-:W-:Y:S01]  /*60c80*/  LEA.HI.X.SX32 R15, R0.reuse, R3.reuse, 0x2, P6 ;  /* 0x00000003000f7211 */ /* 0x0c0fe200030f16ff */
[----:B-1----:R-:W2:Y:S01]  /*60c90*/  LDL.LU R17, [R1+0x204] ;  /* 0x0002040001117983 */ /* 0x002ea20000300800 */
[----:B------:R-:W-:Y:S01]  /*60ca0*/  VIADD R13, R0, UR4 ;  /* 0x00000004000d7c36 */ /* 0x000fe20008000000 */
[----:B------:R-:W-:Y:S01]  /*60cb0*/  ISETP.LT.AND P4, PT, R16, UR11, !P0 ;  /* 0x0000000b10007c0c */ /* 0x000fe2000c781270 */
[----:B------:R-:W1:Y:S02]  /*60cc0*/  LDCU UR11, c[0x0][0x39c] ;  /* 0x00007380ff0b77ac */ /* 0x000e640008000800 */
[C---:B------:R-:W-:Y:S01]  /*60cd0*/  VIADD R0, R13.reuse, UR8 ;  /* 0x000000080d007c36 */ /* 0x040fe20008000000 */
[----:B------:R1:W-:Y:S01]  /*60ce0*/  @P3 STG.E desc[UR6][R14.64], R18 ;  /* 0x000000120e003986 */ /* 0x0003e2000c101906 */
[----:B------:R-:W-:Y:S01]  /*60cf0*/  LEA R12, P3, R13, R2, 0x2 ;  /* 0x000000020d0c7211 */ /* 0x000fe200078610ff */
[----:B------:R-:W-:Y:S01]  /*60d00*/  VIADD R16, R29, 0xc1 ;  /* 0x000000c11d107836 */ /* 0x000fe20000000000 */
[----:B------:R-:W4:Y:S02]  /*60d10*/  LDCU UR4, c[0x0][0x3b8] ;  /* 0x00007700ff0477ac */ /* 0x000f240008000800 */
[----:B------:R-:W-:Y:S01]  /*60d20*/  LEA.HI.X.SX32 R13, R13, R3, 0x2, P3 ;  /* 0x000000030d0d7211 */ /* 0x000fe200018f16ff */
[----:B------:R-:W2:Y:S01]  /*60d30*/  LDCU UR8, c[0x0][0x3b8] ;  /* 0x00007700ff0877ac */ /* 0x000ea20008000800 */
[----:B-1----:R-:W2:Y:S01]  /*60d40*/  LDL.LU R18, [R1+0x368] ;  /* 0x0003680001127983 */ /* 0x002ea20000300800 */
[----:B------:R-:W-:-:S03]  /*60d50*/  IADD3 R14, PT, PT, R29, 0xc0, RZ ;  /* 0x000000c01d0e7810 */ /* 0x000fc60007ffe0ff */
[----:B----4-:R1:W-:Y:S01]  /*60d60*/  @P2 STG.E desc[UR6][R12.64], R19 ;  /* 0x000000130c002986 */ /* 0x0103e2000c101906 */
[----:B------:R-:W-:Y:S01]  /*60d70*/  ISETP.LT.AND P3, PT, R14, UR12, !P0 ;  /* 0x0000000c0e007c0c */ /* 0x000fe2000c761270 */
[----:B------:R-:W4:Y:S01]  /*60d80*/  LDCU UR12, c[0x0][0x39c] ;  /* 0x00007380ff0c77ac */ /* 0x000f220008000800 */
[----:B------:R-:W-:-:S04]  /*60d90*/  LEA R14, P6, R0, R2, 0x2 ;  /* 0x00000002000e7211 */ /* 0x000fc800078c10ff */
[CC--:B------:R-:W-:Y:S01]  /*60da0*/  LEA.HI.X.SX32 R15, R0.reuse, R3.reuse, 0x2, P6 ;  /* 0x00000003000f7211 */ /* 0x0c0fe200030f16ff */
        /* <DEDUP_REMOVED lines=11> */
[----:B----4-:R-:W4:Y:S04]  /*60e60*/  LDL.LU R23, [R1+0x36c] ;  /* 0x00036c0001177983 */ /* 0x010f280000300800 */
[----:B------:R1:W-:Y:S04]  /*60e70*/  @P5 STG.E desc[UR6][R12.64], R22 ;  /* 0x000000160c005986 */ /* 0x0003e8000c101906 */
[----:B-1----:R-:W4:Y:S01]  /*60e80*/  LDL.LU R22, [R1+0x20c] ;  /* 0x00020c0001167983 */ /* 0x002f220000300800 */
[----:B------:R-:W-:-:S04]  /*60e90*/  IADD3 R14, PT, PT, R29, 0xc2, RZ ;  /* 0x000000c21d0e7810 */ /* 0x000fc80007ffe0ff */
[----:B------:R-:W-:Y:S01]  /*60ea0*/  ISETP.LT.AND P1, PT, R14, UR11, !P0 ;  /* 0x0000000b0e007c0c */ /* 0x000fe2000c721270 */
[----:B------:R-:W1:Y:S01]  /*60eb0*/  LDCU UR11, c[0x0][0x39c] ;  /* 0x00007380ff0b77ac */ /* 0x000e620008000800 */
[----:B------:R-:W-:-:S04]  /*60ec0*/  LEA R14, P6, R0, R2, 0x2 ;  /* 0x00000002000e7211 */ /* 0x000fc800078c10ff */
[CC--:B------:R-:W-:Y:S01]  /*60ed0*/  LEA.HI.X.SX32 R15, R0.reuse, R3.reuse, 0x2, P6 ;  /* 0x00000003000f7211 */ /* 0x0c0fe200030f16ff */
[----:B------:R-:W-:Y:S01]  /*60ee0*/  VIADD R0, R0, UR10 ;  /* 0x0000000a00007c36 */ /* 0x000fe20008000000 */
[----:B------:R-:W-:Y:S01]  /*60ef0*/  ISETP.LT.AND P5, PT, R16, UR12, !P0 ;  /* 0x0000000c10007c0c */ /* 0x000fe2000c7a1270 */
[----:B------:R-:W1:Y:S02]  /*60f00*/  LDCU UR12, c[0x0][0x39c] ;  /* 0x00007380ff0c77ac */ /* 0x000e640008000800 */
[C---:B------:R-:W-:Y:S01]  /*60f10*/  VIADD R16, R0.reuse, UR4 ;  /* 0x0000000400107c36 */ /* 0x040fe20008000000 */
[----:B---3--:R3:W-:Y:S01]  /*60f20*/  @P4 STG.E desc[UR6][R14.64], R21 ;  /* 0x000000150e004986 */ /* 0x0087e2000c101906 */
[CC--:B------:R-:W-:Y:S01]  /*60f30*/  LEA R12, P4, R0.reuse, R2.reuse, 0x2 ;  /* 0x00000002000c7211 */ /* 0x0c0fe200078810ff */
[----:B------:R-:W1:Y:S03]  /*60f40*/  LDCU UR10, c[0x0][0x3b8] ;  /* 0x00007700ff0a77ac */ /* 0x000e660008000800 */
[-C--:B------:R-:W-:Y:S01]  /*60f50*/  LEA.HI.X.SX32 R13, R0, R3.reuse, 0x2, P4 ;  /* 0x00000003000d7211 */ /* 0x080fe200020f16ff */
[C---:B------:R-:W-:Y:S01]  /*60f60*/  VIADD R0, R29.reuse, 0xc5 ;  /* 0x000000c51d007836 */ /* 0x040fe20000000000 */
[----:B------:R-:W2:Y:S01]  /*60f70*/  LDCU UR4, c[0x0][0x3b8] ;  /* 0x00007700ff0477ac */ /* 0x000ea20008000800 */
[----:B---3--:R-:W-:Y:S01]  /*60f80*/  IADD3 R14, PT, PT, R29, 0xc4, RZ ;  /* 0x000000c41d0e7810 */ /* 0x008fe20007ffe0ff */
[----:B------:R-:W3:Y:S03]  /*60f90*/  LDL.LU R21, [R1+0x370] ;  /* 0x0003700001157983 */ /* 0x000ee60000300800 */
[----:B------:R-:W-:Y:S01]  /*60fa0*/  ISETP.LT.AND P4, PT, R14, UR13, !P0 ;  /* 0x0000000d0e007c0c */ /* 0x000fe2000c781270 */
[----:B------:R-:W2:Y:S01]  /*60fb0*/  LDCU UR13, c[0x0][0x39c] ;  /* 0x00007380ff0d77ac */ /* 0x000ea20008000800 */
[----:B------:R-:W-:Y:S01]  /*60fc0*/  LEA R14, P6, R16, R2, 0x2 ;  /* 0x00000002100e7211 */ /* 0x000fe200078c10ff */
[----:B--2---:R2:W-:Y:S01]  /*60fd0*/  @P3 STG.E desc[UR6][R12.64], R20 ;  /* 0x000000140c003986 */ /* 0x0045e2000c101906 */
[----:B-1----:R-:W-:Y:S01]  /*60fe0*/  ISETP.LT.AND P3, PT, R0, UR11, !P0 ;  /* 0x0000000b00007c0c */ /* 0x002fe2000c761270 */
[C---:B------:R-:W-:Y:S01]  /*60ff0*/  VIADD R0, R16.reuse, UR8 ;  /* 0x0000000810007c36 */ /* 0x040fe20008000000 */
[----:B------:R-:W-:Y:S01]  /*61000*/  LEA.HI.X.SX32 R15, R16, R3, 0x2, P6 ;  /* 0x00000003100f7211 */ /* 0x000fe200030f16ff */
[----:B------:R-:W3:Y:S01]  /*61010*/  LDL.LU R26, [R1+0x350] ;  /* 0x00035000011a7983 */ /* 0x000ee20000300800 */
[----:B------:R-:W1:Y:S01]  /*61020*/  LDCU UR11, c[0x0][0x39c] ;  /* 0x00007380ff0b77ac */ /* 0x000e620008000800 */
[----:B------:R-:W-:-:S02]  /*61030*/  VIADD R16, R0, UR5 ;  /* 0x0000000500107c36 */ /* 0x000fc40008000000 */
[----:B------:R2:W-:Y:S01]  /*61040*/  @P2 STG.E desc[UR6][R14.64], R24 ;  /* 0x000000180e002986 */ /* 0x0005e2000c101906 */
[----:B------:R-:W1:Y:S01]  /*61050*/  LDCU UR8, c[0x0][0x3b8] ;  /* 0x00007700ff0877ac */ /* 0x000e620008000800 */
[C---:B--2---:R-:W-:Y:S02]  /*61060*/  LEA R12, P2, R0.reuse, R2, 0x2 ;  /* 0x00000002000c7211 */ /* 0x044fe400078410ff */
[----:B------:R-:W2:Y:S01]  /*61070*/  LDL.LU R20, [R1+0xdd4] ;  /* 0x000dd40001147983 */ /* 0x000ea20000300800 */
[----:B------:R-:W1:Y:S01]  /*61080*/  LDCU UR5, c[0x0][0x3b8] ;  /* 0x00007700ff0577ac */ /* 0x000e620008000800 */
[----:B------:R-:W-:Y:S02]  /*61090*/  LEA.HI.X.SX32 R13, R0, R3, 0x2, P2 ;  /* 0x00000003000d7211 */ /* 0x000fe400010f16ff */
[C---:B------:R-:W-:Y:S01]  /*610a0*/  IADD3 R14, PT, PT, R29.reuse, 0xc6, RZ ;  /* 0x000000c61d0e7810 */ /* 0x040fe20007ffe0ff */
[----:B------:R-:W2:Y:S01]  /*610b0*/  LDL.LU R24, [R1+0x374] ;  /* 0x0003740001187983 */ /* 0x000ea20000300800 */
[----:B------:R-:W-:-:S02]  /*610c0*/  VIADD R0, R29, 0xc7 ;  /* 0x000000c71d007836 */ /* 0x000fc40000000000 */
[----:B------:R-:W-:Y:S01]  /*610d0*/  ISETP.LT.AND P2, PT, R14, UR12, !P0 ;  /* 0x0000000c0e007c0c */ /* 0x000fe2000c741270 */
[----:B------:R-:W1:Y:S01]  /*610e0*/  LDCU UR12, c[0x0][0x39c] ;  /* 0x00007380ff0c77ac */ /* 0x000e620008000800 */
[-C--:B------:R-:W-:Y:S01]  /*610f0*/  LEA R14, P6, R16, R2.reuse, 0x2 ;  /* 0x00000002100e7211 */ /* 0x080fe200078c10ff */
[----:B------:R1:W-:Y:S01]  /*61100*/  @P1 STG.E desc[UR6][R12.64], R25 ;  /* 0x000000190c001986 */ /* 0x0003e2000c101906 */
[----:B------:R-:W-:Y:S01]  /*61110*/  ISETP.LT.AND P1, PT, R0, UR13, !P0 ;  /* 0x0000000d00007c0c */ /* 0x000fe2000c721270 */
[C---:B------:R-:W-:Y:S01]  /*61120*/  VIADD R0, R16.reuse, UR9 ;  /* 0x0000000910007c36 */ /* 0x040fe20008000000 */
[-C--:B------:R-:W-:Y:S01]  /*61130*/  LEA.HI.X.SX32 R15, R16, R3.reuse, 0x2, P6 ;  /* 0x00000003100f7211 */ /* 0x080fe200030f16ff */
[----:B------:R-:W4:Y:S01]  /*61140*/  LDCU UR13, c[0x0][0x39c] ;  /* 0x00007380ff0d77ac */ /* 0x000f220008000800 */
[----:B-1----:R-:W2:Y:S01]  /*61150*/  LDL.LU R25, [R1+0x354] ;  /* 0x0003540001197983 */ /* 0x002ea20000300800 */
[C---:B------:R-:W-:Y:S01]  /*61160*/  VIADD R16, R0.reuse, UR10 ;  /* 0x0000000a00107c36 */ /* 0x040fe20008000000 */
[----:B------:R-:W1:Y:S02]  /*61170*/  LDCU UR9, c[0x0][0x3b8] ;  /* 0x00007700ff0977ac */ /* 0x000e640008000800 */
[----:B------:R1:W-:Y:S01]  /*61180*/  @P5 STG.E desc[UR6][R14.64], R17 ;  /* 0x000000110e005986 */ /* 0x0003e2000c101906 */
[CC--:B------:R-:W-:Y:S01]  /*61190*/  LEA R12, P5, R0.reuse, R2.reuse, 0x2 ;  /* 0x00000002000c7211 */ /* 0x0c0fe200078a10ff */
[----:B------:R-:W3:Y:S03]  /*611a0*/  LDCU UR10, c[0x0][0x3b8] ;  /* 0x00007700ff0a77ac */ /* 0x000ee60008000800 */
[----:B------:R-:W-:Y:S01]  /*611b0*/  LEA.HI.X.SX32 R13, R0, R3, 0x2, P5 ;  /* 0x00000003000d7211 */ /* 0x000fe200028f16ff */
[C---:B------:R-:W-:Y:S01]  /*611c0*/  VIADD R0, R29.reuse, 0xc9 ;  /* 0x000000c91d007836 */ /* 0x040fe20000000000 */
[----:B-1----:R-:W-:Y:S01]  /*611d0*/  IADD3 R14, PT, PT, R29, 0xc8, RZ ;  /* 0x000000c81d0e7810 */ /* 0x002fe20007ffe0ff */
[----:B------:R-:W2:Y:S03]  /*611e0*/  LDL.LU R17, [R1+0x378] ;  /* 0x0003780001117983 */ /* 0x000ea60000300800 */
        /* <DEDUP_REMOVED lines=12> */
[----:B------:R-:W3:Y:S02]  /*612b0*/  LDCU UR4, c[0x0][0x3b8] ;  /* 0x00007700ff0477ac */ /* 0x000ee40008000800 */
[----:B------:R-:W-:Y:S01]  /*612c0*/  LEA.HI.X.SX32 R13, R0, R3, 0x2, P3 ;  /* 0x00000003000d7211 */ /* 0x000fe200018f16ff */
[----:B------:R-:W2:Y:S01]  /*612d0*/  LDCU UR8, c[0x0][0x3b8] ;  /* 0x00007700ff0877ac */ /* 0x000ea20008000800 */
[----:B-1----:R-:W2:Y:S01]  /*612e0*/  LDL.LU R19, [R1+0x37c] ;  /* 0x00037c0001137983 */ /* 0x002ea20000300800 */
[----:B------:R-:W-:-:S03]  /*612f0*/  IADD3 R14, PT, PT, R29, 0xca, RZ ;  /* 0x000000ca1d0e7810 */ /* 0x000fc60007ffe0ff */
[----:B----4-:R1:W-:Y:S01]  /*61300*/  @P2 STG.E desc[UR6][R12.64], R23 ;  /* 0x000000170c002986 */ /* 0x0103e2000c101906 */
[----:B------:R-:W-:Y:S01]  /*61310*/  ISETP.LT.AND P3, PT, R14, UR13, !P0 ;  /* 0x0000000d0e007c0c */ /* 0x000fe2000c761270 */
[C---:B------:R-:W-:Y:S01]  /*61320*/  VIADD R0, R29.reuse, 0xcb ;  /* 0x000000cb1d007836 */ /* 0x040fe20000000000 */
[CC--:B------:R-:W-:Y:S01]  /*61330*/  LEA R14, P6, R16.reuse, R2.reuse, 0x2 ;  /* 0x00000002100e7211 */ /* 0x0c0fe200078c10ff */
[----:B------:R-:W4:Y:S03]  /*61340*/  LDCU UR13, c[0x0][0x39c] ;  /* 0x00007380ff0d77ac */ /* 0x000f260008000800 */
[-C--:B------:R-:W-:Y:S01]  /*61350*/  LEA.HI.X.SX32 R15, R16, R3.reuse, 0x2, P6 ;  /* 0x00000003100f7211 */ /* 0x080fe200030f16ff */
[----:B-1----:R-:W2:Y:S04]  /*61360*/  LDL.LU R23, [R1+0x35c] ;  /* 0x00035c0001177983 */ /* 0x002ea80000300800 */
[----:B------:R1:W-:Y:S04]  /*61370*/  @P1 STG.E desc[UR6][R14.64], R22 ;  /* 0x000000160e001986 */ /* 0x0003e8000c101906 */
[----:B-1----:R-:W2:Y:S01]  /*61380*/  LDL.LU R22, [R1+0x390] ;  /* 0x0003900001167983 */ /* 0x002ea20000300800 */
[----:B------:R-:W-:Y:S01]  /*61390*/  ISETP.LT.AND P2, PT, R0, UR11, !P0 ;  /* 0x0000000b00007c0c */ /* 0x000fe2000c741270 */
[----:B------:R-:W-:Y:S01]  /*613a0*/  VIADD R0, R16, UR5 ;  /* 0x0000000510007c36 */ /* 0x000fe20008000000 */
[C---:B------:R-:W-:Y:S01]  /*613b0*/  IADD3 R14, PT, PT, R29.reuse, 0xcc, RZ ;  /* 0x000000cc1d0e7810 */ /* 0x040fe20007ffe0ff */
[----:B------:R-:W1:Y:S02]  /*613c0*/  LDCU UR11, c[0x0][0x39c] ;  /* 0x00007380ff0b77ac */ /* 0x000e640008000800 */
[C---:B------:R-:W-:Y:S01]  /*613d0*/  VIADD R16, R0.reuse, UR9 ;  /* 0x0000000900107c36 */ /* 0x040fe20008000000 */
[CC--:B------:R-:W-:Y:S01]  /*613e0*/  LEA R12, P1, R0.reuse, R2.reuse, 0x2 ;  /* 0x00000002000c7211 */ /* 0x0c0fe200078210ff */
[----:B------:R-:W1:Y:S03]  /*613f0*/  LDCU UR5, c[0x0][0x3b8] ;  /* 0x00007700ff0577ac */ /* 0x000e660008000800 */
[-C--:B------:R-:W-:Y:S01]  /*61400*/  LEA.HI.X.SX32 R13, R0, R3.reuse, 0x2, P1 ;  /* 0x00000003000d7211 */ /* 0x080fe200008f16ff */
[----:B------:R-:W-:Y:S01]  /*61410*/  VIADD R0, R29, 0xcd ;  /* 0x000000cd1d007836 */ /* 0x000fe20000000000 */
[----:B------:R-:W-:Y:S01]  /*61420*/  ISETP.LT.AND P1, PT, R14, UR12, !P0 ;  /* 0x0000000c0e007c0c */ /* 0x000fe2000c721270 */
[----:B------:R-:W1:Y:S01]  /*61430*/  LDCU UR12, c[0x0][0x39c] ;  /* 0x00007380ff0c77ac */ /* 0x000e620008000800 */
[C---:B------:R-:W-:Y:S01]  /*61440*/  LEA R14, P6, R16.reuse, R2, 0x2 ;  /* 0x00000002100e7211 */ /* 0x040fe200078c10ff */
[----:B------:R-:W1:Y:S01]  /*61450*/  LDCU UR9, c[0x0][0x3b8] ;  /* 0x00007700ff0977ac */ /* 0x000e620008000800 */
[----:B---3--:R3:W-:Y:S02]  /*61460*/  @P5 STG.E desc[UR6][R12.64], R21 ;  /* 0x000000150c005986 */ /* 0x0087e4000c101906 */
[----:B------:R-:W-:-:S02]  /*61470*/  LEA.HI.X.SX32 R15, R16, R3, 0x2, P6 ;  /* 0x00000003100f7211 */ /* 0x000fc400030f16ff */
[----:B----4-:R-:W-:Y:S01]  /*61480*/  ISETP.LT.AND P5, PT, R0, UR13, !P0 ;  /* 0x0000000d00007c0c */ /* 0x010fe2000c7a1270 */
[----:B------:R-:W-:Y:S01]  /*61490*/  VIADD R0, R16, UR10 ;  /* 0x0000000a10007c36 */ /* 0x000fe20008000000 */
[----:B------:R-:W4:Y:S03]  /*614a0*/  LDCU UR13, c[0x0][0x39c] ;  /* 0x00007380ff0d77ac */ /* 0x000f260008000800 */
[C---:B------:R-:W-:Y:S01]  /*614b0*/  VIADD R16, R0.reuse, UR4 ;  /* 0x0000000400107c36 */ /* 0x040fe20008000000 */
[----:B------:R-:W2:Y:S01]  /*614c0*/  LDCU UR10, c[0x0][0x3b8] ;  /* 0x00007700ff0a77ac */ /* 0x000ea20008000800 */
[----:B------:R1:W-:Y:S01]  /*614d0*/  @P4 STG.E desc[UR6][R14.64], R26 ;  /* 0x0000001a0e004986 */ /* 0x0003e2000c101906 */
[CC--:B---3--:R-:W-:Y:S01]  /*614e0*/  LEA R12, P4, R0.reuse, R2.reuse, 0x2 ;  /* 0x00000002000c7211 */ /* 0x0c8fe200078810ff */
[----:B------:R-:W3:Y:S02]  /*614f0*/  LDCU UR4, c[0x0][0x3b8] ;  /* 0x00007700ff0477ac */ /* 0x000ee40008000800 */
[----:B------:R-:W2:Y:S01]  /*61500*/  LDL.LU R21, [R1+0xdd0] ;  /* 0x000dd00001157983 */ /* 0x000ea20000300800 */
[-C--:B------:R-:W-:Y:S01]  /*61510*/  LEA.HI.X.SX32 R13, R0, R3.reuse, 0x2, P4 ;  /* 0x00000003000d7211 */ /* 0x080fe200020f16ff */
[C---:B------:R-:W-:Y:S01]  /*61520*/  VIADD R0, R29.reuse, 0xcf ;  /* 0x000000cf1d007836 */ /* 0x040fe20000000000 */
[----:B-1----:R-:W-:Y:S01]  /*61530*/  IADD3 R14, PT, PT, R29, 0xce, RZ ;  /* 0x000000ce1d0e7810 */ /* 0x002fe20007ffe0ff */
[----:B------:R-:W2:Y:S03]  /*61540*/  LDL.LU R26, [R1+0x394] ;  /* 0x00039400011a7983 */ /* 0x000ea60000300800 */
[----:B------:R-:W-:Y:S01]  /*61550*/  ISETP.LT.AND P4, PT, R14, UR11, !P0 ;  /* 0x0000000b0e007c0c */ /* 0x000fe2000c781270 */
[----:B------:R-:W1:Y:S01]  /*61560*/  LDCU UR11, c[0x0][0x39c] ;  /* 0x00007380ff0b77ac */ /* 0x000e620008000800 */
[-C--:B------:R-:W-:Y:S01]  /*61570*/  LEA R14, P6, R16, R2.reuse, 0x2 ;  /* 0x00000002100e7211 */ /* 0x080fe200078c10ff */
[----:B--2---:R2:W-:Y:S01]  /*61580*/  @P3 STG.E desc[UR6][R12.64], R24 ;  /* 0x000000180c003986 */ /* 0x0045e2000c101906 */
[----:B------:R-:W-:Y:S01]  /*61590*/  ISETP.LT.AND P3, PT, R0, UR12, !P0 ;  /* 0x0000000c00007c0c */ /* 0x000fe2000c761270 */
[C---:B------:R-:W-:Y:S01]  /*615a0*/  VIADD R0, R16.reuse, UR8 ;  /* 0x0000000810007c36 */ /* 0x040fe20008000000 */
[----:B------:R-:W-:Y:S01]  /*615b0*/  LEA.HI.X.SX32 R15, R16, R3, 0x2, P6 ;  /* 0x00000003100f7211 */ /* 0x000fe200030f16ff */
[----:B------:R-:W1:Y:S02]  /*615c0*/  LDCU UR12, c[0x0][0x39c] ;  /* 0x00007380ff0c77ac */ /* 0x000e640008000800 */
[C---:B------:R-:W-:Y:S01]  /*615d0*/  VIADD R16, R0.reuse, UR5 ;  /* 0x0000000500107c36 */ /* 0x040fe20008000000 */
[----:B------:R-:W1:Y:S01]  /*615e0*/  LDCU UR8, c[0x0][0x3b8] ;  /* 0x00007700ff0877ac */ /* 0x000e620008000800 */
[----:B--2---:R-:W2:Y:S01]  /*615f0*/  LDL.LU R24, [R1+0x4] ;  /* 0x0000040001187983 */ /* 0x004ea20000300800 */
[----:B------:R-:W1:Y:S03]  /*61600*/  LDCU UR5, c[0x0][0x3b8] ;  /* 0x00007700ff0577ac */ /* 0x000e660008000800 */
[----:B------:R3:W-:Y:S01]  /*61610*/  @P2 STG.E desc[UR6][R14.64], R25 ;  /* 0x000000190e002986 */ /* 0x0007e2000c101906 */
[----:B------:R-:W-:-:S04]  /*61620*/  LEA R12, P2, R0, R2, 0x2 ;  /* 0x00000002000c7211 */ /* 0x000fc800078410ff */
[-C--:B------:R-:W-:Y:S01]  /*61630*/  LEA.HI.X.SX32 R13, R0, R3.reuse, 0x2, P2 ;  /* 0x00000003000d7211 */ /* 0x080fe200010f16ff */
[C---:B------:R-:W-:Y:S01]  /*61640*/  VIADD R0, R29.reuse, 0xd1 ;  /* 0x000000d11d007836 */ /* 0x040fe20000000000 */
[----:B---3--:R-:W-:Y:S01]  /*61650*/  IADD3 R14, PT, PT, R29, 0xd0, RZ ;  /* 0x000000d01d0e7810 */ /* 0x008fe20007ffe0ff */
[----:B------:R-:W3:Y:S03]  /*61660*/  LDL.LU R25, [R1+0x398] ;  /* 0x0003980001197983 */ /* 0x000ee60000300800 */
[----:B----4-:R-:W-:Y:S01]  /*61670*/  ISETP.LT.AND P2, PT, R14, UR13, !P0 ;  /* 0x0000000d0e007c0c */ /* 0x010fe2000c741270 */
[----:B------:R-:W4:Y:S01]  /*61680*/  LDCU UR13, c[0x0][0x39c] ;  /* 0x00007380ff0d77ac */ /* 0x000f220008000800 */
[-C--:B------:R-:W-:Y:S01]  /*61690*/  LEA R14, P6, R16, R2.reuse, 0x2 ;  /* 0x00000002100e7211 */ /* 0x080fe200078c10ff */
[----:B------:R4:W-:Y:S01]  /*616a0*/  @P1 STG.E desc[UR6][R12.64], R17 ;  /* 0x000000110c001986 */ /* 0x0009e2000c101906 */
[----:B-1----:R-:W-:Y:S01]  /*616b0*/  ISETP.LT.AND P1, PT, R0, UR11, !P0 ;  /* 0x0000000b00007c0c */ /* 0x002fe2000c721270 */
[C---:B------:R-:W-:Y:S01]  /*616c0*/  VIADD R0, R16.reuse, UR9 ;  /* 0x0000000910007c36 */ /* 0x040fe20008000000 */
[----:B------:R-:W-:Y:S01]  /*616d0*/  LEA.HI.X.SX32 R15, R16, R3, 0x2, P6 ;  /* 0x00000003100f7211 */ /* 0x000fe200030f16ff */
[----:B------:R-:W1:Y:S02]  /*616e0*/  LDCU UR11, c[0x0][0x39c] ;  /* 0x00007380ff0b77ac */ /* 0x000e640008000800 */
[C---:B------:R-:W-:Y:S01]  /*616f0*/  VIADD R16, R0.reuse, UR10 ;  /* 0x0000000a00107c36 */ /* 0x040fe20008000000 */
[----:B------:R-:W1:Y:S01]  /*61700*/  LDCU UR9, c[0x0][0x3b8] ;  /* 0x00007700ff0977ac */ /* 0x000e620008000800 */
[----:B----4-:R-:W4:Y:S01]  /*61710*/  LDL.LU R17, [R1+0x8] ;  /* 0x0000080001117983 */ /* 0x010f220000300800 */
[----:B------:R-:W1:Y:S03]  /*61720*/  LDCU UR10, c[0x0][0x3b8] ;  /* 0x00007700ff0a77ac */ /* 0x000e660008000800 */
[----:B------:R1:W-:Y:S01]  /*61730*/  @P5 STG.E desc[UR6][R14.64], R18 ;  /* 0x000000120e005986 */ /* 0x0003e2000c101906 */
[----:B------:R-:W-:-:S04]  /*61740*/  LEA R12, P5, R0, R2, 0x2 ;  /* 0x00000002000c7211 */ /* 0x000fc800078a10ff */
[-C--:B------:R-:W-:Y:S01]  /*61750*/  LEA.HI.X.SX32 R13, R0, R3.reuse, 0x2, P5 ;  /* 0x00000003000d7211 */ /* 0x080fe200028f16ff */
[C---:B------:R-:W-:Y:S01]  /*61760*/  VIADD R0, R29.reuse, 0xd3 ;  /* 0x000000d31d007836 */ /* 0x040fe20000000000 */
[----:B-1----:R-:W-:Y:S01]  /*61770*/  IADD3 R14, PT, PT, R29, 0xd2, RZ ;  /* 0x000000d21d0e7810 */ /* 0x002fe20007ffe0ff */
[----:B------:R-:W2:Y:S03]  /*61780*/  LDL.LU R18, [R1+0x39c] ;  /* 0x00039c0001127983 */ /* 0x000ea60000300800 */
[----:B------:R-:W-:Y:S01]  /*61790*/  ISETP.LT.AND P5, PT, R14, UR12, !P0 ;  /* 0x0000000c0e007c0c */ /* 0x000fe2000c7a1270 */
[----:B------:R1:W-:Y:S01]  /*617a0*/  @P4 STG.E desc[UR6][R12.64], R19 ;  /* 0x000000130c004986 */ /* 0x0003e2000c101906 */
[-C--:B------:R-:W-:Y:S01]  /*617b0*/  LEA R14, P6, R16, R2.reuse, 0x2 ;  /* 0x00000002100e7211 */ /* 0x080fe200078c10ff */
[----:B------:R-:W1:Y:S01]  /*617c0*/  LDCU UR12, c[0x0][0x39c] ;  /* 0x00007380ff0c77ac */ /* 0x000e620008000800 */
[----:B------:R-:W-:Y:S01]  /*617d0*/  ISETP.LT.AND P4, PT, R0, UR13, !P0 ;  /* 0x0000000d00007c0c */ /* 0x000fe2000c781270 */
[C---:B------:R-:W-:Y:S01]  /*617e0*/  VIADD R0, R16.reuse, UR4 ;  /* 0x0000000410007c36 */ /* 0x040fe20008000000 */
[----:B------:R-:W-:Y:S01]  /*617f0*/  LEA.HI.X.SX32 R15, R16, R3, 0x2, P6 ;  /* 0x00000003100f7211 */ /* 0x000fe200030f16ff */
[----:B------:R-:W2:Y:S01]  /*61800*/  LDCU UR13, c[0x0][0x39c] ;  /* 0x00007380ff0d77ac */ /* 0x000ea20008000800 */
[----:B------:R-:W2:Y:S01]  /*61810*/  LDCU UR4, c[0x0][0x3b8] ;  /* 0x00007700ff0477ac */ /* 0x000ea20008000800 */
[----:B-1----:R-:W2:Y:S04]  /*61820*/  LDL.LU R19, [R1+0xc] ;  /* 0x00000c0001137983 */ /* 0x002ea80000300800 */
[----:B------:R1:W-:Y:S01]  /*61830*/  @P3 STG.E desc[UR6][R14.64], R23 ;  /* 0x000000170e003986 */ /* 0x0003e2000c101906 */
[----:B------:R-:W-:-:S04]  /*61840*/  LEA R12, P3, R0, R2, 0x2 ;  /* 0x00000002000c7211 */ /* 0x000fc800078610ff */
[C---:B------:R-:W-:Y:S01]  /*61850*/  LEA.HI.X.SX32 R13, R0.reuse, R3, 0x2, P3 ;  /* 0x00000003000d7211 */ /* 0x040fe200018f16ff */
[----:B-1----:R-:W2:Y:S04]  /*61860*/  LDL.LU R23, [R1+0x3a0] ;  /* 0x0003a00001177983 */ /* 0x002ea80000300800 */
[----:B------:R1:W-:Y:S04]  /*61870*/  @P2 STG.E desc[UR6][R12.64], R22 ;  /* 0x000000160c002986 */ /* 0x0003e8000c101906 */
[----:B-1----:R-:W2:Y:S04]  /*61880*/  LDL.LU R22, [R1+0xdcc] ;  /* 0x000dcc0001167983 */ /* 0x002ea80000300800 */
[----:B------:R-:W2:Y:S01]  /*61890*/  LDL.LU R13, [R1] ;  /* 0x00000000010d7983 */ /* 0x000ea20000300800 */
[C---:B------:R-:W-:Y:S01]  /*618a0*/  IADD3 R14, PT, PT, R29.reuse, 0xd4, RZ ;  /* 0x000000d41d0e7810 */ /* 0x040fe20007ffe0ff */
[----:B------:R-:W-:Y:S01]  /*618b0*/  VIADD R16, R0, UR8 ;  /* 0x0000000800107c36 */ /* 0x000fe20008000000 */
[----:B------:R-:W1:Y:S01]  /*618c0*/  LDCU UR8, c[0x0][0x3b8] ;  /* 0x00007700ff0877ac */ /* 0x000e620008000800 */
[----:B------:R-:W-:Y:S01]  /*618d0*/  VIADD R0, R29, 0xd5 ;  /* 0x000000d51d007836 */ /* 0x000fe20000000000 */
[----:B------:R-:W-:-:S02]  /*618e0*/  ISETP.LT.AND P3, PT, R14, UR11, !P0 ;  /* 0x0000000b0e007c0c */ /* 0x000fc4000c761270 */
[-C--:B------:R-:W-:Y:S01]  /*618f0*/  LEA R14, P6, R16, R2.reuse, 0x2 ;  /* 0x00000002100e7211 */ /* 0x080fe200078c10ff */
[----:B------:R-:W1:Y:S01]  /*61900*/  LDCU UR11, c[0x0][0x39c] ;  /* 0x00007380ff0b77ac */ /* 0x000e620008000800 */
[----:B------:R-:W-:Y:S01]  /*61910*/  ISETP.LT.AND P2, PT, R0, UR12, !P0 ;  /* 0x0000000c00007c0c */ /* 0x000fe2000c741270 */
[C---:B------:R-:W-:Y:S01]  /*61920*/  VIADD R0, R16.reuse, UR5 ;  /* 0x0000000510007c36 */ /* 0x040fe20008000000 */
[----:B------:R-:W-:Y:S01]  /*61930*/  LEA.HI.X.SX32 R15, R16, R3, 0x2, P6 ;  /* 0x00000003100f7211 */ /* 0x000fe200030f16ff */
[----:B------:R-:W1:Y:S02]  /*61940*/  LDCU UR12, c[0x0][0x39c] ;  /* 0x00007380ff0c77ac */ /* 0x000e640008000800 */
[C---:B------:R-:W-:Y:S01]  /*61950*/  VIADD R16, R0.reuse, UR9 ;  /* 0x0000000900107c36 */ /* 0x040fe20008000000 */
[----:B------:R-:W1:Y:S01]  /*61960*/  LDCU UR5, c[0x0][0x3b8] ;  /* 0x00007700ff0577ac */ /* 0x000e620008000800 */
[----:B------:R-:W1:Y:S01]  /*61970*/  LDCU UR9, c[0x0][0x3b8] ;  /* 0x00007700ff0977ac */ /* 0x000e620008000800 */
[----:B--2---:R2:W-:Y:S01]  /*61980*/  @P1 STG.E desc[UR6][R14.64], R13 ;  /* 0x0000000d0e001986 */ /* 0x0045e2000c101906 */
[----:B------:R-:W-:-:S02]  /*61990*/  LEA R12, P1, R0, R2, 0x2 ;  /* 0x00000002000c7211 */ /* 0x000fc400078210ff */
[C---:B--2---:R-:W-:Y:S02]  /*619a0*/  IADD3 R14, PT, PT, R29.reuse, 0xd6, RZ ;  /* 0x000000d61d0e7810 */ /* 0x044fe40007ffe0ff */
[-C--:B------:R-:W-:Y:S01]  /*619b0*/  LEA.HI.X.SX32 R13, R0, R3.reuse, 0x2, P1 ;  /* 0x00000003000d7211 */ /* 0x080fe200008f16ff */
[----:B------:R-:W-:Y:S01]  /*619c0*/  VIADD R0, R29, 0xd7 ;  /* 0x000000d71d007836 */ /* 0x000fe20000000000 */
[----:B------:R-:W-:Y:S01]  /*619d0*/  ISETP.LT.AND P1, PT, R14, UR13, !P0 ;  /* 0x0000000d0e007c0c */ /* 0x000fe2000c721270 */
[----:B------:R-:W2:Y:S01]  /*619e0*/  LDCU UR13, c[0x0][0x39c] ;  /* 0x00007380ff0d77ac */ /* 0x000ea20008000800 */
[----:B------:R-:W-:Y:S01]  /*619f0*/  LEA R14, P6, R16, R2, 0x2 ;  /* 0x00000002100e7211 */ /* 0x000fe200078c10ff */
[----:B------:R3:W-:Y:S01]  /*61a00*/  @P5 STG.E desc[UR6][R12.64], R26 ;  /* 0x0000001a0c005986 */ /* 0x0007e2000c101906 */
[----:B-1----:R-:W-:Y:S01]  /*61a10*/  ISETP.LT.AND P5, PT, R0, UR11, !P0 ;  /* 0x0000000b00007c0c */ /* 0x002fe2000c7a1270 */
[C---:B------:R-:W-:Y:S01]  /*61a20*/  VIADD R0, R16.reuse, UR10 ;  /* 0x0000000a10007c36 */ /* 0x040fe20008000000 */
[----:B------:R-:W-:Y:S01]  /*61a30*/  LEA.HI.X.SX32 R15, R16, R3, 0x2, P6 ;  /* 0x00000003100f7211 */ /* 0x000fe200030f16ff */
[----:B------:R-:W1:Y:S02]  /*61a40*/  LDCU UR11, c[0x0][0x39c] ;  /* 0x00007380ff0b77ac */ /* 0x000e640008000800 */
[----:B------:R-:W-:-:S02]  /*61a50*/  VIADD R16, R0, UR4 ;  /* 0x0000000400107c36 */ /* 0x000fc40008000000 */
[----:B------:R2:W-:Y:S01]  /*61a60*/  @P4 STG.E desc[UR6][R14.64], R24 ;  /* 0x000000180e004986 */ /* 0x0005e2000c101906 */
[----:B------:R-:W1:Y:S01]  /*61a70*/  LDCU UR10, c[0x0][0x3b8] ;  /* 0x00007700ff0a77ac */ /* 0x000e620008000800 */
[C---:B---3--:R-:W-:Y:S01]  /*61a80*/  LEA R12, P4, R0.reuse, R2, 0x2 ;  /* 0x00000002000c7211 */ /* 0x048fe200078810ff */
[----:B------:R-:W3:Y:S03]  /*61a90*/  LDCU UR4, c[0x0][0x3b8] ;  /* 0x00007700ff0477ac */ /* 0x000ee60008000800 */
[----:B------:R-:W-:Y:S02]  /*61aa0*/  LEA.HI.X.SX32 R13, R0, R3, 0x2, P4 ;  /* 0x00000003000d7211 */ /* 0x000fe400020f16ff */
[C---:B--2---:R-:W-:Y:S01]  /*61ab0*/  IADD3 R14, PT, PT, R29.reuse, 0xd8, RZ ;  /* 0x000000d81d0e7810 */ /* 0x044fe20007ffe0ff */
[----:B------:R-:W-:-:S03]  /*61ac0*/  VIADD R0, R29, 0xd9 ;  /* 0x000000d91d007836 */ /* 0x000fc60000000000 */
[----:B------:R-:W-:Y:S01]  /*61ad0*/  ISETP.LT.AND P4, PT, R14, UR12, !P0 ;  /* 0x0000000c0e007c0c */ /* 0x000fe2000c781270 */
[----:B------:R-:W2:Y:S01]  /*61ae0*/  LDCU UR12, c[0x0][0x39c] ;  /* 0x00007380ff0c77ac */ /* 0x000ea20008000800 */
[-C--:B------:R-:W-:Y:S01]  /*61af0*/  LEA R14, P6, R16, R2.reuse, 0x2 ;  /* 0x00000002100e7211 */ /* 0x080fe200078c10ff */
[----:B------:R1:W-:Y:S01]  /*61b00*/  @P3 STG.E desc[UR6][R12.64], R25 ;  /* 0x000000190c003986 */ /* 0x0003e2000c101906 */
[----:B------:R-:W-:Y:S01]  /*61b10*/  ISETP.LT.AND P3, PT, R0, UR13, !P0 ;  /* 0x0000000d00007c0c */ /* 0x000fe2000c761270 */
[C---:B------:R-:W-:Y:S01]  /*61b20*/  VIADD R0, R16.reuse, UR8 ;  /* 0x0000000810007c36 */ /* 0x040fe20008000000 */
[-C--:B------:R-:W-:Y:S01]  /*61b30*/  LEA.HI.X.SX32 R15, R16, R3.reuse, 0x2, P6 ;  /* 0x00000003100f7211 */ /* 0x080fe200030f16ff */
[----:B------:R-:W2:Y:S02]  /*61b40*/  LDCU UR13, c[0x0][0x39c] ;  /* 0x00007380ff0d77ac */ /* 0x000ea40008000800 */
[C---:B------:R-:W-:Y:S02]  /*61b50*/  VIADD R16, R0.reuse, UR5 ;  /* 0x0000000500107c36 */ /* 0x040fe40008000000 */
[----:B----4-:R4:W-:Y:S01]  /*61b60*/  @P2 STG.E desc[UR6][R14.64], R17 ;  /* 0x000000110e002986 */ /* 0x0109e2000c101906 */
[----:B------:R-:W2:Y:S01]  /*61b70*/  LDCU UR8, c[0x0][0x3b8] ;  /* 0x00007700ff0877ac */ /* 0x000ea20008000800 */
[C---:B-1----:R-:W-:Y:S01]  /*61b80*/  LEA R12, P2, R0.reuse, R2, 0x2 ;  /* 0x00000002000c7211 */ /* 0x042fe200078410ff */
[----:B------:R-:W1:Y:S03]  /*61b90*/  LDCU UR5, c[0x0][0x3b8] ;  /* 0x00007700ff0577ac */ /* 0x000e660008000800 */
[----:B------:R-:W-:-:S02]  /*61ba0*/  LEA.HI.X.SX32 R13, R0, R3, 0x2, P2 ;  /* 0x00000003000d7211 */ /* 0x000fc400010f16ff */
[C---:B----4-:R-:W-:Y:S01]  /*61bb0*/  IADD3 R14, PT, PT, R29.reuse, 0xda, RZ ;  /* 0x000000da1d0e7810 */ /* 0x050fe20007ffe0ff */
[----:B------:R-:W-:Y:S01]  /*61bc0*/  VIADD R0, R29, 0xdb ;  /* 0x000000db1d007836 */ /* 0x000fe20000000000 */
[----:B------:R-:W4:Y:S02]  /*61bd0*/  LDL.LU R17, [R1+0x3a4] ;  /* 0x0003a40001117983 */ /* 0x000f240000300800 */
[----:B------:R-:W-:Y:S01]  /*61be0*/  ISETP.LT.AND P2, PT, R14, UR11, !P0 ;  /* 0x0000000b0e007c0c */ /* 0x000fe2000c741270 */
[----:B------:R-:W1:Y:S01]  /*61bf0*/  LDCU UR11, c[0x0][0x39c] ;  /* 0x00007380ff0b77ac */ /* 0x000e620008000800 */
[-C--:B------:R-:W-:Y:S01]  /*61c00*/  LEA R14, P6, R16, R2.reuse, 0x2 ;  /* 0x00000002100e7211 */ /* 0x080fe200078c10ff */
[----:B------:R3:W-:Y:S01]  /*61c10*/  @P1 STG.E desc[UR6][R12.64], R18 ;  /* 0x000000120c001986 */ /* 0x0007e2000c101906 */
[----:B--2---:R-:W-:Y:S01]  /*61c20*/  ISETP.LT.AND P1, PT, R0, UR12, !P0 ;  /* 0x0000000c00007c0c */ /* 0x004fe2000c721270 */
[C---:B------:R-:W-:Y:S01]  /*61c30*/  VIADD R0, R16.reuse, UR9 ;  /* 0x0000000910007c36 */ /* 0x040fe20008000000 */
[----:B------:R-:W-:Y:S01]  /*61c40*/  LEA.HI.X.SX32 R15, R16, R3, 0x2, P6 ;  /* 0x00000003100f7211 */ /* 0x000fe200030f16ff */
[----:B------:R-:W2:Y:S04]  /*61c50*/  LDCU UR12, c[0x0][0x39c] ;  /* 0x00007380ff0c77ac */ /* 0x000ea80008000800 */
[----:B------:R1:W-:Y:S01]  /*61c60*/  @P5 STG.E desc[UR6][R14.64], R19 ;  /* 0x000000130e005986 */ /* 0x0003e2000c101906 */
[----:B------:R-:W2:Y:S01]  /*61c70*/  LDCU UR9, c[0x0][0x3b8] ;  /* 0x00007700ff0977ac */ /* 0x000ea20008000800 */
[----:B---3--:R-:W-:-:S02]  /*61c80*/  LEA R12, P5, R0, R2, 0x2 ;  /* 0x00000002000c7211 */ /* 0x008fc400078a10ff */
[----:B------:R-:W3:Y:S02]  /*61c90*/  LDL.LU R18, [R1+0x384] ;  /* 0x0003840001127983 */ /* 0x000ee40000300800 */
[C---:B------:R-:W-:Y:S02]  /*61ca0*/  LEA.HI.X.SX32 R13, R0.reuse, R3, 0x2, P5 ;  /* 0x00000003000d7211 */ /* 0x040fe400028f16ff */
[----:B-1----:R-:W2:Y:S04]  /*61cb0*/  LDL.LU R19, [R1+0x3a8] ;  /* 0x0003a80001137983 */ /* 0x002ea80000300800 */
[----:B------:R-:W2:Y:S04]  /*61cc0*/  LDL.LU R24, [R1+0x388] ;  /* 0x0003880001187983 */ /* 0x000ea80000300800 */
[----:B------:R-:W2:Y:S04]  /*61cd0*/  LDL.LU R26, [R1+0x3ac] ;  /* 0x0003ac00011a7983 */ /* 0x000ea80000300800 */
[----:B------:R-:W2:Y:S04]  /*61ce0*/  LDL.LU R25, [R1+0x38c] ;  /* 0x00038c0001197983 */ /* 0x000ea80000300800 */
[----:B------:R1:W-:Y:S04]  /*61cf0*/  @P4 STG.E desc[UR6][R12.64], R23 ;  /* 0x000000170c004986 */ /* 0x0003e8000c101906 */
[----:B-1----:R-:W2:Y:S04]  /*61d00*/  LDL.LU R23, [R1+0xdc8] ;  /* 0x000dc80001177983 */ /* 0x002ea80000300800 */
[----:B------:R-:W2:Y:S01]  /*61d10*/  LDL.LU R13, [R1+0x380] ;  /* 0x00038000010d7983 */ /* 0x000ea20000300800 */
[----:B------:R-:W-:Y:S01]  /*61d20*/  IADD3 R14, PT, PT, R29, 0xdc, RZ ;  /* 0x000000dc1d0e7810 */ /* 0x000fe20007ffe0ff */
[----:B------:R-:W-:Y:S01]  /*61d30*/  VIADD R16, R0, UR10 ;  /* 0x0000000a00107c36 */ /* 0x000fe20008000000 */
[----:B------:R-:W1:Y:S02]  /*61d40*/  LDCU UR10, c[0x0][0x3b8] ;  /* 0x00007700ff0a77ac */ /* 0x000e640008000800 */
[----:B------:R-:W-:-:S02]  /*61d50*/  ISETP.LT.AND P5, PT, R14, UR13, !P0 ;  /* 0x0000000d0e007c0c */ /* 0x000fc4000c7a1270 */
[CC--:B------:R-:W-:Y:S01]  /*61d60*/  LEA R14, P6, R16.reuse, R2.reuse, 0x2 ;  /* 0x00000002100e7211 */ /* 0x0c0fe200078c10ff */
[----:B------:R-:W-:Y:S01]  /*61d70*/  VIADD R0, R29, 0xdd ;  /* 0x000000dd1d007836 */ /* 0x000fe20000000000 */
[----:B------:R-:W1:Y:S02]  /*61d80*/  LDCU UR13, c[0x0][0x39c] ;  /* 0x00007380ff0d77ac */ /* 0x000e640008000800 */
[C---:B------:R-:W-:Y:S01]  /*61d90*/  LEA.HI.X.SX32 R15, R16.reuse, R3, 0x2, P6 ;  /* 0x00000003100f7211 */ /* 0x040fe200030f16ff */
[----:B------:R-:W-:Y:S01]  /*61da0*/  VIADD R16, R16, UR4 ;  /* 0x0000000410107c36 */ /* 0x000fe20008000000 */
[----:B------:R-:W-:Y:S01]  /*61db0*/  ISETP.LT.AND P4, PT, R0, UR11, !P0 ;  /* 0x0000000b00007c0c */ /* 0x000fe2000c781270 */
[----:B------:R-:W1:Y:S02]  /*61dc0*/  LDCU UR11, c[0x0][0x39c] ;  /* 0x00007380ff0b77ac */ /* 0x000e640008000800 */
[C---:B------:R-:W-:Y:S01]  /*61dd0*/  VIADD R0, R16.reuse, UR8 ;  /* 0x0000000810007c36 */ /* 0x040fe20008000000 */
[----:B------:R-:W1:Y:S01]  /*61de0*/  LDCU UR4, c[0x0][0x3b8] ;  /* 0x00007700ff0477ac */ /* 0x000e620008000800 */
[----:B------:R-:W1:Y:S01]  /*61df0*/  LDCU UR8, c[0x0][0x3b8] ;  /* 0x00007700ff0877ac */ /* 0x000e620008000800 */
[----:B--2---:R2:W-:Y:S01]  /*61e00*/  @P3 STG.E desc[UR6][R14.64], R13 ;  /* 0x0000000d0e003986 */ /* 0x0045e2000c101906 */
[----:B------:R-:W-:-:S02]  /*61e10*/  LEA R12, P3, R16, R2, 0x2 ;  /* 0x00000002100c7211 */ /* 0x000fc400078610ff */
[C---:B--2---:R-:W-:Y:S02]  /*61e20*/  IADD3 R14, PT, PT, R29.reuse, 0xde, RZ ;  /* 0x000000de1d0e7810 */ /* 0x044fe40007ffe0ff */
[-C--:B------:R-:W-:Y:S02]  /*61e30*/  LEA.HI.X.SX32 R13, R16, R3.reuse, 0x2, P3 ;  /* 0x00000003100d7211 */ /* 0x080fe400018f16ff */
[----:B------:R-:W-:Y:S01]  /*61e40*/  ISETP.LT.AND P3, PT, R14, UR12, !P0 ;  /* 0x0000000c0e007c0c */ /* 0x000fe2000c761270 */
[----:B------:R-:W2:Y:S01]  /*61e50*/  LDCU UR12, c[0x0][0x39c] ;  /* 0x00007380ff0c77ac */ /* 0x000ea20008000800 */
[C---:B------:R-:W-:Y:S01]  /*61e60*/  LEA R14, P6, R0.reuse, R2, 0x2 ;  /* 0x00000002000e7211 */ /* 0x040fe200078c10ff */
[----:B----4-:R4:W-:Y:S01]  /*61e70*/  @P2 STG.E desc[UR6][R12.64], R17 ;  /* 0x000000110c002986 */ /* 0x0109e2000c101906 */
[----:B------:R-:W-:Y:S02]  /*61e80*/  VIADD R16, R29, 0xdf ;  /* 0x000000df1d107836 */ /* 0x000fe40000000000 */
[----:B------:R-:W-:-:S03]  /*61e90*/  LEA.HI.X.SX32 R15, R0, R3, 0x2, P6 ;  /* 0x00000003000f7211 */ /* 0x000fc600030f16ff */
[----:B-1----:R-:W-:Y:S01]  /*61ea0*/  ISETP.LT.AND P2, PT, R16, UR13, !P0 ;  /* 0x0000000d10007c0c */ /* 0x002fe2000c741270 */
[----:B------:R-:W1:Y:S01]  /*61eb0*/  LDCU UR13, c[0x0][0x39c] ;  /* 0x00007380ff0d77ac */ /* 0x000e620008000800 */
[----:B---3--:R3:W-:Y:S01]  /*61ec0*/  @P1 STG.E desc[UR6][R14.64], R18 ;  /* 0x000000120e001986 */ /* 0x0087e2000c101906 */
[----:B----4-:R-:W-:Y:S01]  /*61ed0*/  VIADD R13, R0, UR5 ;  /* 0x00000005000d7c36 */ /* 0x010fe20008000000 */
[----:B------:R-:W-:Y:S01]  /*61ee0*/  IADD3 R16, PT, PT, R29, 0xe0, RZ ;  /* 0x000000e01d107810 */ /* 0x000fe20007ffe0ff */
[----:B------:R-:W4:Y:S03]  /*61ef0*/  LDCU UR5, c[0x0][0x3b8] ;  /* 0x00007700ff0577ac */ /* 0x000f260008000800 */
[C---:B------:R-:W-:Y:S01]  /*61f00*/  LEA R12, P1, R13.reuse, R2, 0x2 ;  /* 0x000000020d0c7211 */ /* 0x040fe200078210ff */
[C---:B------:R-:W-:Y:S01]  /*61f10*/  VIADD R0, R13.reuse, UR9 ;  /* 0x000000090d007c36 */ /* 0x040fe20008000000 */
[----:B------:R-:W1:Y:S02]  /*61f20*/  LDCU UR9, c[0x0][0x3b8] ;  /* 0x00007700ff0977ac */ /* 0x000e640008000800 */
[----:B------:R-:W-:-:S02]  /*61f30*/  LEA.HI.X.SX32 R13, R13, R3, 0x2, P1 ;  /* 0x000000030d0d7211 */ /* 0x000fc400008f16ff */
[----:B------:R-:W-:Y:S01]  /*61f40*/  ISETP.LT.AND P1, PT, R16, UR11, !P0 ;  /* 0x0000000b10007c0c */ /* 0x000fe2000c721270 */
[----:B------:R-:W-:Y:S01]  /*61f50*/  VIADD R16, R29, 0xe1 ;  /* 0x000000e11d107836 */ /* 0x000fe20000000000 */
[----:B------:R-:W1:Y:S01]  /*61f60*/  LDCU UR11, c[0x0][0x39c] ;  /* 0x00007380ff0b77ac */ /* 0x000e620008000800 */
[----:B------:R4:W-:Y:S01]  /*61f70*/  @P5 STG.E desc[UR6][R12.64], R19 ;  /* 0x000000130c005986 */ /* 0x0009e2000c101906 */
[----:B---3--:R-:W-:Y:S02]  /*61f80*/  LEA R14, P6, R0, R2, 0x2 ;  /* 0x00000002000e7211 */ /* 0x008fe400078c10ff */
[----:B--2---:R-:W-:Y:S01]  /*61f90*/  ISETP.LT.AND P5, PT, R16, UR12, !P0 ;  /* 0x0000000c10007c0c */ /* 0x004fe2000c7a1270 */
[----:B------:R-:W2:Y:S01]  /*61fa0*/  LDCU UR12, c[0x0][0x39c] ;  /* 0x00007380ff0c77ac */ /* 0x000ea20008000800 */
[----:B------:R-:W3:Y:S01]  /*61fb0*/  LDS.128 R16, [R28] ;  /* 0x000000001c107984 */ /* 0x000ee20000000c00 */
[C---:B------:R-:W-:Y:S01]  /*61fc0*/  LEA.HI.X.SX32 R15, R0.reuse, R3, 0x2, P6 ;  /* 0x00000003000f7211 */ /* 0x040fe200030f16ff */
[----:B----4-:R-:W-:-:S04]  /*61fd0*/  VIADD R13, R0, UR10 ;  /* 0x0000000a000d7c36 */ /* 0x010fc80008000000 */
[----:B------:R4:W-:Y:S01]  /*61fe0*/  @P4 STG.E desc[UR6][R14.64], R24 ;  /* 0x000000180e004986 */ /* 0x0009e2000c101906 */
[----:B------:R-:W2:Y:S01]  /*61ff0*/  LDCU UR10, c[0x0][0x3b8] ;  /* 0x00007700ff0a77ac */ /* 0x000ea20008000800 */
[C---:B------:R-:W-:Y:S01]  /*62000*/  VIADD R0, R13.reuse, UR4 ;  /* 0x000000040d007c36 */ /* 0x040fe20008000000 */
[C---:B------:R-:W-:Y:S01]  /*62010*/  LEA R12, P4, R13.reuse, R2, 0x2 ;  /* 0x000000020d0c7211 */ /* 0x040fe200078810ff */
[----:B------:R-:W2:Y:S03]  /*62020*/  LDCU UR4, c[0x0][0x3b8] ;  /* 0x00007700ff0477ac */ /* 0x000ea60008000800 */
[----:B------:R-:W-:Y:S02]  /*62030*/  LEA.HI.X.SX32 R13, R13, R3, 0x2, P4 ;  /* 0x000000030d0d7211 */ /* 0x000fe400020f16ff */
[----:B----4-:R-:W-:-:S04]  /*62040*/  IADD3 R14, PT, PT, R29, 0xe2, RZ ;  /* 0x000000e21d0e7810 */ /* 0x010fc80007ffe0ff */
[----:B-1----:R-:W-:Y:S01]  /*62050*/  ISETP.LT.AND P4, PT, R14, UR11, !P0 ;  /* 0x0000000b0e007c0c */ /* 0x002fe2000c781270 */
[C---:B------:R-:W-:Y:S01]  /*62060*/  VIADD R24, R29.reuse, 0xe3 ;  /* 0x000000e31d187836 */ /* 0x040fe20000000000 */
[CC--:B------:R-:W-:Y:S01]  /*62070*/  LEA R14, P6, R0.reuse, R2.reuse, 0x2 ;  /* 0x00000002000e7211 */ /* 0x0c0fe200078c10ff */
[----:B------:R-:W1:Y:S03]  /*62080*/  LDCU UR11, c[0x0][0x39c] ;  /* 0x00007380ff0b77ac */ /* 0x000e660008000800 */
[C---:B------:R-:W-:Y:S01]  /*62090*/  LEA.HI.X.SX32 R15, R0.reuse, R3, 0x2, P6 ;  /* 0x00000003000f7211 */ /* 0x040fe200030f16ff */
[----:B------:R-:W-:Y:S01]  /*620a0*/  VIADD R0, R0, UR5 ;  /* 0x0000000500007c36 */ /* 0x000fe20008000000 */
[----:B------:R4:W-:Y:S01]  /*620b0*/  @P3 STG.E desc[UR6][R12.64], R26 ;  /* 0x0000001a0c003986 */ /* 0x0009e2000c101906 */
[----:B------:R-:W-:Y:S01]  /*620c0*/  ISETP.LT.AND P3, PT, R24, UR13, !P0 ;  /* 0x0000000d18007c0c */ /* 0x000fe2000c761270 */
[----:B------:R-:W1:Y:S01]  /*620d0*/  LDCU UR13, c[0x0][0x39c] ;  /* 0x00007380ff0d77ac */ /* 0x000e620008000800 */
[C---:B------:R-:W-:Y:S01]  /*620e0*/  VIADD R24, R0.reuse, UR8 ;  /* 0x0000000800187c36 */ /* 0x040fe20008000000 */
[----:B------:R2:W-:Y:S01]  /*620f0*/  @P2 STG.E desc[UR6][R14.64], R25 ;  /* 0x000000190e002986 */ /* 0x0005e2000c101906 */
[----:B------:R-:W1:Y:S01]  /*62100*/  LDCU UR5, c[0x0][0x3b8] ;  /* 0x00007700ff0577ac */ /* 0x000e620008000800 */
[----:B------:R-:W1:Y:S01]  /*62110*/  LDCU UR8, c[0x0][0x3b8] ;  /* 0x00007700ff0877ac */ /* 0x000e620008000800 */
[----:B----4-:R-:W-:Y:S01]  /*62120*/  LEA R12, P2, R0, R2, 0x2 ;  /* 0x00000002000c7211 */ /* 0x010fe200078410ff */
[----:B------:R-:W4:Y:S01]  /*62130*/  LDL.LU R26, [R1+0x148] ;  /* 0x00014800011a7983 */ /* 0x000f220000300800 */
[----:B--2---:R-:W-:-:S02]  /*62140*/  IADD3 R25, PT, PT, R29, 0xe4, RZ ;  /* 0x000000e41d197810 */ /* 0x004fc40007ffe0ff */
[-C--:B------:R-:W-:Y:S02]  /*62150*/  LEA.HI.X.SX32 R13, R0, R3.reuse, 0x2, P2 ;  /* 0x00000003000d7211 */ /* 0x080fe400010f16ff */
[CC--:B------:R-:W-:Y:S02]  /*62160*/  LEA R14, P6, R24.reuse, R2.reuse, 0x2 ;  /* 0x00000002180e7211 */ /* 0x0c0fe400078c10ff */
[----:B------:R-:W-:Y:S01]  /*62170*/  ISETP.LT.AND P2, PT, R25, UR12, !P0 ;  /* 0x0000000c19007c0c */ /* 0x000fe2000c741270 */
[----:B------:R-:W2:Y:S01]  /*62180*/  LDCU UR12, c[0x0][0x39c] ;  /* 0x00007380ff0c77ac */ /* 0x000ea20008000800 */
[C---:B------:R-:W-:Y:S01]  /*62190*/  LEA.HI.X.SX32 R15, R24.reuse, R3, 0x2, P6 ;  /* 0x00000003180f7211 */ /* 0x040fe200030f16ff */
[C---:B------:R-:W-:Y:S02]  /*621a0*/  VIADD R0, R29.reuse, 0xe5 ;  /* 0x000000e51d007836 */ /* 0x040fe40000000000 */
[----:B------:R-:W-:Y:S01]  /*621b0*/  VIADD R24, R24, UR9 ;  /* 0x0000000918187c36 */ /* 0x000fe20008000000 */
[----:B------:R2:W-:Y:S01]  /*621c0*/  @P1 STG.E desc[UR6][R12.64], R20 ;  /* 0x000000140c001986 */ /* 0x0005e2000c101906 */
[C---:B------:R-:W-:Y:S01]  /*621d0*/  IADD3 R25, PT, PT, R29.reuse, 0xe6, RZ ;  /* 0x000000e61d197810 */ /* 0x040fe20007ffe0ff */
[----:B------:R-:W2:Y:S01]  /*621e0*/  LDCU UR9, c[0x0][0x3b8] ;  /* 0x00007700ff0977ac */ /* 0x000ea20008000800 */
[----:B-1----:R-:W-:Y:S01]  /*621f0*/  ISETP.LT.AND P1, PT, R0, UR11, !P0 ;  /* 0x0000000b00007c0c */ /* 0x002fe2000c721270 */
[----:B---3--:R1:W-:Y:S01]  /*62200*/  @P5 STG.E desc[UR6][R14.64], R16 ;  /* 0x000000100e005986 */ /* 0x0083e2000c101906 */
[C---:B------:R-:W-:Y:S01]  /*62210*/  VIADD R0, R24.reuse, UR10 ;  /* 0x0000000a18007c36 */ /* 0x040fe20008000000 */
[----:B------:R-:W3:Y:S01]  /*62220*/  LDCU UR11, c[0x0][0x39c] ;  /* 0x00007380ff0b77ac */ /* 0x000ee20008000800 */
[----:B------:R-:W3:Y:S01]  /*62230*/  LDCU UR10, c[0x0][0x3b8] ;  /* 0x00007700ff0a77ac */ /* 0x000ee20008000800 */
[----:B--2---:R-:W-:Y:S01]  /*62240*/  LEA R12, P5, R24, R2, 0x2 ;  /* 0x00000002180c7211 */ /* 0x004fe200078a10ff */
[----:B------:R-:W-:-:S03]  /*62250*/  VIADD R20, R29, 0xe7 ;  /* 0x000000e71d147836 */ /* 0x000fc60000000000 */
[----:B------:R-:W-:Y:S02]  /*62260*/  LEA.HI.X.SX32 R13, R24, R3, 0x2, P5 ;  /* 0x00000003180d7211 */ /* 0x000fe400028f16ff */
[----:B-1----:R-:W-:-:S03]  /*62270*/  LEA R14, P6, R0, R2, 0x2 ;  /* 0x00000002000e7211 */ /* 0x002fc600078c10ff */
[----:B------:R1:W-:Y:S01]  /*62280*/  @P4 STG.E desc[UR6][R12.64], R21 ;  /* 0x000000150c004986 */ /* 0x0003e2000c101906 */
[-C--:B------:R-:W-:Y:S02]  /*62290*/  LEA.HI.X.SX32 R15, R0, R3.reuse, 0x2, P6 ;  /* 0x00000003000f7211 */ /* 0x080fe400030f16ff */
[----:B------:R-:W-:Y:S01]  /*622a0*/  ISETP.LT.AND P4, PT, R20, UR12, !P0 ;  /* 0x0000000c14007c0c */ /* 0x000fe2000c781270 */
[----:B------:R-:W-:Y:S01]  /*622b0*/  VIADD R20, R0, UR4 ;  /* 0x0000000400147c36 */ /* 0x000fe20008000000 */
[----:B------:R-:W-:Y:S01]  /*622c0*/  IADD3 R16, PT, PT, R29, 0xe8, RZ ;  /* 0x000000e81d107810 */ /* 0x000fe20007ffe0ff */
[----:B------:R2:W-:Y:S01]  /*622d0*/  @P3 STG.E desc[UR6][R14.64], R17 ;  /* 0x000000110e003986 */ /* 0x0005e2000c101906 */
[----:B------:R-:W-:Y:S01]  /*622e0*/  ISETP.LT.AND P5, PT, R25, UR13, !P0 ;  /* 0x0000000d19007c0c */ /* 0x000fe2000c7a1270 */
[C---:B------:R-:W-:Y:S01]  /*622f0*/  VIADD R0, R20.reuse, UR5 ;  /* 0x0000000514007c36 */ /* 0x040fe20008000000 */
[CC--:B------:R-:W-:Y:S01]  /*62300*/  LEA R24, P3, R20.reuse, R2.reuse, 0x2 ;  /* 0x0000000214187211 */ /* 0x0c0fe200078610ff */
[----:B------:R-:W2:Y:S03]  /*62310*/  LDCU UR4, c[0x0][0x3b8] ;  /* 0x00007700ff0477ac */ /* 0x000ea60008000800 */
[-C--:B------:R-:W-:Y:S01]  /*62320*/  LEA.HI.X.SX32 R25, R20, R3.reuse, 0x2, P3 ;  /* 0x0000000314197211 */ /* 0x080fe200018f16ff */
[----:B------:R-:W2:Y:S01]  /*62330*/  LDCU UR13, c[0x0][0x39c] ;  /* 0x00007380ff0d77ac */ /* 0x000ea20008000800 */
[----:B---3--:R-:W-:Y:S01]  /*62340*/  ISETP.LT.AND P3, PT, R16, UR11, !P0 ;  /* 0x0000000b10007c0c */ /* 0x008fe2000c761270 */
[----:B------:R-:W3:Y:S01]  /*62350*/  LDCU UR11, c[0x0][0x39c] ;  /* 0x00007380ff0b77ac */ /* 0x000ee20008000800 */
[CC--:B------:R-:W-:Y:S01]  /*62360*/  LEA R16, P6, R0.reuse, R2.reuse, 0x2 ;  /* 0x0000000200107211 */ /* 0x0c0fe200078c10ff */
[C---:B-1----:R-:W-:Y:S01]  /*62370*/  VIADD R12, R29.reuse, 0xe9 ;  /* 0x000000e91d0c7836 */ /* 0x042fe20000000000 */
[----:B------:R-:W1:Y:S02]  /*62380*/  LDCU UR12, c[0x0][0x39c] ;  /* 0x00007380ff0c77ac */ /* 0x000e640008000800 */
[CC--:B--2---:R-:W-:Y:S01]  /*62390*/  LEA.HI.X.SX32 R17, R0.reuse, R3.reuse, 0x2, P6 ;  /* 0x0000000300117211 */ /* 0x0c4fe200030f16ff */
[----:B------:R-:W-:Y:S01]  /*623a0*/  VIADD R0, R0, UR8 ;  /* 0x0000000800007c36 */ /* 0x000fe20008000000 */
[----:B------:R2:W-:Y:S01]  /*623b0*/  @P2 STG.E desc[UR6][R24.64], R22 ;  /* 0x0000001618002986 */ /* 0x0005e2000c101906 */
[----:B------:R-:W-:Y:S01]  /*623c0*/  IADD3 R20, PT, PT, R29, 0xea, RZ ;  /* 0x000000ea1d147810 */ /* 0x000fe20007ffe0ff */
[----:B------:R-:W1:Y:S02]  /*623d0*/  LDCU UR5, c[0x0][0x3b8] ;  /* 0x00007700ff0577ac */ /* 0x000e640008000800 */
[----:B------:R3:W-:Y:S01]  /*623e0*/  @P1 STG.E desc[UR6][R16.64], R18 ;  /* 0x0000001210001986 */ /* 0x0007e2000c101906 */
[----:B------:R-:W1:Y:S01]  /*623f0*/  LDCU UR8, c[0x0][0x3b8] ;  /* 0x00007700ff0877ac */ /* 0x000e620008000800 */
[----:B--2---:R-:W-:Y:S01]  /*62400*/  VIADD R22, R0, UR9 ;  /* 0x0000000900167c36 */ /* 0x004fe20008000000 */
[----:B------:R-:W-:Y:S01]  /*62410*/  ISETP.LT.AND P2, PT, R12, UR13, !P0 ;  /* 0x0000000d0c007c0c */ /* 0x000fe2000c741270 */
[----:B------:R-:W2:Y:S01]  /*62420*/  LDCU UR13, c[0x0][0x39c] ;  /* 0x00007380ff0d77ac */ /* 0x000ea20008000800 */
[----:B------:R-:W1:Y:S01]  /*62430*/  LDS.128 R12, [R28+0x2000] ;  /* 0x002000001c0c7984 */ /* 0x000e620000000c00 */
[C---:B---3--:R-:W-:Y:S01]  /*62440*/  LEA R16, P1, R0.reuse, R2, 0x2 ;  /* 0x0000000200107211 */ /* 0x048fe200078210ff */
[----:B------:R-:W3:Y:S03]  /*62450*/  LDCU UR9, c[0x0][0x3b8] ;  /* 0x00007700ff0977ac */ /* 0x000ee60008000800 */
[----:B------:R-:W-:-:S02]  /*62460*/  LEA.HI.X.SX32 R17, R0, R3, 0x2, P1 ;  /* 0x0000000300117211 */ /* 0x000fc400008f16ff */
[----:B------:R-:W-:Y:S01]  /*62470*/  ISETP.LT.AND P1, PT, R20, UR11, !P0 ;  /* 0x0000000b14007c0c */ /* 0x000fe2000c721270 */
[----:B------:R-:W1:Y:S01]  /*62480*/  LDCU UR11, c[0x0][0x39c] ;  /* 0x00007380ff0b77ac */ /* 0x000e620008000800 */
[----:B------:R-:W-:-:S04]  /*62490*/  LEA R20, P6, R22, R2, 0x2 ;  /* 0x0000000216147211 */ /* 0x000fc800078c10ff */
[C---:B------:R-:W-:Y:S01]  /*624a0*/  LEA.HI.X.SX32 R21, R22.reuse, R3, 0x2, P6 ;  /* 0x0000000316157211 */ /* 0x040fe200030f16ff */
[----:B------:R-:W-:Y:S01]  /*624b0*/  VIADD R22, R22, UR4 ;  /* 0x0000000416167c36 */ /* 0x000fe20008000000 */
[----:B------:R-:W-:Y:S01]  /*624c0*/  @P5 STG.E desc[UR6][R16.64], R23 ;  /* 0x0000001710005986 */ /* 0x000fe2000c101906 */
[----:B------:R-:W-:Y:S01]  /*624d0*/  VIADD R0, R29, 0xeb ;  /* 0x000000eb1d007836 */ /* 0x000fe20000000000 */
[----:B------:R-:W1:Y:S02]  /*624e0*/  LDCU UR4, c[0x0][0x3b8] ;  /* 0x00007700ff0477ac */ /* 0x000e640008000800 */
[----:B------:R-:W-:Y:S01]  /*624f0*/  @P4 STG.E desc[UR6][R20.64], R19 ;  /* 0x0000001314004986 */ /* 0x000fe2000c101906 */
[----:B------:R-:W-:-:S04]  /*62500*/  LEA R24, P4, R22, R2, 0x2 ;  /* 0x0000000216187211 */ /* 0x000fc800078810ff */
[----:B------:R-:W-:-:S05]  /*62510*/  LEA.HI.X.SX32 R25, R22, R3, 0x2, P4 ;  /* 0x0000000316197211 */ /* 0x000fca00020f16ff */
[----:B------:R1:W-:Y:S04]  /*62520*/  @P3 STG.E desc[UR6][R24.64], R8 ;  /* 0x0000000818003986 */ /* 0x0003e8000c101906 */
[----:B-1----:R-:W4:Y:S04]  /*62530*/  LDL.LU R24, [R1+0x140] ;  /* 0x0001400001187983 */ /* 0x002f280000300800 */
[----:B------:R-:W4:Y:S01]  /*62540*/  LDL.LU R25, [R1+0x144] ;  /* 0x0001440001197983 */ /* 0x000f220000300800 */
[----:B------:R-:W-:Y:S01]  /*62550*/  VIADD R18, R22, UR10 ;  /* 0x0000000a16127c36 */ /* 0x000fe20008000000 */
[----:B------:R-:W-:Y:S01]  /*62560*/  ISETP.LT.AND P5, PT, R0, UR12, !P0 ;  /* 0x0000000c00007c0c */ /* 0x000fe2000c7a1270 */
[----:B------:R-:W1:Y:S03]  /*62570*/  LDCU UR12, c[0x0][0x39c] ;  /* 0x00007380ff0c77ac */ /* 0x000e660008000800 */
[CC--:B------:R-:W-:Y:S01]  /*62580*/  LEA R22, P6, R18.reuse, R2.reuse, 0x2 ;  /* 0x0000000212167211 */ /* 0x0c0fe200078c10ff */
[C---:B------:R-:W-:Y:S01]  /*62590*/  VIADD R16, R18.reuse, UR5 ;  /* 0x0000000512107c36 */ /* 0x040fe20008000000 */
[C---:B------:R-:W-:Y:S01]  /*625a0*/  IADD3 R0, PT, PT, R29.reuse, 0xec, RZ ;  /* 0x000000ec1d007810 */ /* 0x040fe20007ffe0ff */
[----:B------:R-:W1:Y:S01]  /*625b0*/  LDCU UR10, c[0x0][0x3b8] ;  /* 0x00007700ff0a77ac */ /* 0x000e620008000800 */
[----:B------:R-:W-:Y:S01]  /*625c0*/  LEA.HI.X.SX32 R23, R18, R3, 0x2, P6 ;  /* 0x0000000312177211 */ /* 0x000fe200030f16ff */
[----:B------:R-:W-:Y:S01]  /*625d0*/  VIADD R20, R16, UR8 ;  /* 0x0000000810147c36 */ /* 0x000fe20008000000 */
[----:B--2---:R-:W-:Y:S01]  /*625e0*/  ISETP.LT.AND P4, PT, R0, UR13, !P0 ;  /* 0x0000000d00007c0c */ /* 0x004fe2000c781270 */
[----:B------:R-:W-:Y:S01]  /*625f0*/  VIADD R0, R29, 0xed ;  /* 0x000000ed1d007836 */ /* 0x000fe20000000000 */
[----:B------:R-:W2:Y:S01]  /*62600*/  LDCU UR13, c[0x0][0x39c] ;  /* 0x00007380ff0d77ac */ /* 0x000ea20008000800 */
[----:B------:R1:W-:Y:S01]  /*62610*/  @P2 STG.E desc[UR6][R22.64], R12 ;  /* 0x0000000c16002986 */ /* 0x0003e2000c101906 */
[----:B------:R-:W-:-:S02]  /*62620*/  LEA R18, P2, R16, R2, 0x2 ;  /* 0x0000000210127211 */ /* 0x000fc400078410ff */
[----:B------:R-:W-:Y:S01]  /*62630*/  ISETP.LT.AND P3, PT, R0, UR11, !P0 ;  /* 0x0000000b00007c0c */ /* 0x000fe2000c761270 */
[----:B------:R-:W2:Y:S01]  /*62640*/  LDCU UR11, c[0x0][0x39c] ;  /* 0x00007380ff0b77ac */ /* 0x000ea20008000800 */
[-C--:B------:R-:W-:Y:S02]  /*62650*/  LEA.HI.X.SX32 R19, R16, R3.reuse, 0x2, P2 ;  /* 0x0000000310137211 */ /* 0x080fe400010f16ff */
[CC--:B------:R-:W-:Y:S01]  /*62660*/  LEA R16, P6, R20.reuse, R2.reuse, 0x2 ;  /* 0x0000000214107211 */ /* 0x0c0fe200078c10ff */
[----:B------:R-:W2:Y:S01]  /*62670*/  LDCU UR5, c[0x0][0x3b8] ;  /* 0x00007700ff0577ac */ /* 0x000ea20008000800 */
[C---:B------:R-:W-:Y:S02]  /*62680*/  IADD3 R0, PT, PT, R29.reuse, 0xee, RZ ;  /* 0x000000ee1d007810 */ /* 0x040fe40007ffe0ff */
[CC--:B------:R-:W-:Y:S01]  /*62690*/  LEA.HI.X.SX32 R17, R20.reuse, R3.reuse, 0x2, P6 ;  /* 0x0000000314117211 */ /* 0x0c0fe200030f16ff */
[----:B---3--:R-:W-:Y:S01]  /*626a0*/  VIADD R20, R20, UR9 ;  /* 0x0000000914147c36 */ /* 0x008fe20008000000 */
[----:B-1----:R-:W-:Y:S01]  /*626b0*/  ISETP.LT.AND P2, PT, R0, UR12, !P0 ;  /* 0x0000000c00007c0c */ /* 0x002fe2000c741270 */
[----:B------:R-:W-:Y:S01]  /*626c0*/  @P1 STG.E desc[UR6][R18.64], R9 ;  /* 0x0000000912001986 */ /* 0x000fe2000c101906 */
[C---:B------:R-:W-:Y:S01]  /*626d0*/  VIADD R0, R29.reuse, 0xef ;  /* 0x000000ef1d007836 */ /* 0x040fe20000000000 */
[----:B------:R-:W1:Y:S01]  /*626e0*/  LDCU UR12, c[0x0][0x39c] ;  /* 0x00007380ff0c77ac */ /* 0x000e620008000800 */
[C---:B------:R-:W-:Y:S01]  /*626f0*/  VIADD R8, R20.reuse, UR4 ;  /* 0x0000000414087c36 */ /* 0x040fe20008000000 */
[----:B------:R-:W-:Y:S01]  /*62700*/  @P5 STG.E desc[UR6][R16.64], R13 ;  /* 0x0000000d10005986 */ /* 0x000fe2000c101906 */
[----:B------:R-:W-:Y:S01]  /*62710*/  LEA R22, P5, R20, R2, 0x2 ;  /* 0x0000000214167211 */ /* 0x000fe200078a10ff */
[----:B------:R-:W3:Y:S01]  /*62720*/  LDCU UR8, c[0x0][0x3b8] ;  /* 0x00007700ff0877ac */ /* 0x000ee20008000800 */
[----:B--2---:R-:W-:Y:S01]  /*62730*/  ISETP.LT.AND P1, PT, R0, UR13, !P0 ;  /* 0x0000000d00007c0c */ /* 0x004fe2000c721270 */
[----:B------:R-:W2:Y:S01]  /*62740*/  LDS.128 R16, [R28+0x4000] ;  /* 0x004000001c107984 */ /* 0x000ea20000000c00 */
[----:B------:R-:W-:Y:S01]  /*62750*/  LEA.HI.X.SX32 R23, R20, R3, 0x2, P5 ;  /* 0x0000000314177211 */ /* 0x000fe200028f16ff */
[----:B------:R-:W1:Y:S01]  /*62760*/  LDCU UR9, c[0x0][0x3b8] ;  /* 0x00007700ff0977ac */ /* 0x000e620008000800 */
[----:B------:R-:W-:-:S02]  /*62770*/  IADD3 R0, PT, PT, R29, 0xf0, RZ ;  /* 0x000000f01d007810 */ /* 0x000fc40007ffe0ff */
[-C--:B------:R-:W-:Y:S01]  /*62780*/  LEA R20, P6, R8, R2.reuse, 0x2 ;  /* 0x0000000208147211 */ /* 0x080fe200078c10ff */
[----:B------:R-:W1:Y:S01]  /*62790*/  LDCU UR13, c[0x0][0x39c] ;  /* 0x00007380ff0d77ac */ /* 0x000e620008000800 */
[----:B------:R-:W-:Y:S02]  /*627a0*/  ISETP.LT.AND P5, PT, R0, UR11, !P0 ;  /* 0x0000000b00007c0c */ /* 0x000fe4000c7a1270 */
[C---:B------:R-:W-:Y:S01]  /*627b0*/  LEA.HI.X.SX32 R21, R8.reuse, R3, 0x2, P6 ;  /* 0x0000000308157211 */ /* 0x040fe200030f16ff */
[----:B------:R-:W3:Y:S01]  /*627c0*/  LDCU UR11, c[0x0][0x39c] ;  /* 0x00007380ff0b77ac */ /* 0x000ee20008000800 */
[----:B------:R-:W-:Y:S01]  /*627d0*/  VIADD R8, R8, UR10 ;  /* 0x0000000a08087c36 */ /* 0x000fe20008000000 */
[----:B------:R1:W-:Y:S01]  /*627e0*/  @P4 STG.E desc[UR6][R22.64], R10 ;  /* 0x0000000a16004986 */ /* 0x0003e2000c101906 */
[----:B------:R-:W-:Y:S01]  /*627f0*/  VIADD R0, R29, 0xf1 ;  /* 0x000000f11d007836 */ /* 0x000fe20000000000 */
[----:B------:R-:W2:Y:S02]  /*62800*/  LDCU UR4, c[0x0][0x3b8] ;  /* 0x00007700ff0477ac */ /* 0x000ea40008000800 */
[----:B------:R3:W-:Y:S01]  /*62810*/  @P3 STG.E desc[UR6][R20.64], R14 ;  /* 0x0000000e14003986 */ /* 0x0007e2000c101906 */
[C---:B------:R-:W-:Y:S01]  /*62820*/  LEA R12, P3, R8.reuse, R2, 0x2 ;  /* 0x00000002080c7211 */ /* 0x040fe200078610ff */
[----:B------:R-:W2:Y:S01]  /*62830*/  LDCU UR10, c[0x0][0x3b8] ;  /* 0x00007700ff0a77ac */ /* 0x000ea20008000800 */
[----:B-1----:R-:W-:-:S02]  /*62840*/  VIADD R10, R8, UR5 ;  /* 0x00000005080a7c36 */ /* 0x002fc40008000000 */
[-C--:B------:R-:W-:Y:S01]  /*62850*/  LEA.HI.X.SX32 R13, R8, R3.reuse, 0x2, P3 ;  /* 0x00000003080d7211 */ /* 0x080fe200018f16ff */
[----:B------:R-:W1:Y:S01]  /*62860*/  LDCU UR5, c[0x0][0x3b8] ;  /* 0x00007700ff0577ac */ /* 0x000e620008000800 */
[----:B------:R-:W-:Y:S02]  /*62870*/  ISETP.LT.AND P4, PT, R0, UR12, !P0 ;  /* 0x0000000c00007c0c */ /* 0x000fe4000c781270 */
[CC--:B------:R-:W-:Y:S01]  /*62880*/  LEA R8, P6, R10.reuse, R2.reuse, 0x2 ;  /* 0x000000020a087211 */ /* 0x0c0fe200078c10ff */
[----:B------:R-:W1:Y:S01]  /*62890*/  LDCU UR12, c[0x0][0x39c] ;  /* 0x00007380ff0c77ac */ /* 0x000e620008000800 */
[C---:B------:R-:W-:Y:S02]  /*628a0*/  IADD3 R0, PT, PT, R29.reuse, 0xf2, RZ ;  /* 0x000000f21d007810 */ /* 0x040fe40007ffe0ff */
[C---:B------:R-:W-:Y:S01]  /*628b0*/  LEA.HI.X.SX32 R9, R10.reuse, R3, 0x2, P6 ;  /* 0x000000030a097211 */ /* 0x040fe200030f16ff */
[----:B---3--:R-:W-:Y:S01]  /*628c0*/  VIADD R10, R10, UR8 ;  /* 0x000000080a0a7c36 */ /* 0x008fe20008000000 */
[----:B------:R-:W-:Y:S01]  /*628d0*/  ISETP.LT.AND P3, PT, R0, UR11, !P0 ;  /* 0x0000000b00007c0c */ /* 0x000fe2000c761270 */
[----:B------:R3:W-:Y:S01]  /*628e0*/  @P2 STG.E desc[UR6][R12.64], R11 ;  /* 0x0000000b0c002986 */ /* 0x0007e2000c101906 */
[----:B------:R-:W-:Y:S01]  /*628f0*/  VIADD R0, R29, 0xf3 ;  /* 0x000000f31d007836 */ /* 0x000fe20000000000 */
[----:B------:R-:W4:Y:S01]  /*62900*/  LDCU UR11, c[0x0][0x39c] ;  /* 0x00007380ff0b77ac */ /* 0x000f220008000800 */
[C---:B------:R-:W-:Y:S01]  /*62910*/  VIADD R14, R10.reuse, UR9 ;  /* 0x000000090a0e7c36 */ /* 0x040fe20008000000 */
[----:B------:R1:W-:Y:S01]  /*62920*/  @P1 STG.E desc[UR6][R8.64], R15 ;  /* 0x0000000f08001986 */ /* 0x0003e2000c101906 */
[----:B------:R-:W-:Y:S01]  /*62930*/  LEA R20, P1, R10, R2, 0x2 ;  /* 0x000000020a147211 */ /* 0x000fe200078210ff */
[----:B------:R-:W4:Y:S01]  /*62940*/  LDCU UR8, c[0x0][0x3b8] ;  /* 0x00007700ff0877ac */ /* 0x000f220008000800 */
[----:B------:R-:W-:-:S02]  /*62950*/  ISETP.LT.AND P2, PT, R0, UR13, !P0 ;  /* 0x0000000d00007c0c */ /* 0x000fc4000c741270 */
[-C--:B------:R-:W-:Y:S01]  /*62960*/  LEA.HI.X.SX32 R21, R10, R3.reuse, 0x2, P1 ;  /* 0x000000030a157211 */ /* 0x080fe200008f16ff */
[----:B------:R-:W4:Y:S01]  /*62970*/  LDCU UR13, c[0x0][0x39c] ;  /* 0x00007380ff0d77ac */ /* 0x000f220008000800 */
[C---:B------:R-:W-:Y:S02]  /*62980*/  LEA R10, P6, R14.reuse, R2, 0x2 ;  /* 0x000000020e0a7211 */ /* 0x040fe400078c10ff */
[C---:B------:R-:W-:Y:S01]  /*62990*/  IADD3 R0, PT, PT, R29.reuse, 0xf4, RZ ;  /* 0x000000f41d007810 */ /* 0x040fe20007ffe0ff */
[----:B------:R-:W4:Y:S01]  /*629a0*/  LDCU UR9, c[0x0][0x3b8] ;  /* 0x00007700ff0977ac */ /* 0x000f220008000800 */
[C---:B---3--:R-:W-:Y:S01]  /*629b0*/  LEA.HI.X.SX32 R11, R14.reuse, R3, 0x2, P6 ;  /* 0x000000030e0b7211 */ /* 0x048fe200030f16ff */
[----:B--2---:R-:W-:Y:S01]  /*629c0*/  VIADD R14, R14, UR4 ;  /* 0x000000040e0e7c36 */ /* 0x004fe20008000000 */
[----:B-1----:R-:W-:Y:S01]  /*629d0*/  ISETP.LT.AND P1, PT, R0, UR12, !P0 ;  /* 0x0000000c00007c0c */ /* 0x002fe2000c721270 */
[----:B------:R-:W1:Y:S01]  /*629e0*/  LDCU UR12, c[0x0][0x39c] ;  /* 0x00007380ff0c77ac */ /* 0x000e620008000800 */
[----:B------:R-:W-:-:S02]  /*629f0*/  VIADD R0, R29, 0xf5 ;  /* 0x000000f51d007836 */ /* 0x000fc40000000000 */
[----:B------:R-:W-:Y:S01]  /*62a00*/  VIADD R15, R14, UR10 ;  /* 0x0000000a0e0f7c36 */ /* 0x000fe20008000000 */
[----:B------:R-:W2:Y:S04]  /*62a10*/  LDCU UR10, c[0x0][0x39c] ;  /* 0x00007380ff0a77ac */ /* 0x000ea80008000800 */
[CC--:B------:R-:W-:Y:S01]  /*62a20*/  LEA R12, P6, R15.reuse, R2.reuse, 0x2 ;  /* 0x000000020f0c7211 */ /* 0x0c0fe200078c10ff */
[----:B------:R-:W3:Y:S03]  /*62a30*/  LDCU UR4, c[0x0][0x3b8] ;  /* 0x00007700ff0477ac */ /* 0x000ee60008000800 */
[C---:B------:R-:W-:Y:S01]  /*62a40*/  LEA.HI.X.SX32 R13, R15.reuse, R3, 0x2, P6 ;  /* 0x000000030f0d7211 */ /* 0x040fe200030f16ff */
[----:B------:R-:W-:Y:S01]  /*62a50*/  VIADD R15, R15, UR5 ;  /* 0x000000050f0f7c36 */ /* 0x000fe20008000000 */
[----:B------:R-:W1:Y:S01]  /*62a60*/  LDCU UR5, c[0x0][0x3b8] ;  /* 0x00007700ff0577ac */ /* 0x000e620008000800 */
[----:B----4-:R-:W-:Y:S01]  /*62a70*/  @P5 STG.E desc[UR6][R20.64], R24 ;  /* 0x0000001814005986 */ /* 0x010fe2000c101906 */
[----:B------:R-:W-:Y:S01]  /*62a80*/  ISETP.LT.AND P5, PT, R0, UR11, !P0 ;  /* 0x0000000b00007c0c */ /* 0x000fe2000c7a1270 */
[----:B------:R-:W4:Y:S02]  /*62a90*/  LDCU UR11, c[0x0][0x39c] ;  /* 0x00007380ff0b77ac */ /* 0x000f240008000800 */
[----:B------:R1:W-:Y:S01]  /*62aa0*/  @P4 STG.E desc[UR6][R10.64], R16 ;  /* 0x000000100a004986 */ /* 0x0003e2000c101906 */
[----:B------:R-:W-:-:S02]  /*62ab0*/  LEA R8, P4, R14, R2, 0x2 ;  /* 0x000000020e087211 */ /* 0x000fc400078810ff */
[C---:B------:R-:W-:Y:S02]  /*62ac0*/  IADD3 R0, PT, PT, R29.reuse, 0xf6, RZ ;  /* 0x000000f61d007810 */ /* 0x040fe40007ffe0ff */
[----:B------:R-:W-:Y:S02]  /*62ad0*/  LEA.HI.X.SX32 R9, R14, R3, 0x2, P4 ;  /* 0x000000030e097211 */ /* 0x000fe400020f16ff */
[----:B------:R-:W-:Y:S01]  /*62ae0*/  ISETP.LT.AND P4, PT, R0, UR13, !P0 ;  /* 0x0000000d00007c0c */ /* 0x000fe2000c781270 */
[----:B------:R-:W-:Y:S02]  /*62af0*/  VIADD R0, R29, 0xf7 ;  /* 0x000000f71d007836 */ /* 0x000fe40000000000 */
[----:B------:R-:W-:Y:S01]  /*62b00*/  @P3 STG.E desc[UR6][R8.64], R25 ;  /* 0x0000001908003986 */ /* 0x000fe2000c101906 */
[C---:B-1----:R-:W-:Y:S02]  /*62b10*/  VIADD R16, R15.reuse, UR8 ;  /* 0x000000080f107c36 */ /* 0x042fe40008000000 */
[----:B------:R-:W-:Y:S01]  /*62b20*/  ISETP.LT.AND P3, PT, R0, UR12, !P0 ;  /* 0x0000000c00007c0c */ /* 0x000fe2000c761270 */
[----:B------:R1:W-:Y:S01]  /*62b30*/  @P2 STG.E desc[UR6][R12.64], R17 ;  /* 0x000000110c002986 */ /* 0x0003e2000c101906 */
[----:B------:R-:W1:Y:S01]  /*62b40*/  LDCU UR12, c[0x0][0x39c] ;  /* 0x00007380ff0c77ac */ /* 0x000e620008000800 */
[----:B------:R-:W-:-:S02]  /*62b50*/  LEA R20, P2, R15, R2, 0x2 ;  /* 0x000000020f147211 */ /* 0x000fc400078410ff */
[----:B------:R-:W-:Y:S01]  /*62b60*/  IADD3 R0, PT, PT, R29, 0xf8, RZ ;  /* 0x000000f81d007810 */ /* 0x000fe20007ffe0ff */
[----:B------:R-:W3:Y:S01]  /*62b70*/  LDS.128 R8, [R28+0x6000] ;  /* 0x006000001c087984 */ /* 0x000ee20000000c00 */
[-C--:B------:R-:W-:Y:S01]  /*62b80*/  LEA R14, P6, R16, R2.reuse, 0x2 ;  /* 0x00000002100e7211 */ /* 0x080fe200078c10ff */
[----:B------:R-:W3:Y:S01]  /*62b90*/  LDCU UR8, c[0x0][0x3b8] ;  /* 0x00007700ff0877ac */ /* 0x000ee20008000800 */
[-C--:B------:R-:W-:Y:S02]  /*62ba0*/  LEA.HI.X.SX32 R21, R15, R3.reuse, 0x2, P2 ;  /* 0x000000030f157211 */ /* 0x080fe400010f16ff */
[----:B--2---:R-:W-:Y:S01]  /*62bb0*/  ISETP.LT.AND P2, PT, R0, UR10, !P0 ;  /* 0x0000000a00007c0c */ /* 0x004fe2000c741270 */
[C---:B------:R-:W-:Y:S01]  /*62bc0*/  VIADD R0, R29.reuse, 0xf9 ;  /* 0x000000f91d007836 */ /* 0x040fe20000000000 */
[----:B------:R-:W2:Y:S01]  /*62bd0*/  LDCU UR10, c[0x0][0x39c] ;  /* 0x00007380ff0a77ac */ /* 0x000ea20008000800 */
[C---:B------:R-:W-:Y:S01]  /*62be0*/  LEA.HI.X.SX32 R15, R16.reuse, R3, 0x2, P6 ;  /* 0x00000003100f7211 */ /* 0x040fe200030f16ff */
[----:B------:R-:W-:Y:S01]  /*62bf0*/  VIADD R16, R16, UR9 ;  /* 0x0000000910107c36 */ /* 0x000fe20008000000 */
[----:B------:R3:W-:Y:S01]  /*62c00*/  @P1 STG.E desc[UR6][R20.64], R26 ;  /* 0x0000001a14001986 */ /* 0x0007e2000c101906 */
[----:B----4-:R-:W-:Y:S01]  /*62c10*/  ISETP.LT.AND P1, PT, R0, UR11, !P0 ;  /* 0x0000000b00007c0c */ /* 0x010fe2000c721270 */
[----:B------:R-:W4:Y:S02]  /*62c20*/  LDCU UR11, c[0x0][0x39c] ;  /* 0x00007380ff0b77ac */ /* 0x000f240008000800 */
[----:B------:R2:W-:Y:S01]  /*62c30*/  @P5 STG.E desc[UR6][R14.64], R18 ;  /* 0x000000120e005986 */ /* 0x0005e2000c101906 */
[----:B-1----:R-:W-:Y:S01]  /*62c40*/  LEA R12, P5, R16, R2, 0x2 ;  /* 0x00000002100c7211 */ /* 0x002fe200078a10ff */
[----:B------:R-:W1:Y:S01]  /*62c50*/  LDCU UR9, c[0x0][0x3b8] ;  /* 0x00007700ff0977ac */ /* 0x000e620008000800 */
[----:B------:R-:W-:-:S02]  /*62c60*/  IADD3 R0, PT, PT, R29, 0xfa, RZ ;  /* 0x000000fa1d007810 */ /* 0x000fc40007ffe0ff */
[CC--:B------:R-:W-:Y:S01]  /*62c70*/  LEA.HI.X.SX32 R13, R16.reuse, R3.reuse, 0x2, P5 ;  /* 0x00000003100d7211 */ /* 0x0c0fe200028f16ff */
[----:B---3--:R-:W-:Y:S01]  /*62c80*/  VIADD R20, R16, UR4 ;  /* 0x0000000410147c36 */ /* 0x008fe20008000000 */
[----:B------:R-:W-:Y:S01]  /*62c90*/  ISETP.LT.AND P5, PT, R0, UR12, !P0 ;  /* 0x0000000c00007c0c */ /* 0x000fe2000c7a1270 */
[----:B------:R-:W3:Y:S01]  /*62ca0*/  LDCU UR12, c[0x0][0x39c] ;  /* 0x00007380ff0c77ac */ /* 0x000ee20008000800 */
[C---:B------:R-:W-:Y:S02]  /*62cb0*/  VIADD R0, R29.reuse, 0xfb ;  /* 0x000000fb1d007836 */ /* 0x040fe40000000000 */
[CC--:B------:R-:W-:Y:S01]  /*62cc0*/  LEA R16, P6, R20.reuse, R2.reuse, 0x2 ;  /* 0x0000000214107211 */ /* 0x0c0fe200078c10ff */
[----:B------:R-:W1:Y:S01]  /*62cd0*/  LDCU UR4, c[0x0][0x3b8] ;  /* 0x00007700ff0477ac */ /* 0x000e620008000800 */
[C---:B--2---:R-:W-:Y:S01]  /*62ce0*/  IADD3 R14, PT, PT, R20.reuse, UR5, RZ ;  /* 0x00000005140e7c10 */ /* 0x044fe2000fffe0ff */
[----:B------:R2:W-:Y:S01]  /*62cf0*/  @P4 STG.E desc[UR6][R12.64], R27 ;  /* 0x0000001b0c004986 */ /* 0x0005e2000c101906 */
[-C--:B------:R-:W-:Y:S01]  /*62d00*/  LEA.HI.X.SX32 R17, R20, R3.reuse, 0x2, P6 ;  /* 0x0000000314117211 */ /* 0x080fe200030f16ff */
[----:B------:R-:W3:Y:S01]  /*62d10*/  LDCU UR5, c[0x0][0x3b8] ;  /* 0x00007700ff0577ac */ /* 0x000ee20008000800 */
[----:B------:R-:W-:Y:S01]  /*62d20*/  ISETP.LT.AND P4, PT, R0, UR10, !P0 ;  /* 0x0000000a00007c0c */ /* 0x000fe2000c781270 */
[C---:B------:R-:W-:Y:S01]  /*62d30*/  VIADD R0, R29.reuse, 0xfc ;  /* 0x000000fc1d007836 */ /* 0x040fe20000000000 */
[-C--:B------:R-:W-:Y:S01]  /*62d40*/  LEA R20, P6, R14, R2.reuse, 0x2 ;  /* 0x000000020e147211 */ /* 0x080fe200078c10ff */
[----:B------:R-:W3:Y:S01]  /*62d50*/  LDCU UR10, c[0x0][0x3b8] ;  /* 0x00007700ff0a77ac */ /* 0x000ee20008000800 */
[----:B------:R3:W-:Y:S02]  /*62d60*/  @P3 STG.E desc[UR6][R16.64], R19 ;  /* 0x0000001310003986 */ /* 0x0007e4000c101906 */
[----:B----4-:R-:W-:Y:S01]  /*62d70*/  ISETP.LT.AND P3, PT, R0, UR11, !P0 ;  /* 0x0000000b00007c0c */ /* 0x010fe2000c761270 */
[C---:B--2---:R-:W-:Y:S01]  /*62d80*/  VIADD R12, R14.reuse, UR8 ;  /* 0x000000080e0c7c36 */ /* 0x044fe20008000000 */
[-C--:B------:R-:W-:Y:S01]  /*62d90*/  LEA.HI.X.SX32 R21, R14, R3.reuse, 0x2, P6 ;  /* 0x000000030e157211 */ /* 0x080fe200030f16ff */
[----:B------:R-:W-:Y:S01]  /*62da0*/  VIADD R0, R29, 0xfd ;  /* 0x000000fd1d007836 */ /* 0x000fe20000000000 */
[----:B------:R-:W2:Y:S01]  /*62db0*/  LDCU UR8, c[0x0][0x3b8] ;  /* 0x00007700ff0877ac */ /* 0x000ea20008000800 */
[C---:B-1----:R-:W-:Y:S01]  /*62dc0*/  VIADD R13, R12.reuse, UR9 ;  /* 0x000000090c0d7c36 */ /* 0x042fe20008000000 */
[----:B------:R-:W-:Y:S01]  /*62dd0*/  LEA R22, P6, R12, R2, 0x2 ;  /* 0x000000020c167211 */ /* 0x000fe200078c10ff */
[----:B------:R2:W-:Y:S01]  /*62de0*/  @P2 STG.E desc[UR6][R20.64], R4 ;  /* 0x0000000414002986 */ /* 0x0005e2000c101906 */
[----:B---3--:R-:W-:Y:S01]  /*62df0*/  ISETP.LT.AND P2, PT, R0, UR12, !P0 ;  /* 0x0000000c00007c0c */ /* 0x008fe2000c741270 */
[----:B------:R-:W1:Y:S01]  /*62e00*/  LDCU UR9, c[0x0][0x39c] ;  /* 0x00007380ff0977ac */ /* 0x000e620008000800 */
[----:B------:R-:W-:Y:S01]  /*62e10*/  IADD3 R0, PT, PT, R13, UR4, RZ ;  /* 0x000000040d007c10 */ /* 0x000fe2000fffe0ff */
[----:B------:R-:W3:Y:S01]  /*62e20*/  LDCU UR4, c[0x0][0x39c] ;  /* 0x00007380ff0477ac */ /* 0x000ee20008000800 */
[----:B------:R-:W-:-:S03]  /*62e30*/  LEA.HI.X.SX32 R23, R12, R3, 0x2, P6 ;  /* 0x000000030c177211 */ /* 0x000fc600030f16ff */
[C---:B------:R-:W-:Y:S01]  /*62e40*/  VIADD R17, R0.reuse, UR10 ;  /* 0x0000000a00117c36 */ /* 0x040fe20008000000 */
[CC--:B------:R-:W-:Y:S01]  /*62e50*/  LEA R14, P6, R0.reuse, R2.reuse, 0x2 ;  /* 0x00000002000e7211 */ /* 0x0c0fe200078c10ff */
[----:B------:R-:W4:Y:S01]  /*62e60*/  LDCU UR11, c[0x0][0x3b8] ;  /* 0x00007700ff0b77ac */ /* 0x000f220008000800 */
[----:B------:R4:W-:Y:S01]  /*62e70*/  @P1 STG.E desc[UR6][R22.64], R8 ;  /* 0x0000000816001986 */ /* 0x0009e2000c101906 */
[CC--:B------:R-:W-:Y:S02]  /*62e80*/  LEA R12, P1, R13.reuse, R2.reuse, 0x2 ;  /* 0x000000020d0c7211 */ /* 0x0c0fe400078210ff */
[-C--:B------:R-:W-:Y:S02]  /*62e90*/  LEA.HI.X.SX32 R15, R0, R3.reuse, 0x2, P6 ;  /* 0x00000003000f7211 */ /* 0x080fe400030f16ff */
[----:B------:R-:W-:Y:S02]  /*62ea0*/  LEA.HI.X.SX32 R13, R13, R3, 0x2, P1 ;  /* 0x000000030d0d7211 */ /* 0x000fe400008f16ff */
[----:B------:R-:W-:-:S02]  /*62eb0*/  LEA R16, P1, R17, R2, 0x2 ;  /* 0x0000000211107211 */ /* 0x000fc400078210ff */
[----:B------:R-:W-:Y:S01]  /*62ec0*/  IADD3 R0, PT, PT, R29, 0xfe, RZ ;  /* 0x000000fe1d007810 */ /* 0x000fe20007ffe0ff */
[C---:B------:R-:W-:Y:S01]  /*62ed0*/  VIADD R19, R17.reuse, UR5 ;  /* 0x0000000511137c36 */ /* 0x040fe20008000000 */
[----:B------:R-:W-:Y:S02]  /*62ee0*/  LEA.HI.X.SX32 R17, R17, R3, 0x2, P1 ;  /* 0x0000000311117211 */ /* 0x000fe400008f16ff */
[----:B---3--:R-:W-:Y:S01]  /*62ef0*/  ISETP.LT.AND P1, PT, R0, UR4, !P0 ;  /* 0x0000000400007c0c */ /* 0x008fe2000c721270 */
[----:B------:R-:W-:Y:S01]  /*62f00*/  VIADD R0, R29, 0xff ;  /* 0x000000ff1d007836 */ /* 0x000fe20000000000 */
[C---:B------:R-:W-:Y:S01]  /*62f10*/  LEA R18, P6, R19.reuse, R2, 0x2 ;  /* 0x0000000213127211 */ /* 0x040fe200078c10ff */
[----:B--2---:R-:W-:-:S03]  /*62f20*/  VIADD R4, R19, UR8 ;  /* 0x0000000813047c36 */ /* 0x004fc60008000000 */
[----:B-1----:R-:W-:Y:S02]  /*62f30*/  ISETP.LT.AND P0, PT, R0, UR9, !P0 ;  /* 0x0000000900007c0c */ /* 0x002fe4000c701270 */
[-C--:B------:R-:W-:Y:S02]  /*62f40*/  LEA.HI.X.SX32 R19, R19, R3.reuse, 0x2, P6 ;  /* 0x0000000313137211 */ /* 0x080fe400030f16ff */
[CC--:B------:R-:W-:Y:S01]  /*62f50*/  LEA R20, P6, R4.reuse, R2.reuse, 0x2 ;  /* 0x0000000204147211 */ /* 0x0c0fe200078c10ff */
[C---:B----4-:R-:W-:Y:S01]  /*62f60*/  VIADD R8, R4.reuse, UR11 ;  /* 0x0000000b04087c36 */ /* 0x050fe20008000000 */
[----:B------:R1:W-:Y:S02]  /*62f70*/  @P5 STG.E desc[UR6][R12.64], R5 ;  /* 0x000000050c005986 */ /* 0x0003e4000c101906 */
[----:B------:R-:W-:Y:S02]  /*62f80*/  LEA.HI.X.SX32 R21, R4, R3, 0x2, P6 ;  /* 0x0000000304157211 */ /* 0x000fe400030f16ff */
[----:B------:R1:W-:Y:S01]  /*62f90*/  @P4 STG.E desc[UR6][R14.64], R9 ;  /* 0x000000090e004986 */ /* 0x0003e2000c101906 */
[----:B------:R-:W-:-:S03]  /*62fa0*/  LEA R2, P6, R8, R2, 0x2 ;  /* 0x0000000208027211 */ /* 0x000fc600078c10ff */
[----:B------:R1:W-:Y:S04]  /*62fb0*/  @P3 STG.E desc[UR6][R16.64], R6 ;  /* 0x0000000610003986 */ /* 0x0003e8000c101906 */
[----:B------:R1:W-:Y:S01]  /*62fc0*/  @P2 STG.E desc[UR6][R18.64], R10 ;  /* 0x0000000a12002986 */ /* 0x0003e2000c101906 */
[----:B------:R-:W-:-:S03]  /*62fd0*/  LEA.HI.X.SX32 R3, R8, R3, 0x2, P6 ;  /* 0x0000000308037211 */ /* 0x000fc600030f16ff */
[----:B------:R1:W-:Y:S01]  /*62fe0*/  @P1 STG.E desc[UR6][R20.64], R7 ;  /* 0x0000000714001986 */ /* 0x0003e2000c101906 */
[----:B------:R-:W-:Y:S05]  /*62ff0*/  @!P0 EXIT ;  /* 0x000000000000894d */ /* 0x000fea0003800000 */
[----:B------:R-:W-:Y:S01]  /*63000*/  STG.E desc[UR6][R2.64], R11 ;  /* 0x0000000b02007986 */ /* 0x000fe2000c101906 */
[----:B------:R-:W-:Y:S05]  /*63010*/  EXIT ;  /* 0x000000000000794d */ /* 0x000fea0003800000 */
.L_x_2:
[----:B------:R-:W-:-:S00]  /*63020*/  BRA `(.L_x_2) ;  /* 0xfffffffc00fc7947 */ /* 0x000fc0000383ffff */
[----:B------:R-:W-:-:S00]  /*63030*/  NOP ;  /* 0x0000000000007918 */ /* 0x000fc00000000000 */
        /* <DEDUP_REMOVED lines=12> */
.L_x_3:


//--------------------- .nv.shared.matmul_kernel  --------------------------
	.section	.nv.shared.matmul_kernel,"aw",@nobits
	.sectionflags	@""
	.align	16
	.zero		1024


//--------------------- .nv.shared.reserved.0     --------------------------
	.section	.nv.shared.reserved.0,"aw",@nobits
	.weak		__nv_reservedSMEM_offset_0_alias
	.size		__nv_reservedSMEM_offset_0_alias, 0, 64
	.other		__nv_reservedSMEM_offset_0_alias,@"STO_CUDA_RESERVED_SHARED STV_DEFAULT"
__nv_reservedSMEM_offset_0_alias:
	.zero		0
	.zero		64


//--------------------- .nv.constant0.matmul_kernel --------------------------
	.section	.nv.constant0.matmul_kernel,"a",@progbits
	.sectionflags	@""
	.align	4
.nv.constant0.matmul_kernel:
	.zero		976


//--------------------- SYMBOLS --------------------------

	.type		.nv.reservedSmem.offset0,@object
	.size		.nv.reservedSmem.offset0,0x4
	.type		.nv.reservedSmem.cap,@object
	.size		.nv.reservedSmem.cap,0x4
